def matmul_kernel(
    a_ptr,
    b_ptr,
    c_ptr,
    M,
    N,
    K,
    stride_am,
    stride_ak,
    stride_bk,
    stride_bn,
    stride_cm,
    stride_cn,
    BLOCK_M: tl.constexpr,
    BLOCK_N: tl.constexpr,
    BLOCK_K: tl.constexpr,
    GROUP_M: tl.constexpr,
):
    pid = tl.program_id(axis=0)
    num_pid_m = tl.cdiv(M, BLOCK_M)
    num_pid_n = tl.cdiv(N, BLOCK_N)
    num_pid_in_group = GROUP_M * num_pid_n
    group_id = pid // num_pid_in_group
    first_pid_m = group_id * GROUP_M
    group_size_m = min(num_pid_m - first_pid_m, GROUP_M)
    pid_m = first_pid_m + ((pid % num_pid_in_group) % group_size_m)
    pid_n = (pid % num_pid_in_group) // group_size_m

    offs_am = (pid_m * BLOCK_M + tl.arange(0, BLOCK_M)) % M
    offs_bn = (pid_n * BLOCK_N + tl.arange(0, BLOCK_N)) % N
    offs_k = tl.arange(0, BLOCK_K)
    a_ptrs = a_ptr + offs_am[:, None] * stride_am + offs_k[None, :] * stride_ak
    b_ptrs = b_ptr + offs_k[:, None] * stride_bk + offs_bn[None, :] * stride_bn

    acc = tl.zeros((BLOCK_M, BLOCK_N), dtype=tl.float32)
    for kk in range(0, tl.cdiv(K, BLOCK_K)):
        a = tl.load(a_ptrs, mask=offs_k[None, :] < K - kk * BLOCK_K, other=0.0)
        b = tl.load(b_ptrs, mask=offs_k[:, None] < K - kk * BLOCK_K, other=0.0)
        acc = tl.dot(a, b, acc)
        a_ptrs += BLOCK_K * stride_ak
        b_ptrs += BLOCK_K * stride_bk

    c = acc.to(c_ptr.dtype.element_ty)
    offs_cm = pid_m * BLOCK_M + tl.arange(0, BLOCK_M)
    offs_cn = pid_n * BLOCK_N + tl.arange(0, BLOCK_N)
    c_ptrs = c_ptr + offs_cm[:, None] * stride_cm + offs_cn[None, :] * stride_cn
    mask = (offs_cm[:, None] < M) & (offs_cn[None, :] < N)
    tl.store(c_ptrs, c, mask=mask)

# config = {"BLOCK_K": 64, "BLOCK_M": 16, "BLOCK_N": 256, "GROUP_M": 8, "arch": "sm_100", "dtype": "bf16", "num_ctas": 1, "num_stages": 4, "num_warps": 2}
# arch = sm_100


// ===== COMPILED SASS (sm_100a) =====

	.target	sm_100a

	.elftype	@"ET_EXEC"


//--------------------- .note.nv.tkinfo           --------------------------
	.section	.note.nv.tkinfo,"",@"SHT_NOTE"
	.sectionflags	@"SHF_NOTE_NV_TKINFO"
	.tkinfo
        /*0018*/ 	.word	0x00000081
        /*0030*/ 	.string	""
        /*0030*/ 	.string	"ptxas-blackwell"
        /*0030*/ 	.string	"Cuda compilation tools, release 12.9, V12.9.86"
        /*0030*/ 	.string	"Build cuda_12.9.r12.9/compiler.36037853_0"
        /*0030*/ 	.string	"-v  -suppress-debug-info  -lineinfo  -arch sm_100a "



//--------------------- .note.nv.cuver            --------------------------
	.section	.note.nv.cuver,"",@"SHT_NOTE"
	.sectionflags	@"SHF_NOTE_NV_CUVER"
        /*0018*/ 	.short	0x0001
        /*001a*/ 	.short	0x0064
        /*001c*/ 	.short	0x0001
        /*001e*/ 	.short	0x0000
        /*0020*/ 	.short	0x0001
        /*0022*/ 	.short	0x0000


//--------------------- .nv.info                  --------------------------
	.section	.nv.info,"",@"SHT_CUDA_INFO"
	.align	4


	//----- nvinfo : EIATTR_REGCOUNT
	.align		4
        /*0000*/ 	.byte	0x04, 0x2f
        /*0002*/ 	.short	(.L_1 - .L_0)
	.align		4
.L_0:
        /*0004*/ 	.word	index@(matmul_kernel)
        /*0008*/ 	.word	0x00000020


	//----- nvinfo : EIATTR_FRAME_SIZE
	.align		4
.L_1:
        /*000c*/ 	.byte	0x04, 0x11
        /*000e*/ 	.short	(.L_3 - .L_2)
	.align		4
.L_2:
        /*0010*/ 	.word	index@(matmul_kernel)
        /*0014*/ 	.word	0x00001428


	//----- nvinfo : EIATTR_MIN_STACK_SIZE
	.align		4
.L_3:
        /*0018*/ 	.byte	0x04, 0x12
        /*001a*/ 	.short	(.L_5 - .L_4)
	.align		4
.L_4:
        /*001c*/ 	.word	index@(matmul_kernel)
        /*0020*/ 	.word	0x00001428
.L_5:


//--------------------- .nv.info.matmul_kernel    --------------------------
	.section	.nv.info.matmul_kernel,"",@"SHT_CUDA_INFO"
	.sectionflags	@""
	.align	4


	//----- nvinfo : EIATTR_CUDA_API_VERSION
	.align		4
        /*0000*/ 	.byte	0x04, 0x37
        /*0002*/ 	.short	(.L_7 - .L_6)
.L_6:
        /*0004*/ 	.word	0x00000081


	//----- nvinfo : EIATTR_KPARAM_INFO
	.align		4
.L_7:
        /*0008*/ 	.byte	0x04, 0x17
        /*000a*/ 	.short	(.L_9 - .L_8)
.L_8:
        /*000c*/ 	.word	0x00000000
        /*0010*/ 	.short	0x000d
        /*0012*/ 	.short	0x0048
        /*0014*/ 	.byte	0x00, 0xf4, 0x21, 0x00


	//----- nvinfo : EIATTR_KPARAM_INFO
	.align		4
.L_9:
        /*0018*/ 	.byte	0x04, 0x17
        /*001a*/ 	.short	(.L_11 - .L_10)
.L_10:
        /*001c*/ 	.word	0x00000000
        /*0020*/ 	.short	0x000c
        /*0022*/ 	.short	0x0040
        /*0024*/ 	.byte	0x00, 0xf4, 0x21, 0x00


	//----- nvinfo : EIATTR_KPARAM_INFO
	.align		4
.L_11:
        /*0028*/ 	.byte	0x04, 0x17
        /*002a*/ 	.short	(.L_13 - .L_12)
.L_12:
        /*002c*/ 	.word	0x00000000
        /*0030*/ 	.short	0x000b
        /*0032*/ 	.short	0x0038
        /*0034*/ 	.byte	0x00, 0xf0, 0x11, 0x00


	//----- nvinfo : EIATTR_KPARAM_INFO
	.align		4
.L_13:
        /*0038*/ 	.byte	0x04, 0x17
        /*003a*/ 	.short	(.L_15 - .L_14)
.L_14:
        /*003c*/ 	.word	0x00000000
        /*0040*/ 	.short	0x000a
        /*0042*/ 	.short	0x0034
        /*0044*/ 	.byte	0x00, 0xf0, 0x11, 0x00


	//----- nvinfo : EIATTR_KPARAM_INFO
	.align		4
.L_15:
        /*0048*/ 	.byte	0x04, 0x17
        /*004a*/ 	.short	(.L_17 - .L_16)
.L_16:
        /*004c*/ 	.word	0x00000000
        /*0050*/ 	.short	0x0009
        /*0052*/ 	.short	0x0030
        /*0054*/ 	.byte	0x00, 0xf0, 0x11, 0x00


	//----- nvinfo : EIATTR_KPARAM_INFO
	.align		4
.L_17:
        /*0058*/ 	.byte	0x04, 0x17
        /*005a*/ 	.short	(.L_19 - .L_18)
.L_18:
        /*005c*/ 	.word	0x00000000
        /*0060*/ 	.short	0x0008
        /*0062*/ 	.short	0x002c
        /*0064*/ 	.byte	0x00, 0xf0, 0x11, 0x00


	//----- nvinfo : EIATTR_KPARAM_INFO
	.align		4
.L_19:
        /*0068*/ 	.byte	0x04, 0x17
        /*006a*/ 	.short	(.L_21 - .L_20)
.L_20:
        /*006c*/ 	.word	0x00000000
        /*0070*/ 	.short	0x0007
        /*0072*/ 	.short	0x0028
        /*0074*/ 	.byte	0x00, 0xf0, 0x11, 0x00


	//----- nvinfo : EIATTR_KPARAM_INFO
	.align		4
.L_21:
        /*0078*/ 	.byte	0x04, 0x17
        /*007a*/ 	.short	(.L_23 - .L_22)
.L_22:
        /*007c*/ 	.word	0x00000000
        /*0080*/ 	.short	0x0006
        /*0082*/ 	.short	0x0024
        /*0084*/ 	.byte	0x00, 0xf0, 0x11, 0x00


	//----- nvinfo : EIATTR_KPARAM_INFO
	.align		4
.L_23:
        /*0088*/ 	.byte	0x04, 0x17
        /*008a*/ 	.short	(.L_25 - .L_24)
.L_24:
        /*008c*/ 	.word	0x00000000
        /*0090*/ 	.short	0x0005
        /*0092*/ 	.short	0x0020
        /*0094*/ 	.byte	0x00, 0xf0, 0x11, 0x00


	//----- nvinfo : EIATTR_KPARAM_INFO
	.align		4
.L_25:
        /*0098*/ 	.byte	0x04, 0x17
        /*009a*/ 	.short	(.L_27 - .L_26)
.L_26:
        /*009c*/ 	.word	0x00000000
        /*00a0*/ 	.short	0x0004
        /*00a2*/ 	.short	0x001c
        /*00a4*/ 	.byte	0x00, 0xf0, 0x11, 0x00


	//----- nvinfo : EIATTR_KPARAM_INFO
	.align		4
.L_27:
        /*00a8*/ 	.byte	0x04, 0x17
        /*00aa*/ 	.short	(.L_29 - .L_28)
.L_28:
        /*00ac*/ 	.word	0x00000000
        /*00b0*/ 	.short	0x0003
        /*00b2*/ 	.short	0x0018
        /*00b4*/ 	.byte	0x00, 0xf0, 0x11, 0x00


	//----- nvinfo : EIATTR_KPARAM_INFO
	.align		4
.L_29:
        /*00b8*/ 	.byte	0x04, 0x17
        /*00ba*/ 	.short	(.L_31 - .L_30)
.L_30:
        /*00bc*/ 	.word	0x00000000
        /*00c0*/ 	.short	0x0002
        /*00c2*/ 	.short	0x0010
        /*00c4*/ 	.byte	0x00, 0xf4, 0x21, 0x00


	//----- nvinfo : EIATTR_KPARAM_INFO
	.align		4
.L_31:
        /*00c8*/ 	.byte	0x04, 0x17
        /*00ca*/ 	.short	(.L_33 - .L_32)
.L_32:
        /*00cc*/ 	.word	0x00000000
        /*00d0*/ 	.short	0x0001
        /*00d2*/ 	.short	0x0008
        /*00d4*/ 	.byte	0x00, 0xf4, 0x21, 0x00


	//----- nvinfo : EIATTR_KPARAM_INFO
	.align		4
.L_33:
        /*00d8*/ 	.byte	0x04, 0x17
        /*00da*/ 	.short	(.L_35 - .L_34)
.L_34:
        /*00dc*/ 	.word	0x00000000
        /*00e0*/ 	.short	0x0000
        /*00e2*/ 	.short	0x0000
        /*00e4*/ 	.byte	0x00, 0xf4, 0x21, 0x00


	//----- nvinfo : EIATTR_SPARSE_MMA_MASK
	.align		4
.L_35:
        /*00e8*/ 	.byte	0x03, 0x50
        /*00ea*/ 	.short	0x0000


	//----- nvinfo : EIATTR_MAXREG_COUNT
	.align		4
        /*00ec*/ 	.byte	0x03, 0x1b
        /*00ee*/ 	.short	0x00ff


	//----- nvinfo : EIATTR_NUM_BARRIERS
	.align		4
        /*00f0*/ 	.byte	0x02, 0x4c
        /*00f2*/ 	.byte	0x01
	.zero		1


	//----- nvinfo : EIATTR_ANNOTATIONS
	.align		4
        /*00f4*/ 	.byte	0x04, 0x55
        /*00f6*/ 	.short	(.L_37 - .L_36)


	//   ....[0]....
.L_36:
        /*00f8*/ 	.word	0x00000001
        /*00fc*/ 	.byte	0xa0, 0x05, 0x00, 0x00, 0x01, 0x00, 0x00, 0x00, 0xd0, 0x05, 0x00, 0x00, 0x01, 0x00, 0x00, 0x00
        /* <DEDUP_REMOVED lines=2828> */
        /*b1cc*/ 	.byte	0x80, 0x2b, 0x03, 0x00, 0x01, 0x00, 0x00, 0x00, 0xa0, 0x2b, 0x03, 0x00


	//----- nvinfo : EIATTR_VRC_CTA_INIT_COUNT
	.align		4
.L_37:
        /*b1d8*/ 	.byte	0x02, 0x4a
	.zero		1
	.zero		1


	//----- nvinfo : EIATTR_EXIT_INSTR_OFFSETS
	.align		4
        /*b1dc*/ 	.byte	0x04, 0x1c
        /*b1de*/ 	.short	(.L_39 - .L_38)


	//   ....[0]....
.L_38:
        /*b1e0*/ 	.word	0x00032ec0


	//   ....[1]....
        /*b1e4*/ 	.word	0x00032ef0


	//----- nvinfo : EIATTR_REQNTID
	.align		4
.L_39:
        /*b1e8*/ 	.byte	0x04, 0x10
        /*b1ea*/ 	.short	(.L_41 - .L_40)
.L_40:
        /*b1ec*/ 	.word	0x00000040
        /*b1f0*/ 	.word	0x00000001
        /*b1f4*/ 	.word	0x00000001


	//----- nvinfo : EIATTR_CBANK_PARAM_SIZE
	.align		4
.L_41:
        /*b1f8*/ 	.byte	0x03, 0x19
        /*b1fa*/ 	.short	0x0050


	//----- nvinfo : EIATTR_PARAM_CBANK
	.align		4
        /*b1fc*/ 	.byte	0x04, 0x0a
        /*b1fe*/ 	.short	(.L_43 - .L_42)
	.align		4
.L_42:
        /*b200*/ 	.word	index@(.nv.constant0.matmul_kernel)
        /*b204*/ 	.short	0x0380
        /*b206*/ 	.short	0x0050


	//----- nvinfo : EIATTR_SW_WAR
	.align		4
.L_43:
        /*b208*/ 	.byte	0x04, 0x36
        /*b20a*/ 	.short	(.L_45 - .L_44)
.L_44:
        /*b20c*/ 	.word	0x00000008
.L_45:


//--------------------- .nv.compat                --------------------------
	.section	.nv.compat,"",@"SHT_CUDA_COMPAT_INFO"
	.align	4
        /*0000*/ 	.byte	0x02, 0x02, 0x01, 0x00, 0x02, 0x05, 0x05, 0x00, 0x02, 0x03, 0x00, 0x00, 0x02, 0x06, 0x01, 0x00


//--------------------- .nv.callgraph             --------------------------
	.section	.nv.callgraph,"",@"SHT_CUDA_CALLGRAPH"
	.align	4
	.sectionentsize	8
	.align		4
        /*0000*/ 	.word	0x00000000
	.align		4
        /*0004*/ 	.word	0xffffffff
	.align		4
        /*0008*/ 	.word	0x00000000
	.align		4
        /*000c*/ 	.word	0xfffffffe
	.align		4
        /*0010*/ 	.word	0x00000000
	.align		4
        /*0014*/ 	.word	0xfffffffd
	.align		4
        /*0018*/ 	.word	0x00000000
	.align		4
        /*001c*/ 	.word	0xfffffffc


//--------------------- .text.matmul_kernel       --------------------------
	.section	.text.matmul_kernel,"ax",@progbits
	.align	128
        .global         matmul_kernel
        .type           matmul_kernel,@function
        .size           matmul_kernel,(.L_x_4 - matmul_kernel)
        .other          matmul_kernel,@"STO_CUDA_ENTRY STV_DEFAULT"
matmul_kernel:
.text.matmul_kernel:
[----:B------:R-:W0:Y:S08]  /*0000*/  LDC R1, c[0x0][0x37c] ;  /* 0x0000df00ff017b82 */ /* 0x000e300000000800 */
[----:B------:R-:W1:Y:S01]  /*0010*/  LDC.64 R10, c[0x0][0x398] ;  /* 0x0000e600ff0a7b82 */ /* 0x000e620000000a00 */
[----:B------:R-:W2:Y:S01]  /*0020*/  S2R R14, SR_TID.X ;  /* 0x00000000000e7919 */ /* 0x000ea20000002100 */
[----:B------:R-:W3:Y:S01]  /*0030*/  LDCU UR4, c[0x0][0x3a0] ;  /* 0x00007400ff0477ac */ /* 0x000ee20008000800 */
[----:B0-----:R-:W-:Y:S01]  /*0040*/  VIADD R1, R1, 0xffffebd8 ;  /* 0xffffebd801017836 */ /* 0x001fe20000000000 */
[----:B------:R-:W-:Y:S01]  /*0050*/  UMOV UR5, 0x400 ;  /* 0x0000040000057882 */ /* 0x000fe20000000000 */
[----:B------:R-:W0:Y:S03]  /*0060*/  LDCU.64 UR10, c[0x0][0x358] ;  /* 0x00006b00ff0a77ac */ /* 0x000e260008000a00 */
[----:B------:R-:W4:Y:S01]  /*0070*/  S2UR UR6, SR_CgaCtaId ;  /* 0x00000000000679c3 */ /* 0x000f220000008800 */
[----:B---3--:R-:W-:Y:S01]  /*0080*/  UIADD3 UR4, UPT, UPT, UR4, 0x3f, URZ ;  /* 0x0000003f04047890 */ /* 0x008fe2000fffe0ff */
[----:B-1----:R-:W-:-:S03]  /*0090*/  VIADD R0, R11, 0xff ;  /* 0x000000ff0b007836 */ /* 0x002fc60000000000 */
[----:B------:R-:W-:Y:S02]  /*00a0*/  UISETP.GT.AND UP0, UPT, UR4, 0x3f, UPT ;  /* 0x0000003f0400788c */ /* 0x000fe4000bf04270 */
[----:B------:R-:W-:Y:S01]  /*00b0*/  SHF.R.S32.HI R3, RZ, 0x1f, R0 ;  /* 0x0000001fff037819 */ /* 0x000fe20000011400 */
[----:B----4-:R-:W-:-:S03]  /*00c0*/  ULEA UR5, UR6, UR5, 0x18 ;  /* 0x0000000506057291 */ /* 0x010fc6000f8ec0ff */
[----:B------:R-:W-:-:S04]  /*00d0*/  LEA.HI R3, R3, R0, RZ, 0x8 ;  /* 0x0000000003037211 */ /* 0x000fc800078f40ff */
[----:B------:R-:W-:Y:S02]  /*00e0*/  SHF.R.S32.HI R0, RZ, 0x8, R3 ;  /* 0x00000008ff007819 */ /* 0x000fe40000011403 */
[----:B------:R-:W1:Y:S03]  /*00f0*/  S2R R3, SR_CTAID.X ;  /* 0x0000000000037919 */ /* 0x000e660000002500 */
[----:B------:R-:W-:-:S05]  /*0100*/  IMAD.SHL.U32 R0, R0, 0x8, RZ ;  /* 0x0000000800007824 */ /* 0x000fca00078e00ff */
[-C--:B------:R-:W-:Y:S02]  /*0110*/  IABS R7, R0.reuse ;  /* 0x0000000000077213 */ /* 0x080fe40000000000 */
[----:B------:R-:W-:Y:S02]  /*0120*/  IABS R12, R0 ;  /* 0x00000000000c7213 */ /* 0x000fe40000000000 */
[----:B------:R-:W3:Y:S08]  /*0130*/  I2F.RP R2, R7 ;  /* 0x0000000700027306 */ /* 0x000ef00000209400 */
[----:B---3--:R-:W3:Y:S01]  /*0140*/  MUFU.RCP R2, R2 ;  /* 0x0000000200027308 */ /* 0x008ee20000001000 */
[----:B-1----:R-:W-:Y:S01]  /*0150*/  IABS R8, R3 ;  /* 0x0000000300087213 */ /* 0x002fe20000000000 */
[----:B---3--:R-:W-:-:S02]  /*0160*/  VIADD R4, R2, 0xffffffe ;  /* 0x0ffffffe02047836 */ /* 0x008fc40000000000 */
[----:B------:R-:W-:-:S04]  /*0170*/  IMAD.MOV R2, RZ, RZ, -R12 ;  /* 0x000000ffff027224 */ /* 0x000fc800078e0a0c */
[----:B------:R1:W3:Y:S02]  /*0180*/  F2I.FTZ.U32.TRUNC.NTZ R5, R4 ;  /* 0x0000000400057305 */ /* 0x0002e4000021f000 */
[----:B-1----:R-:W-:Y:S02]  /*0190*/  IMAD.MOV.U32 R4, RZ, RZ, RZ ;  /* 0x000000ffff047224 */ /* 0x002fe400078e00ff */
[----:B---3--:R-:W-:-:S04]  /*01a0*/  IMAD.MOV R6, RZ, RZ, -R5 ;  /* 0x000000ffff067224 */ /* 0x008fc800078e0a05 */
[----:B------:R-:W-:Y:S02]  /*01b0*/  IMAD R9, R6, R7, RZ ;  /* 0x0000000706097224 */ /* 0x000fe400078e02ff */
[----:B------:R-:W-:Y:S02]  /*01c0*/  IMAD.MOV.U32 R6, RZ, RZ, R8 ;  /* 0x000000ffff067224 */ /* 0x000fe400078e0008 */
[----:B------:R-:W-:-:S06]  /*01d0*/  IMAD.HI.U32 R5, R5, R9, R4 ;  /* 0x0000000905057227 */ /* 0x000fcc00078e0004 */
[----:B------:R-:W-:-:S04]  /*01e0*/  IMAD.HI.U32 R5, R5, R6, RZ ;  /* 0x0000000605057227 */ /* 0x000fc800078e00ff */
[----:B------:R-:W-:-:S05]  /*01f0*/  IMAD R2, R5, R2, R6 ;  /* 0x0000000205027224 */ /* 0x000fca00078e0206 */
[----:B------:R-:W-:-:S13]  /*0200*/  ISETP.GT.U32.AND P1, PT, R7, R2, PT ;  /* 0x000000020700720c */ /* 0x000fda0003f24070 */
[----:B------:R-:W-:Y:S02]  /*0210*/  @!P1 IMAD.IADD R2, R2, 0x1, -R7 ;  /* 0x0000000102029824 */ /* 0x000fe400078e0a07 */
[----:B------:R-:W-:Y:S01]  /*0220*/  @!P1 VIADD R5, R5, 0x1 ;  /* 0x0000000105059836 */ /* 0x000fe20000000000 */
[----:B------:R-:W-:Y:S02]  /*0230*/  ISETP.NE.AND P1, PT, R0, RZ, PT ;  /* 0x000000ff0000720c */ /* 0x000fe40003f25270 */
[----:B------:R-:W-:Y:S02]  /*0240*/  ISETP.GE.U32.AND P0, PT, R2, R7, PT ;  /* 0x000000070200720c */ /* 0x000fe40003f06070 */
[----:B------:R-:W-:-:S04]  /*0250*/  LOP3.LUT R2, R3, R0, RZ, 0x3c, !PT ;  /* 0x0000000003027212 */ /* 0x000fc800078e3cff */
[----:B------:R-:W-:Y:S01]  /*0260*/  ISETP.GE.AND P2, PT, R2, RZ, PT ;  /* 0x000000ff0200720c */ /* 0x000fe20003f46270 */
[----:B------:R-:W-:-:S06]  /*0270*/  VIADD R2, R10, 0xf ;  /* 0x0000000f0a027836 */ /* 0x000fcc0000000000 */
[----:B------:R-:W-:-:S04]  /*0280*/  @P0 VIADD R5, R5, 0x1 ;  /* 0x0000000105050836 */ /* 0x000fc80000000000 */
[----:B------:R-:W-:Y:S01]  /*0290*/  IMAD.MOV.U32 R4, RZ, RZ, R5 ;  /* 0x000000ffff047224 */ /* 0x000fe200078e0005 */
[----:B------:R-:W-:-:S03]  /*02a0*/  SHF.R.S32.HI R5, RZ, 0x1f, R2 ;  /* 0x0000001fff057819 */ /* 0x000fc60000011402 */
[----:B------:R-:W-:Y:S01]  /*02b0*/  @!P2 IMAD.MOV R4, RZ, RZ, -R4 ;  /* 0x000000ffff04a224 */ /* 0x000fe200078e0a04 */
[----:B------:R-:W-:Y:S02]  /*02c0*/  @!P1 LOP3.LUT R4, RZ, R0, RZ, 0x33, !PT ;  /* 0x00000000ff049212 */ /* 0x000fe400078e33ff */
[----:B------:R-:W-:-:S03]  /*02d0*/  LEA.HI R5, R5, R2, RZ, 0x4 ;  /* 0x0000000205057211 */ /* 0x000fc600078f20ff */
[----:B------:R-:W-:Y:S02]  /*02e0*/  IMAD.SHL.U32 R2, R4, 0x8, RZ ;  /* 0x0000000804027824 */ /* 0x000fe400078e00ff */
[----:B------:R-:W-:-:S03]  /*02f0*/  IMAD.MOV R4, RZ, RZ, -R4 ;  /* 0x000000ffff047224 */ /* 0x000fc600078e0a04 */
[----:B------:R-:W-:Y:S01]  /*0300*/  LEA.HI.SX32 R5, R5, -R2, 0x1c ;  /* 0x8000000205057211 */ /* 0x000fe200078fe2ff */
[----:B------:R-:W-:Y:S02]  /*0310*/  IMAD R13, R0, R4, R3 ;  /* 0x00000004000d7224 */ /* 0x000fe400078e0203 */
[----:B------:R-:W-:Y:S01]  /*0320*/  IMAD.MOV.U32 R4, RZ, RZ, RZ ;  /* 0x000000ffff047224 */ /* 0x000fe200078e00ff */
[----:B------:R-:W-:-:S04]  /*0330*/  VIMNMX R6, PT, PT, R5, 0x8, PT ;  /* 0x0000000805067848 */ /* 0x000fc80003fe0100 */
[-C--:B------:R-:W-:Y:S02]  /*0340*/  IABS R8, R6.reuse ;  /* 0x0000000600087213 */ /* 0x080fe40000000000 */
[----:B------:R-:W-:Y:S02]  /*0350*/  IABS R0, R6 ;  /* 0x0000000600007213 */ /* 0x000fe40000000000 */
[----:B------:R-:W1:Y:S08]  /*0360*/  I2F.RP R7, R8 ;  /* 0x0000000800077306 */ /* 0x000e700000209400 */
[----:B-1----:R-:W1:Y:S02]  /*0370*/  MUFU.RCP R7, R7 ;  /* 0x0000000700077308 */ /* 0x002e640000001000 */
[----:B-1----:R-:W-:-:S06]  /*0380*/  VIADD R5, R7, 0xffffffe ;  /* 0x0ffffffe07057836 */ /* 0x002fcc0000000000 */
[----:B------:R-:W1:Y:S02]  /*0390*/  F2I.FTZ.U32.TRUNC.NTZ R5, R5 ;  /* 0x0000000500057305 */ /* 0x000e64000021f000 */
[----:B-1----:R-:W-:-:S04]  /*03a0*/  IMAD.MOV R9, RZ, RZ, -R5 ;  /* 0x000000ffff097224 */ /* 0x002fc800078e0a05 */
[----:B------:R-:W-:Y:S01]  /*03b0*/  IMAD.MOV.U32 R3, RZ, RZ, R9 ;  /* 0x000000ffff037224 */ /* 0x000fe200078e0009 */
[----:B------:R-:W-:-:S03]  /*03c0*/  IABS R9, R13 ;  /* 0x0000000d00097213 */ /* 0x000fc60000000000 */
[----:B------:R-:W-:-:S04]  /*03d0*/  IMAD R3, R3, R8, RZ ;  /* 0x0000000803037224 */ /* 0x000fc800078e02ff */
[----:B------:R-:W-:Y:S01]  /*03e0*/  IMAD.HI.U32 R4, R5, R3, R4 ;  /* 0x0000000305047227 */ /* 0x000fe200078e0004 */
[----:B--2---:R-:W-:-:S03]  /*03f0*/  SHF.R.U32.HI R5, RZ, 0x4, R14 ;  /* 0x00000004ff057819 */ /* 0x004fc6000001160e */
[----:B------:R-:W-:Y:S01]  /*0400*/  IMAD.MOV R3, RZ, RZ, -R0 ;  /* 0x000000ffff037224 */ /* 0x000fe200078e0a00 */
[----:B------:R-:W-:Y:S01]  /*0410*/  SGXT.U32 R15, R5, 0x2 ;  /* 0x00000002050f781a */ /* 0x000fe20000000000 */
[----:B------:R-:W-:-:S03]  /*0420*/  IMAD.HI.U32 R0, R4, R9, RZ ;  /* 0x0000000904007227 */ /* 0x000fc600078e00ff */
[C---:B------:R-:W-:Y:S01]  /*0430*/  LOP3.LUT R4, R15.reuse, 0xc, RZ, 0xfc, !PT ;  /* 0x0000000c0f047812 */ /* 0x040fe200078efcff */
[----:B------:R-:W-:Y:S01]  /*0440*/  IMAD R3, R0, R3, R9 ;  /* 0x0000000300037224 */ /* 0x000fe200078e0209 */
[C---:B------:R-:W-:Y:S02]  /*0450*/  LOP3.LUT R4, R15.reuse, 0x18, RZ, 0xfc, !PT ;  /* 0x000000180f047812 */ /* 0x040fe400078efcff */
[C---:B------:R-:W-:Y:S02]  /*0460*/  LOP3.LUT R4, R15.reuse, 0x24, RZ, 0xfc, !PT ;  /* 0x000000240f047812 */ /* 0x040fe400078efcff */
[----:B------:R-:W-:Y:S02]  /*0470*/  ISETP.GT.U32.AND P1, PT, R8, R3, PT ;  /* 0x000000030800720c */ /* 0x000fe40003f24070 */
[----:B------:R-:W-:-:S11]  /*0480*/  LOP3.LUT R4, R15, 0x30, RZ, 0xfc, !PT ;  /* 0x000000300f047812 */ /* 0x000fd600078efcff */
[----:B------:R-:W-:Y:S02]  /*0490*/  @!P1 IMAD.IADD R3, R3, 0x1, -R8 ;  /* 0x0000000103039824 */ /* 0x000fe400078e0a08 */
[----:B------:R-:W-:Y:S01]  /*04a0*/  @!P1 VIADD R0, R0, 0x1 ;  /* 0x0000000100009836 */ /* 0x000fe20000000000 */
[----:B------:R-:W-:Y:S02]  /*04b0*/  ISETP.NE.AND P1, PT, R6, RZ, PT ;  /* 0x000000ff0600720c */ /* 0x000fe40003f25270 */
[----:B------:R-:W-:Y:S02]  /*04c0*/  ISETP.GE.U32.AND P0, PT, R3, R8, PT ;  /* 0x000000080300720c */ /* 0x000fe40003f06070 */
[----:B------:R-:W-:-:S04]  /*04d0*/  LOP3.LUT R3, R13, R6, RZ, 0x3c, !PT ;  /* 0x000000060d037212 */ /* 0x000fc800078e3cff */
[----:B------:R-:W-:-:S07]  /*04e0*/  ISETP.GE.AND P2, PT, R3, RZ, PT ;  /* 0x000000ff0300720c */ /* 0x000fce0003f46270 */
[----:B------:R-:W-:-:S06]  /*04f0*/  @P0 VIADD R0, R0, 0x1 ;  /* 0x0000000100000836 */ /* 0x000fcc0000000000 */
[----:B------:R-:W-:Y:S01]  /*0500*/  @!P2 IMAD.MOV R0, RZ, RZ, -R0 ;  /* 0x000000ffff00a224 */ /* 0x000fe200078e0a00 */
[----:B------:R-:W-:-:S05]  /*0510*/  @!P1 LOP3.LUT R0, RZ, R6, RZ, 0x33, !PT ;  /* 0x00000006ff009212 */ /* 0x000fca00078e33ff */
[----:B------:R-:W-:Y:S02]  /*0520*/  IMAD.MOV R3, RZ, RZ, -R0 ;  /* 0x000000ffff037224 */ /* 0x000fe400078e0a00 */
[----:B------:R-:W-:Y:S02]  /*0530*/  IMAD.SHL.U32 R0, R0, 0x100, RZ ;  /* 0x0000010000007824 */ /* 0x000fe400078e00ff */
[----:B------:R-:W-:-:S04]  /*0540*/  IMAD R3, R6, R3, R13 ;  /* 0x0000000306037224 */ /* 0x000fc800078e020d */
[----:B------:R-:W-:Y:S01]  /*0550*/  IMAD.IADD R3, R2, 0x1, R3 ;  /* 0x0000000102037824 */ /* 0x000fe200078e0203 */
[----:B------:R-:W-:-:S05]  /*0560*/  LOP3.LUT R2, R14, 0xf, RZ, 0xc0, !PT ;  /* 0x0000000f0e027812 */ /* 0x000fca00078ec0ff */
[----:B------:R-:W-:Y:S01]  /*0570*/  IMAD R28, R3, 0x10, R2 ;  /* 0x00000010031c7824 */ /* 0x000fe200078e0202 */
[C---:B------:R-:W-:Y:S02]  /*0580*/  LOP3.LUT R3, R15.reuse, 0x4, RZ, 0xfc, !PT ;  /* 0x000000040f037812 */ /* 0x040fe400078efcff */
[C---:B------:R-:W-:Y:S02]  /*0590*/  LOP3.LUT R2, R15.reuse, 0x8, RZ, 0xfc, !PT ;  /* 0x000000080f027812 */ /* 0x040fe400078efcff */
[----:B------:R1:W-:Y:S01]  /*05a0*/  STL [R1+0xbac], R28 ;  /* 0x000bac1c01007387 */ /* 0x0003e20000100800 */
[C---:B------:R-:W-:Y:S02]  /*05b0*/  LOP3.LUT R3, R15.reuse, 0x10, RZ, 0xfc, !PT ;  /* 0x000000100f037812 */ /* 0x040fe400078efcff */
[C---:B------:R-:W-:Y:S01]  /*05c0*/  LOP3.LUT R2, R15.reuse, 0x14, RZ, 0xfc, !PT ;  /* 0x000000140f027812 */ /* 0x040fe200078efcff */
[----:B------:R1:W-:Y:S01]  /*05d0*/  STL [R1+0x1f4], R0 ;  /* 0x0001f40001007387 */ /* 0x0003e20000100800 */
[----:B------:R-:W-:-:S02]  /*05e0*/  LOP3.LUT R3, R15, 0x1c, RZ, 0xfc, !PT ;  /* 0x0000001c0f037812 */ /* 0x000fc400078efcff */
[C---:B------:R-:W-:Y:S02]  /*05f0*/  LOP3.LUT R2, R15.reuse, 0x20, RZ, 0xfc, !PT ;  /* 0x000000200f027812 */ /* 0x040fe400078efcff */
[C---:B------:R-:W-:Y:S02]  /*0600*/  LOP3.LUT R3, R15.reuse, 0x28, RZ, 0xfc, !PT ;  /* 0x000000280f037812 */ /* 0x040fe400078efcff */
[C---:B------:R-:W-:Y:S02]  /*0610*/  LOP3.LUT R2, R15.reuse, 0x2c, RZ, 0xfc, !PT ;  /* 0x0000002c0f027812 */ /* 0x040fe400078efcff */
[C---:B------:R-:W-:Y:S02]  /*0620*/  LOP3.LUT R3, R15.reuse, 0x34, RZ, 0xfc, !PT ;  /* 0x000000340f037812 */ /* 0x040fe400078efcff */
[----:B------:R-:W-:Y:S01]  /*0630*/  LOP3.LUT R2, R15, 0x38, RZ, 0xfc, !PT ;  /* 0x000000380f027812 */ /* 0x000fe200078efcff */
[----:B01----:R-:W-:Y:S06]  /*0640*/  BRA.U UP0, `(.L_x_0) ;  /* 0x0000000100687547 */ /* 0x003fec000b800000 */
[C---:B------:R-:W-:Y:S01]  /*0650*/  IMAD.SHL.U32 R2, R14.reuse, 0x10, RZ ;  /* 0x000000100e027824 */ /* 0x040fe200078e00ff */
[----:B------:R-:W-:Y:S01]  /*0660*/  CS2R R24, SRZ ;  /* 0x0000000000187805 */ /* 0x000fe2000001ff00 */
[----:B------:R-:W-:Y:S01]  /*0670*/  IMAD.SHL.U32 R0, R14, 0x20, RZ ;  /* 0x000000200e007824 */ /* 0x000fe200078e00ff */
[----:B------:R-:W-:Y:S02]  /*0680*/  CS2R R26, SRZ ;  /* 0x00000000001a7805 */ /* 0x000fe4000001ff00 */
[----:B------:R-:W-:Y:S01]  /*0690*/  CS2R R20, SRZ ;  /* 0x0000000000147805 */ /* 0x000fe2000001ff00 */
[----:B------:R0:W-:Y:S01]  /*06a0*/  STL [R1+0xba8], R2 ;  /* 0x000ba80201007387 */ /* 0x0001e20000100800 */
[----:B------:R-:W-:Y:S02]  /*06b0*/  CS2R R22, SRZ ;  /* 0x0000000000167805 */ /* 0x000fe4000001ff00 */
[----:B------:R-:W-:Y:S02]  /*06c0*/  LOP3.LUT R0, R0, 0x60, RZ, 0xc0, !PT ;  /* 0x0000006000007812 */ /* 0x000fe400078ec0ff */
[----:B------:R-:W-:Y:S01]  /*06d0*/  CS2R R16, SRZ ;  /* 0x0000000000107805 */ /* 0x000fe2000001ff00 */
[----:B------:R0:W-:Y:S01]  /*06e0*/  STL [R1], RZ ;  /* 0x000000ff01007387 */ /* 0x0001e20000100800 */
[----:B------:R-:W-:-:S02]  /*06f0*/  CS2R R18, SRZ ;  /* 0x0000000000127805 */ /* 0x000fc4000001ff00 */
[----:B------:R-:W-:Y:S02]  /*0700*/  CS2R R12, SRZ ;  /* 0x00000000000c7805 */ /* 0x000fe4000001ff00 */
[----:B------:R-:W-:Y:S01]  /*0710*/  CS2R R14, SRZ ;  /* 0x00000000000e7805 */ /* 0x000fe2000001ff00 */
[----:B------:R0:W-:Y:S01]  /*0720*/  STL [R1+0x4], RZ ;  /* 0x000004ff01007387 */ /* 0x0001e20000100800 */
[----:B------:R-:W-:Y:S02]  /*0730*/  CS2R R8, SRZ ;  /* 0x0000000000087805 */ /* 0x000fe4000001ff00 */
[----:B------:R-:W-:Y:S02]  /*0740*/  CS2R R10, SRZ ;  /* 0x00000000000a7805 */ /* 0x000fe4000001ff00 */
[----:B------:R-:W-:Y:S01]  /*0750*/  CS2R R4, SRZ ;  /* 0x0000000000047805 */ /* 0x000fe2000001ff00 */
[----:B------:R0:W-:Y:S01]  /*0760*/  STL [R1+0x8], RZ ;  /* 0x000008ff01007387 */ /* 0x0001e20000100800 */
[----:B------:R-:W-:-:S03]  /*0770*/  CS2R R6, SRZ ;  /* 0x0000000000067805 */ /* 0x000fc6000001ff00 */
[----:B------:R0:W-:Y:S04]  /*0780*/  STL [R1+0xc], RZ ;  /* 0x00000cff01007387 */ /* 0x0001e80000100800 */
[----:B------:R0:W-:Y:S04]  /*0790*/  STL [R1+0x10], RZ ;  /* 0x000010ff01007387 */ /* 0x0001e80000100800 */
[----:B------:R0:W-:Y:S04]  /*07a0*/  STL [R1+0x14], RZ ;  /* 0x000014ff01007387 */ /* 0x0001e80000100800 */
[----:B------:R0:W-:Y:S04]  /*07b0*/  STL [R1+0x18], RZ ;  /* 0x000018ff01007387 */ /* 0x0001e80000100800 */
[----:B------:R0:W-:Y:S04]  /*07c0*/  STL [R1+0x1c], RZ ;  /* 0x00001cff01007387 */ /* 0x0001e80000100800 */
[----:B------:R0:W-:Y:S01]  /*07d0*/  STL [R1+0xb94], R0 ;  /* 0x000b940001007387 */ /* 0x0001e20000100800 */
[----:B------:R-:W-:Y:S05]  /*07e0*/  BRA `(.L_x_1) ;  /* 0x000002fc00fc7947 */ /* 0x000fea0003800000 */
.L_x_0:
[----:B------:R-:W-:Y:S01]  /*07f0*/  IABS R0, R11 ;  /* 0x0000000b00007213 */ /* 0x000fe20000000000 */
[----:B------:R0:W-:Y:S01]  /*0800*/  STL [R1+0xd48], R11 ;  /* 0x000d480b01007387 */ /* 0x0001e20000100800 */
[----:B------:R-:W-:Y:S01]  /*0810*/  IABS R25, R28 ;  /* 0x0000001c00197213 */ /* 0x000fe20000000000 */
[----:B------:R-:W1:Y:S01]  /*0820*/  LDCU UR6, c[0x0][0x3a8] ;  /* 0x00007500ff0677ac */ /* 0x000e620008000800 */
[----:B------:R-:W2:Y:S01]  /*0830*/  LDCU UR7, c[0x0][0x3ac] ;  /* 0x00007580ff0777ac */ /* 0x000ea20008000800 */
[----:B0-----:R-:W3:Y:S01]  /*0840*/  LDL R11, [R1+0x1f4] ;  /* 0x0001f400010b7983 */ /* 0x001ee20000100800 */
[----:B------:R-:W0:Y:S01]  /*0850*/  I2F.RP R4, R0 ;  /* 0x0000000000047306 */ /* 0x000e220000209400 */
[----:B------:R-:W4:Y:S01]  /*0860*/  LDCU.64 UR8, c[0x0][0x388] ;  /* 0x00007100ff0877ac */ /* 0x000f220008000a00 */
[----:B------:R-:W5:Y:S01]  /*0870*/  LDCU UR12, c[0x0][0x3b0] ;  /* 0x00007600ff0c77ac */ /* 0x000f620008000800 */
[----:B------:R-:W1:Y:S01]  /*0880*/  LDCU UR13, c[0x0][0x3a4] ;  /* 0x00007480ff0d77ac */ /* 0x000e620008000800 */
[----:B------:R-:W1:Y:S04]  /*0890*/  LDCU UR14, c[0x0][0x3a0] ;  /* 0x00007400ff0e77ac */ /* 0x000e680008000800 */
[----:B0-----:R-:W0:Y:S02]  /*08a0*/  MUFU.RCP R4, R4 ;  /* 0x0000000400047308 */ /* 0x001e240000001000 */
[----:B0-----:R-:W-:-:S06]  /*08b0*/  VIADD R2, R4, 0xffffffe ;  /* 0x0ffffffe04027836 */ /* 0x001fcc0000000000 */
[----:B------:R0:W1:Y:S02]  /*08c0*/  F2I.FTZ.U32.TRUNC.NTZ R3, R2 ;  /* 0x0000000200037305 */ /* 0x000064000021f000 */
[----:B0-----:R-:W-:Y:S02]  /*08d0*/  IMAD.MOV.U32 R2, RZ, RZ, RZ ;  /* 0x000000ffff027224 */ /* 0x001fe400078e00ff */
[----:B-1----:R-:W-:-:S04]  /*08e0*/  IMAD.MOV R7, RZ, RZ, -R3 ;  /* 0x000000ffff077224 */ /* 0x002fc800078e0a03 */
[----:B------:R-:W-:-:S04]  /*08f0*/  IMAD R7, R7, R0, RZ ;  /* 0x0000000007077224 */ /* 0x000fc800078e02ff */
[----:B------:R-:W-:-:S04]  /*0900*/  IMAD.HI.U32 R3, R3, R7, R2 ;  /* 0x0000000703037227 */ /* 0x000fc800078e0002 */
[C---:B---3--:R-:W-:Y:S01]  /*0910*/  VIADD R5, R11.reuse, 0xff ;  /* 0x000000ff0b057836 */ /* 0x048fe20000000000 */
[----:B------:R-:W-:Y:S01]  /*0920*/  IABS R27, R11 ;  /* 0x0000000b001b7213 */ /* 0x000fe20000000000 */
[C---:B------:R-:W-:Y:S02]  /*0930*/  VIADD R8, R11.reuse, 0xfe ;  /* 0x000000fe0b087836 */ /* 0x040fe40000000000 */
[C---:B------:R-:W-:Y:S01]  /*0940*/  VIADD R4, R11.reuse, 0xfd ;  /* 0x000000fd0b047836 */ /* 0x040fe20000000000 */
[----:B------:R-:W-:Y:S01]  /*0950*/  IABS R6, R5 ;  /* 0x0000000500067213 */ /* 0x000fe20000000000 */
[C---:B------:R-:W-:Y:S01]  /*0960*/  VIADD R15, R11.reuse, 0xfb ;  /* 0x000000fb0b0f7836 */ /* 0x040fe20000000000 */
[----:B------:R-:W-:Y:S01]  /*0970*/  ISETP.GE.AND P6, PT, R8, RZ, PT ;  /* 0x000000ff0800720c */ /* 0x000fe20003fc6270 */
[C---:B------:R-:W-:Y:S01]  /*0980*/  VIADD R19, R11.reuse, 0xf1 ;  /* 0x000000f10b137836 */ /* 0x040fe20000000000 */
[----:B------:R-:W-:Y:S01]  /*0990*/  IABS R13, R4 ;  /* 0x00000004000d7213 */ /* 0x000fe20000000000 */
[----:B------:R-:W-:Y:S01]  /*09a0*/  IMAD.MOV.U32 R7, RZ, RZ, R6 ;  /* 0x000000ffff077224 */ /* 0x000fe200078e0006 */
[----:B------:R-:W-:Y:S01]  /*09b0*/  IABS R6, R8 ;  /* 0x0000000800067213 */ /* 0x000fe20000000000 */
[----:B------:R-:W-:Y:S01]  /*09c0*/  VIADD R26, R11, 0x12 ;  /* 0x000000120b1a7836 */ /* 0x000fe20000000000 */
[----:B------:R-:W-:Y:S01]  /*09d0*/  ISETP.GE.AND P3, PT, R5, RZ, PT ;  /* 0x000000ff0500720c */ /* 0x000fe20003f66270 */
[----:B------:R-:W-:Y:S01]  /*09e0*/  IMAD.HI.U32 R9, R3, R7, RZ ;  /* 0x0000000703097227 */ /* 0x000fe200078e00ff */
[----:B------:R-:W-:-:S02]  /*09f0*/  ISETP.GE.AND P5, PT, R4, RZ, PT ;  /* 0x000000ff0400720c */ /* 0x000fc40003fa6270 */
[----:B------:R-:W-:Y:S01]  /*0a00*/  IABS R20, R19 ;  /* 0x0000001300147213 */ /* 0x000fe20000000000 */
[----:B------:R-:W-:Y:S01]  /*0a10*/  IMAD.MOV R2, RZ, RZ, -R9 ;  /* 0x000000ffff027224 */ /* 0x000fe200078e0a09 */
[----:B------:R-:W-:Y:S01]  /*0a20*/  IABS R9, R15 ;  /* 0x0000000f00097213 */ /* 0x000fe20000000000 */
[----:B------:R-:W-:-:S04]  /*0a30*/  IMAD.HI.U32 R14, R3, R6, RZ ;  /* 0x00000006030e7227 */ /* 0x000fc800078e00ff */
[C---:B------:R-:W-:Y:S02]  /*0a40*/  IMAD R7, R0.reuse, R2, R7 ;  /* 0x0000000200077224 */ /* 0x040fe400078e0207 */
[----:B------:R-:W-:Y:S02]  /*0a50*/  IMAD.MOV R14, RZ, RZ, -R14 ;  /* 0x000000ffff0e7224 */ /* 0x000fe400078e0a0e */
[----:B------:R-:W-:Y:S01]  /*0a60*/  VIADD R2, R11, 0xfc ;  /* 0x000000fc0b027836 */ /* 0x000fe20000000000 */
[C---:B------:R-:W-:Y:S01]  /*0a70*/  ISETP.GT.U32.AND P1, PT, R0.reuse, R7, PT ;  /* 0x000000070000720c */ /* 0x040fe20003f24070 */
[C---:B------:R-:W-:Y:S02]  /*0a80*/  IMAD R6, R0.reuse, R14, R6 ;  /* 0x0000000e00067224 */ /* 0x040fe400078e0206 */
[----:B------:R-:W-:Y:S01]  /*0a90*/  IMAD.HI.U32 R12, R3, R13, RZ ;  /* 0x0000000d030c7227 */ /* 0x000fe200078e00ff */
[----:B------:R-:W-:Y:S02]  /*0aa0*/  IABS R16, R2 ;  /* 0x0000000200107213 */ /* 0x000fe40000000000 */
[----:B------:R-:W-:Y:S01]  /*0ab0*/  ISETP.GT.U32.AND P0, PT, R0, R6, PT ;  /* 0x000000060000720c */ /* 0x000fe20003f04070 */
[----:B------:R-:W-:Y:S01]  /*0ac0*/  IMAD.MOV.U32 R8, RZ, RZ, R9 ;  /* 0x000000ffff087224 */ /* 0x000fe200078e0009 */
[----:B------:R-:W-:Y:S01]  /*0ad0*/  ISETP.GE.AND P4, PT, R2, RZ, PT ;  /* 0x000000ff0200720c */ /* 0x000fe20003f86270 */
[----:B------:R-:W-:-:S02]  /*0ae0*/  IMAD.MOV R14, RZ, RZ, -R12 ;  /* 0x000000ffff0e7224 */ /* 0x000fc400078e0a0c */
[----:B------:R-:W-:-:S04]  /*0af0*/  IMAD.HI.U32 R12, R3, R8, RZ ;  /* 0x00000008030c7227 */ /* 0x000fc800078e00ff */
[----:B------:R-:W-:Y:S02]  /*0b00*/  @!P1 IMAD.IADD R7, R7, 0x1, -R0 ;  /* 0x0000000107079824 */ /* 0x000fe400078e0a00 */
[----:B------:R-:W-:Y:S02]  /*0b10*/  IMAD.MOV.U32 R5, RZ, RZ, R16 ;  /* 0x000000ffff057224 */ /* 0x000fe400078e0010 */
[C---:B------:R-:W-:Y:S01]  /*0b20*/  IMAD R13, R0.reuse, R14, R13 ;  /* 0x0000000e000d7224 */ /* 0x040fe200078e020d */
[C---:B------:R-:W-:Y:S01]  /*0b30*/  ISETP.GT.U32.AND P1, PT, R0.reuse, R7, PT ;  /* 0x000000070000720c */ /* 0x040fe20003f24070 */
[----:B------:R-:W-:Y:S02]  /*0b40*/  IMAD.MOV R12, RZ, RZ, -R12 ;  /* 0x000000ffff0c7224 */ /* 0x000fe400078e0a0c */
[----:B------:R-:W-:Y:S01]  /*0b50*/  IMAD.HI.U32 R9, R3, R5, RZ ;  /* 0x0000000503097227 */ /* 0x000fe200078e00ff */
[----:B------:R-:W-:-:S03]  /*0b60*/  ISETP.GT.U32.AND P2, PT, R0, R13, PT ;  /* 0x0000000d0000720c */ /* 0x000fc60003f44070 */
[----:B------:R-:W-:Y:S02]  /*0b70*/  IMAD R4, R0, R12, R8 ;  /* 0x0000000c00047224 */ /* 0x000fe400078e0208 */
[----:B------:R-:W-:Y:S02]  /*0b80*/  IMAD.MOV R9, RZ, RZ, -R9 ;  /* 0x000000ffff097224 */ /* 0x000fe400078e0a09 */
[--C-:B------:R-:W-:Y:S02]  /*0b90*/  @!P0 IMAD.IADD R6, R6, 0x1, -R0.reuse ;  /* 0x0000000106068824 */ /* 0x100fe400078e0a00 */
[----:B------:R-:W-:Y:S02]  /*0ba0*/  @!P1 IMAD.IADD R7, R7, 0x1, -R0 ;  /* 0x0000000107079824 */ /* 0x000fe400078e0a00 */
[C---:B------:R-:W-:Y:S01]  /*0bb0*/  IMAD R5, R0.reuse, R9, R5 ;  /* 0x0000000900057224 */ /* 0x040fe200078e0205 */
[----:B------:R-:W-:Y:S01]  /*0bc0*/  ISETP.GT.U32.AND P0, PT, R0, R6, PT ;  /* 0x000000060000720c */ /* 0x000fe20003f04070 */
[----:B------:R-:W-:-:S02]  /*0bd0*/  IMAD.MOV.U32 R17, RZ, RZ, R7 ;  /* 0x000000ffff117224 */ /* 0x000fc400078e0007 */
[----:B------:R-:W-:Y:S01]  /*0be0*/  VIADD R9, R11, 0xfa ;  /* 0x000000fa0b097836 */ /* 0x000fe20000000000 */
[C---:B------:R-:W-:Y:S01]  /*0bf0*/  ISETP.GT.U32.AND P1, PT, R0.reuse, R5, PT ;  /* 0x000000050000720c */ /* 0x040fe20003f24070 */
[----:B------:R-:W-:Y:S01]  /*0c00*/  @!P3 IMAD.MOV R17, RZ, RZ, -R17 ;  /* 0x000000ffff11b224 */ /* 0x000fe200078e0a11 */
[C---:B------:R-:W-:Y:S01]  /*0c10*/  ISETP.GT.U32.AND P3, PT, R0.reuse, R4, PT ;  /* 0x000000040000720c */ /* 0x040fe20003f64070 */
[----:B------:R-:W-:Y:S01]  /*0c20*/  @!P2 IMAD.IADD R13, R13, 0x1, -R0 ;  /* 0x000000010d0da824 */ /* 0x000fe200078e0a00 */
[----:B------:R-:W-:Y:S01]  /*0c30*/  IABS R2, R9 ;  /* 0x0000000900027213 */ /* 0x000fe20000000000 */
[C---:B------:R-:W-:Y:S01]  /*0c40*/  VIADD R8, R11.reuse, 0xf9 ;  /* 0x000000f90b087836 */ /* 0x040fe20000000000 */
[----:B------:R0:W-:Y:S01]  /*0c50*/  STL [R1+0x3bc], R17 ;  /* 0x0003bc1101007387 */ /* 0x0001e20000100800 */
[----:B------:R-:W-:Y:S01]  /*0c60*/  VIADD R12, R11, 0xf8 ;  /* 0x000000f80b0c7836 */ /* 0x000fe20000000000 */
[----:B------:R-:W-:Y:S01]  /*0c70*/  ISETP.GT.U32.AND P2, PT, R0, R13, PT ;  /* 0x0000000d0000720c */ /* 0x000fe20003f44070 */
[----:B------:R-:W-:Y:S01]  /*0c80*/  IMAD.HI.U32 R16, R3, R2, RZ ;  /* 0x0000000203107227 */ /* 0x000fe200078e00ff */
[----:B------:R-:W-:-:S02]  /*0c90*/  IABS R14, R8 ;  /* 0x00000008000e7213 */ /* 0x000fc40000000000 */
[----:B------:R-:W-:Y:S01]  /*0ca0*/  IABS R7, R12 ;  /* 0x0000000c00077213 */ /* 0x000fe20000000000 */
[--C-:B------:R-:W-:Y:S01]  /*0cb0*/  @!P0 IMAD.IADD R6, R6, 0x1, -R0.reuse ;  /* 0x0000000106068824 */ /* 0x100fe200078e0a00 */
[----:B------:R-:W-:Y:S01]  /*0cc0*/  ISETP.GE.AND P0, PT, R15, RZ, PT ;  /* 0x000000ff0f00720c */ /* 0x000fe20003f06270 */
[----:B------:R-:W-:Y:S02]  /*0cd0*/  @!P3 IMAD.IADD R4, R4, 0x1, -R0 ;  /* 0x000000010404b824 */ /* 0x000fe400078e0a00 */
[----:B------:R-:W-:Y:S02]  /*0ce0*/  IMAD.MOV R16, RZ, RZ, -R16 ;  /* 0x000000ffff107224 */ /* 0x000fe400078e0a10 */
[----:B------:R-:W-:Y:S01]  /*0cf0*/  @!P1 IMAD.IADD R5, R5, 0x1, -R0 ;  /* 0x0000000105059824 */ /* 0x000fe200078e0a00 */
[----:B------:R-:W-:Y:S01]  /*0d00*/  ISETP.GT.U32.AND P3, PT, R0, R4, PT ;  /* 0x000000040000720c */ /* 0x000fe20003f64070 */
[----:B------:R-:W-:-:S03]  /*0d10*/  IMAD.HI.U32 R15, R3, R14, RZ ;  /* 0x0000000e030f7227 */ /* 0x000fc600078e00ff */
[C---:B------:R-:W-:Y:S01]  /*0d20*/  ISETP.GT.U32.AND P1, PT, R0.reuse, R5, PT ;  /* 0x000000050000720c */ /* 0x040fe20003f24070 */
[C---:B------:R-:W-:Y:S02]  /*0d30*/  IMAD R2, R0.reuse, R16, R2 ;  /* 0x0000001000027224 */ /* 0x040fe400078e0202 */
[----:B------:R-:W-:Y:S02]  /*0d40*/  IMAD.MOV R15, RZ, RZ, -R15 ;  /* 0x000000ffff0f7224 */ /* 0x000fe400078e0a0f */
[----:B------:R-:W-:Y:S01]  /*0d50*/  @!P2 IMAD.IADD R13, R13, 0x1, -R0 ;  /* 0x000000010d0da824 */ /* 0x000fe200078e0a00 */
[C---:B------:R-:W-:Y:S01]  /*0d60*/  ISETP.GT.U32.AND P2, PT, R0.reuse, R2, PT ;  /* 0x000000020000720c */ /* 0x040fe20003f44070 */
[----:B------:R-:W-:Y:S02]  /*0d70*/  IMAD R14, R0, R15, R14 ;  /* 0x0000000f000e7224 */ /* 0x000fe400078e020e */
[----:B------:R-:W-:Y:S02]  /*0d80*/  IMAD.MOV.U32 R18, RZ, RZ, R6 ;  /* 0x000000ffff127224 */ /* 0x000fe400078e0006 */
[----:B------:R-:W-:Y:S01]  /*0d90*/  @!P3 IMAD.IADD R4, R4, 0x1, -R0 ;  /* 0x000000010404b824 */ /* 0x000fe200078e0a00 */
[----:B------:R-:W-:Y:S01]  /*0da0*/  ISETP.GT.U32.AND P3, PT, R0, R14, PT ;  /* 0x0000000e0000720c */ /* 0x000fe20003f64070 */
[----:B------:R-:W-:-:S04]  /*0db0*/  IMAD.HI.U32 R6, R3, R7, RZ ;  /* 0x0000000703067227 */ /* 0x000fc800078e00ff */
[----:B0-----:R-:W-:Y:S02]  /*0dc0*/  IMAD.MOV.U32 R17, RZ, RZ, R13 ;  /* 0x000000ffff117224 */ /* 0x001fe400078e000d */
[----:B------:R-:W-:Y:S02]  /*0dd0*/  IMAD.MOV R6, RZ, RZ, -R6 ;  /* 0x000000ffff067224 */ /* 0x000fe400078e0a06 */
[----:B------:R-:W-:Y:S01]  /*0de0*/  @!P1 IMAD.IADD R5, R5, 0x1, -R0 ;  /* 0x0000000105059824 */ /* 0x000fe200078e0a00 */
[----:B------:R-:W-:Y:S01]  /*0df0*/  ISETP.GE.AND P1, PT, R12, RZ, PT ;  /* 0x000000ff0c00720c */ /* 0x000fe20003f26270 */
[----:B------:R-:W-:Y:S01]  /*0e00*/  @!P6 IMAD.MOV R18, RZ, RZ, -R18 ;  /* 0x000000ffff12e224 */ /* 0x000fe200078e0a12 */
[----:B------:R-:W-:Y:S01]  /*0e10*/  ISETP.GE.AND P6, PT, R9, RZ, PT ;  /* 0x000000ff0900720c */ /* 0x000fe20003fc6270 */
[----:B------:R-:W-:Y:S01]  /*0e20*/  @!P5 IMAD.MOV R17, RZ, RZ, -R17 ;  /* 0x000000ffff11d224 */ /* 0x000fe200078e0a11 */
[----:B------:R-:W-:Y:S01]  /*0e30*/  ISETP.GE.AND P5, PT, R8, RZ, PT ;  /* 0x000000ff0800720c */ /* 0x000fe20003fa6270 */
[----:B------:R-:W-:Y:S01]  /*0e40*/  @!P2 IMAD.IADD R2, R2, 0x1, -R0 ;  /* 0x000000010202a824 */ /* 0x000fe200078e0a00 */
[----:B------:R-:W-:Y:S01]  /*0e50*/  STL [R1+0x3b8], R18 ;  /* 0x0003b81201007387 */ /* 0x000fe20000100800 */
[----:B------:R-:W-:-:S02]  /*0e60*/  IMAD R9, R0, R6, R7 ;  /* 0x0000000600097224 */ /* 0x000fc400078e0207 */
[----:B------:R-:W-:Y:S01]  /*0e70*/  IMAD.MOV.U32 R16, RZ, RZ, R5 ;  /* 0x000000ffff107224 */ /* 0x000fe200078e0005 */
[----:B------:R0:W-:Y:S01]  /*0e80*/  STL [R1+0x3b4], R17 ;  /* 0x0003b41101007387 */ /* 0x0001e20000100800 */
[C---:B------:R-:W-:Y:S01]  /*0e90*/  VIADD R6, R11.reuse, 0xf7 ;  /* 0x000000f70b067836 */ /* 0x040fe20000000000 */
[----:B------:R-:W-:Y:S01]  /*0ea0*/  ISETP.GT.U32.AND P2, PT, R0, R2, PT ;  /* 0x000000020000720c */ /* 0x000fe20003f44070 */
[----:B------:R-:W-:Y:S02]  /*0eb0*/  IMAD.MOV.U32 R13, RZ, RZ, R4 ;  /* 0x000000ffff0d7224 */ /* 0x000fe400078e0004 */
[----:B------:R-:W-:Y:S01]  /*0ec0*/  @!P4 IMAD.MOV R16, RZ, RZ, -R16 ;  /* 0x000000ffff10c224 */ /* 0x000fe200078e0a10 */
[----:B------:R-:W-:Y:S01]  /*0ed0*/  ISETP.GE.AND P4, PT, R6, RZ, PT ;  /* 0x000000ff0600720c */ /* 0x000fe20003f86270 */
[C---:B------:R-:W-:Y:S02]  /*0ee0*/  VIADD R5, R11.reuse, 0xf6 ;  /* 0x000000f60b057836 */ /* 0x040fe40000000000 */
[----:B------:R-:W-:Y:S01]  /*0ef0*/  @!P0 IMAD.MOV R13, RZ, RZ, -R13 ;  /* 0x000000ffff0d8224 */ /* 0x000fe200078e0a0d */
[----:B0-----:R-:W-:Y:S01]  /*0f00*/  IABS R17, R6 ;  /* 0x0000000600117213 */ /* 0x001fe20000000000 */
[----:B------:R-:W-:Y:S01]  /*0f10*/  @!P3 IMAD.IADD R14, R14, 0x1, -R0 ;  /* 0x000000010e0eb824 */ /* 0x000fe200078e0a00 */
[----:B------:R-:W-:Y:S01]  /*0f20*/  STL [R1+0x3b0], R16 ;  /* 0x0003b01001007387 */ /* 0x000fe20000100800 */
[----:B------:R-:W-:Y:S01]  /*0f30*/  IABS R4, R5 ;  /* 0x0000000500047213 */ /* 0x000fe20000000000 */
[----:B------:R-:W-:Y:S01]  /*0f40*/  VIADD R6, R11, 0xf4 ;  /* 0x000000f40b067836 */ /* 0x000fe20000000000 */
[----:B------:R-:W-:Y:S01]  /*0f50*/  ISETP.GE.AND P0, PT, R5, RZ, PT ;  /* 0x000000ff0500720c */ /* 0x000fe20003f06270 */
[----:B------:R0:W-:Y:S01]  /*0f60*/  STL [R1+0xa8], R13 ;  /* 0x0000a80d01007387 */ /* 0x0001e20000100800 */
[----:B------:R-:W-:Y:S01]  /*0f70*/  ISETP.GT.U32.AND P3, PT, R0, R14, PT ;  /* 0x0000000e0000720c */ /* 0x000fe20003f64070 */
[----:B------:R-:W-:Y:S01]  /*0f80*/  IMAD.HI.U32 R12, R3, R4, RZ ;  /* 0x00000004030c7227 */ /* 0x000fe200078e00ff */
[----:B------:R-:W-:-:S03]  /*0f90*/  IABS R7, R6 ;  /* 0x0000000600077213 */ /* 0x000fc60000000000 */
[----:B------:R-:W-:Y:S01]  /*0fa0*/  @!P2 IMAD.IADD R2, R2, 0x1, -R0 ;  /* 0x000000010202a824 */ /* 0x000fe200078e0a00 */
[----:B------:R-:W-:Y:S01]  /*0fb0*/  ISETP.GT.U32.AND P2, PT, R0, R9, PT ;  /* 0x000000090000720c */ /* 0x000fe20003f44070 */
[----:B------:R-:W-:Y:S02]  /*0fc0*/  IMAD.MOV R12, RZ, RZ, -R12 ;  /* 0x000000ffff0c7224 */ /* 0x000fe400078e0a0c */
[----:B0-----:R-:W-:-:S04]  /*0fd0*/  IMAD.HI.U32 R13, R3, R17, RZ ;  /* 0x00000011030d7227 */ /* 0x001fc800078e00ff */
[----:B------:R-:W-:Y:S02]  /*0fe0*/  IMAD.MOV R13, RZ, RZ, -R13 ;  /* 0x000000ffff0d7224 */ /* 0x000fe400078e0a0d */
[C---:B------:R-:W-:Y:S02]  /*0ff0*/  IMAD R4, R0.reuse, R12, R4 ;  /* 0x0000000c00047224 */ /* 0x040fe400078e0204 */
[----:B------:R-:W-:Y:S02]  /*1000*/  IMAD R17, R0, R13, R17 ;  /* 0x0000000d00117224 */ /* 0x000fe400078e0211 */
[----:B------:R-:W-:Y:S02]  /*1010*/  @!P3 IMAD.IADD R14, R14, 0x1, -R0 ;  /* 0x000000010e0eb824 */ /* 0x000fe400078e0a00 */
[----:B------:R-:W-:Y:S01]  /*1020*/  IMAD.MOV.U32 R16, RZ, RZ, R2 ;  /* 0x000000ffff107224 */ /* 0x000fe200078e0002 */
[----:B------:R-:W-:Y:S01]  /*1030*/  ISETP.GT.U32.AND P3, PT, R0, R17, PT ;  /* 0x000000110000720c */ /* 0x000fe20003f64070 */
[----:B------:R-:W-:-:S02]  /*1040*/  VIADD R5, R11, 0xf5 ;  /* 0x000000f50b057836 */ /* 0x000fc40000000000 */
[----:B------:R-:W-:Y:S01]  /*1050*/  @!P6 IMAD.MOV R16, RZ, RZ, -R16 ;  /* 0x000000ffff10e224 */ /* 0x000fe200078e0a10 */
[C---:B------:R-:W-:Y:S01]  /*1060*/  ISETP.GT.U32.AND P6, PT, R0.reuse, R4, PT ;  /* 0x000000040000720c */ /* 0x040fe20003fc4070 */
[----:B------:R-:W-:Y:S01]  /*1070*/  @!P2 IMAD.IADD R9, R9, 0x1, -R0 ;  /* 0x000000010909a824 */ /* 0x000fe200078e0a00 */
[----:B------:R-:W-:Y:S01]  /*1080*/  IABS R8, R5 ;  /* 0x0000000500087213 */ /* 0x000fe20000000000 */
[C---:B------:R-:W-:Y:S01]  /*1090*/  IMAD.HI.U32 R13, R3.reuse, R7, RZ ;  /* 0x00000007030d7227 */ /* 0x040fe200078e00ff */
[----:B------:R-:W-:Y:S02]  /*10a0*/  STL [R1+0xac], R16 ;  /* 0x0000ac1001007387 */ /* 0x000fe40000100800 */
[----:B------:R-:W-:Y:S01]  /*10b0*/  ISETP.GT.U32.AND P2, PT, R0, R9, PT ;  /* 0x000000090000720c */ /* 0x000fe20003f44070 */
[----:B------:R-:W-:-:S04]  /*10c0*/  IMAD.HI.U32 R12, R3, R8, RZ ;  /* 0x00000008030c7227 */ /* 0x000fc800078e00ff */
[--C-:B------:R-:W-:Y:S02]  /*10d0*/  @!P3 IMAD.IADD R17, R17, 0x1, -R0.reuse ;  /* 0x000000011111b824 */ /* 0x100fe400078e0a00 */
[----:B------:R-:W-:Y:S02]  /*10e0*/  @!P6 IMAD.IADD R4, R4, 0x1, -R0 ;  /* 0x000000010404e824 */ /* 0x000fe400078e0a00 */
[----:B------:R-:W-:Y:S01]  /*10f0*/  IMAD.MOV R12, RZ, RZ, -R12 ;  /* 0x000000ffff0c7224 */ /* 0x000fe200078e0a0c */
[C---:B------:R-:W-:Y:S01]  /*1100*/  ISETP.GT.U32.AND P3, PT, R0.reuse, R17, PT ;  /* 0x000000110000720c */ /* 0x040fe20003f64070 */
[----:B------:R-:W-:Y:S01]  /*1110*/  IMAD.MOV R13, RZ, RZ, -R13 ;  /* 0x000000ffff0d7224 */ /* 0x000fe200078e0a0d */
[C---:B------:R-:W-:Y:S01]  /*1120*/  ISETP.GT.U32.AND P6, PT, R0.reuse, R4, PT ;  /* 0x000000040000720c */ /* 0x040fe20003fc4070 */
[----:B------:R-:W-:Y:S02]  /*1130*/  IMAD R2, R0, R12, R8 ;  /* 0x0000000c00027224 */ /* 0x000fe400078e0208 */
[----:B------:R-:W-:-:S02]  /*1140*/  VIADD R12, R11, 0xf3 ;  /* 0x000000f30b0c7836 */ /* 0x000fc40000000000 */
[--C-:B------:R-:W-:Y:S01]  /*1150*/  @!P2 IMAD.IADD R9, R9, 0x1, -R0.reuse ;  /* 0x000000010909a824 */ /* 0x100fe200078e0a00 */
[----:B------:R-:W-:Y:S01]  /*1160*/  ISETP.GE.AND P2, PT, R6, RZ, PT ;  /* 0x000000ff0600720c */ /* 0x000fe20003f46270 */
[C---:B------:R-:W-:Y:S01]  /*1170*/  IMAD R7, R0.reuse, R13, R7 ;  /* 0x0000000d00077224 */ /* 0x040fe200078e0207 */
[----:B------:R-:W-:Y:S01]  /*1180*/  IABS R6, R12 ;  /* 0x0000000c00067213 */ /* 0x000fe20000000000 */
[----:B------:R-:W-:Y:S02]  /*1190*/  VIADD R13, R11, 0xf2 ;  /* 0x000000f20b0d7836 */ /* 0x000fe40000000000 */
[----:B------:R-:W-:Y:S01]  /*11a0*/  @!P3 IMAD.IADD R17, R17, 0x1, -R0 ;  /* 0x000000011111b824 */ /* 0x000fe200078e0a00 */
[----:B------:R-:W-:Y:S01]  /*11b0*/  ISETP.GT.U32.AND P3, PT, R0, R2, PT ;  /* 0x000000020000720c */ /* 0x000fe20003f64070 */
[----:B------:R-:W-:Y:S01]  /*11c0*/  IMAD.HI.U32 R8, R3, R6, RZ ;  /* 0x0000000603087227 */ /* 0x000fe200078e00ff */
[----:B------:R-:W-:-:S03]  /*11d0*/  IABS R22, R13 ;  /* 0x0000000d00167213 */ /* 0x000fc60000000000 */
[----:B------:R-:W-:Y:S01]  /*11e0*/  @!P6 IMAD.IADD R4, R4, 0x1, -R0 ;  /* 0x000000010404e824 */ /* 0x000fe200078e0a00 */
[----:B------:R-:W-:Y:S01]  /*11f0*/  ISETP.GT.U32.AND P6, PT, R0, R7, PT ;  /* 0x000000070000720c */ /* 0x000fe20003fc4070 */
[----:B------:R-:W-:Y:S02]  /*1200*/  IMAD.MOV R8, RZ, RZ, -R8 ;  /* 0x000000ffff087224 */ /* 0x000fe400078e0a08 */
[----:B------:R-:W-:-:S04]  /*1210*/  IMAD.HI.U32 R21, R3, R22, RZ ;  /* 0x0000001603157227 */ /* 0x000fc800078e00ff */
[----:B------:R-:W-:Y:S02]  /*1220*/  IMAD.MOV.U32 R15, RZ, RZ, R14 ;  /* 0x000000ffff0f7224 */ /* 0x000fe400078e000e */
[----:B------:R-:W-:Y:S02]  /*1230*/  IMAD R6, R0, R8, R6 ;  /* 0x0000000800067224 */ /* 0x000fe400078e0206 */
[----:B------:R-:W-:Y:S02]  /*1240*/  IMAD.MOV R21, RZ, RZ, -R21 ;  /* 0x000000ffff157224 */ /* 0x000fe400078e0a15 */
[----:B------:R-:W-:Y:S01]  /*1250*/  @!P5 IMAD.MOV R15, RZ, RZ, -R15 ;  /* 0x000000ffff0fd224 */ /* 0x000fe200078e0a0f */
[----:B------:R-:W-:Y:S01]  /*1260*/  ISETP.GE.AND P5, PT, R5, RZ, PT ;  /* 0x000000ff0500720c */ /* 0x000fe20003fa6270 */
[----:B------:R-:W-:Y:S01]  /*1270*/  @!P3 IMAD.IADD R2, R2, 0x1, -R0 ;  /* 0x000000010202b824 */ /* 0x000fe200078e0a00 */
[C---:B------:R-:W-:Y:S01]  /*1280*/  ISETP.GT.U32.AND P3, PT, R0.reuse, R6, PT ;  /* 0x000000060000720c */ /* 0x040fe20003f64070 */
[----:B------:R-:W-:Y:S01]  /*1290*/  IMAD R21, R0, R21, R22 ;  /* 0x0000001500157224 */ /* 0x000fe200078e0216 */
[----:B------:R0:W-:Y:S01]  /*12a0*/  STL [R1+0xb4], R15 ;  /* 0x0000b40f01007387 */ /* 0x0001e20000100800 */
[----:B------:R-:W-:-:S02]  /*12b0*/  @!P6 IMAD.IADD R7, R7, 0x1, -R0 ;  /* 0x000000010707e824 */ /* 0x000fc400078e0a00 */
[----:B------:R-:W-:Y:S01]  /*12c0*/  IMAD.HI.U32 R23, R3, R20, RZ ;  /* 0x0000001403177227 */ /* 0x000fe200078e00ff */
[----:B------:R-:W-:-:S03]  /*12d0*/  ISETP.GT.U32.AND P6, PT, R0, R21, PT ;  /* 0x000000150000720c */ /* 0x000fc60003fc4070 */
[C---:B------:R-:W-:Y:S02]  /*12e0*/  VIADD R14, R11.reuse, 0xef ;  /* 0x000000ef0b0e7836 */ /* 0x040fe40000000000 */
[----:B------:R-:W-:Y:S02]  /*12f0*/  IMAD.MOV R23, RZ, RZ, -R23 ;  /* 0x000000ffff177224 */ /* 0x000fe400078e0a17 */
[----:B0-----:R-:W-:Y:S01]  /*1300*/  VIADD R15, R11, 0xf0 ;  /* 0x000000f00b0f7836 */ /* 0x001fe20000000000 */
[----:B------:R-:W-:Y:S01]  /*1310*/  IABS R5, R14 ;  /* 0x0000000e00057213 */ /* 0x000fe20000000000 */
[----:B------:R-:W-:Y:S01]  /*1320*/  @!P3 IMAD.IADD R6, R6, 0x1, -R0 ;  /* 0x000000010606b824 */ /* 0x000fe200078e0a00 */
[C---:B------:R-:W-:Y:S01]  /*1330*/  ISETP.GT.U32.AND P3, PT, R0.reuse, R2, PT ;  /* 0x000000020000720c */ /* 0x040fe20003f64070 */
[C---:B------:R-:W-:Y:S01]  /*1340*/  IMAD R20, R0.reuse, R23, R20 ;  /* 0x0000001700147224 */ /* 0x040fe200078e0214 */
[----:B------:R-:W-:Y:S01]  /*1350*/  IABS R16, R15 ;  /* 0x0000000f00107213 */ /* 0x000fe20000000000 */
[----:B------:R-:W-:Y:S01]  /*1360*/  @!P6 IMAD.IADD R21, R21, 0x1, -R0 ;  /* 0x000000011515e824 */ /* 0x000fe200078e0a00 */
[----:B------:R-:W-:Y:S01]  /*1370*/  ISETP.GT.U32.AND P6, PT, R0, R6, PT ;  /* 0x000000060000720c */ /* 0x000fe20003fc4070 */
[----:B------:R-:W-:-:S04]  /*1380*/  IMAD.HI.U32 R8, R3, R5, RZ ;  /* 0x0000000503087227 */ /* 0x000fc800078e00ff */
[----:B------:R-:W-:-:S04]  /*1390*/  IMAD.HI.U32 R18, R3, R16, RZ ;  /* 0x0000001003127227 */ /* 0x000fc800078e00ff */
[----:B------:R-:W-:Y:S02]  /*13a0*/  IMAD.MOV R18, RZ, RZ, -R18 ;  /* 0x000000ffff127224 */ /* 0x000fe400078e0a12 */
[----:B------:R-:W-:Y:S02]  /*13b0*/  IMAD.MOV.U32 R24, RZ, RZ, R9 ;  /* 0x000000ffff187224 */ /* 0x000fe400078e0009 */
[----:B------:R-:W-:Y:S01]  /*13c0*/  @!P0 IMAD.MOV R4, RZ, RZ, -R4 ;  /* 0x000000ffff048224 */ /* 0x000fe200078e0a04 */
[C---:B------:R-:W-:Y:S01]  /*13d0*/  ISETP.GT.U32.AND P0, PT, R0.reuse, R20, PT ;  /* 0x000000140000720c */ /* 0x040fe20003f04070 */
[----:B------:R-:W-:Y:S02]  /*13e0*/  IMAD.MOV R8, RZ, RZ, -R8 ;  /* 0x000000ffff087224 */ /* 0x000fe400078e0a08 */
[C---:B------:R-:W-:Y:S02]  /*13f0*/  IMAD R16, R0.reuse, R18, R16 ;  /* 0x0000001200107224 */ /* 0x040fe400078e0210 */
[----:B------:R-:W-:Y:S01]  /*1400*/  @!P1 IMAD.MOV R24, RZ, RZ, -R24 ;  /* 0x000000ffff189224 */ /* 0x000fe200078e0a18 */
[C---:B------:R-:W-:Y:S01]  /*1410*/  ISETP.GT.U32.AND P1, PT, R0.reuse, R7, PT ;  /* 0x000000070000720c */ /* 0x040fe20003f24070 */
[----:B------:R-:W-:-:S02]  /*1420*/  IMAD R5, R0, R8, R5 ;  /* 0x0000000800057224 */ /* 0x000fc400078e0205 */
[----:B------:R-:W-:Y:S01]  /*1430*/  IMAD.MOV.U32 R22, RZ, RZ, R17 ;  /* 0x000000ffff167224 */ /* 0x000fe200078e0011 */
[----:B------:R-:W-:Y:S01]  /*1440*/  STL [R1+0xb8], R24 ;  /* 0x0000b81801007387 */ /* 0x000fe20000100800 */
[----:B------:R-:W-:Y:S01]  /*1450*/  @!P3 IMAD.IADD R2, R2, 0x1, -R0 ;  /* 0x000000010202b824 */ /* 0x000fe200078e0a00 */
[----:B------:R-:W-:Y:S01]  /*1460*/  ISETP.GT.U32.AND P3, PT, R0, R16, PT ;  /* 0x000000100000720c */ /* 0x000fe20003f64070 */
[C---:B------:R-:W-:Y:S02]  /*1470*/  VIADD R18, R11.reuse, 0xee ;  /* 0x000000ee0b127836 */ /* 0x040fe40000000000 */
[----:B------:R-:W-:Y:S02]  /*1480*/  VIADD R8, R11, 0xed ;  /* 0x000000ed0b087836 */ /* 0x000fe40000000000 */
[----:B------:R-:W-:Y:S01]  /*1490*/  @!P4 IMAD.MOV R22, RZ, RZ, -R22 ;  /* 0x000000ffff16c224 */ /* 0x000fe200078e0a16 */
[----:B------:R-:W-:Y:S01]  /*14a0*/  IABS R9, R18 ;  /* 0x0000001200097213 */ /* 0x000fe20000000000 */
[--C-:B------:R-:W-:Y:S01]  /*14b0*/  @!P6 IMAD.IADD R6, R6, 0x1, -R0.reuse ;  /* 0x000000010606e824 */ /* 0x100fe200078e0a00 */
[----:B------:R-:W-:Y:S01]  /*14c0*/  ISETP.GT.U32.AND P6, PT, R0, R5, PT ;  /* 0x000000050000720c */ /* 0x000fe20003fc4070 */
[----:B------:R-:W-:Y:S01]  /*14d0*/  @!P0 IMAD.IADD R20, R20, 0x1, -R0 ;  /* 0x0000000114148824 */ /* 0x000fe200078e0a00 */
[----:B------:R-:W-:Y:S01]  /*14e0*/  ISETP.GT.U32.AND P4, PT, R0, R21, PT ;  /* 0x000000150000720c */ /* 0x000fe20003f84070 */
[----:B------:R-:W-:Y:S01]  /*14f0*/  IMAD.MOV.U32 R23, RZ, RZ, R2 ;  /* 0x000000ffff177224 */ /* 0x000fe200078e0002 */
[----:B------:R-:W-:Y:S01]  /*1500*/  IABS R17, R8 ;  /* 0x0000000800117213 */ /* 0x000fe20000000000 */
[----:B------:R0:W-:Y:S01]  /*1510*/  STL [R1+0xbc], R22 ;  /* 0x0000bc1601007387 */ /* 0x0001e20000100800 */
[--C-:B------:R-:W-:Y:S01]  /*1520*/  @!P1 IMAD.IADD R7, R7, 0x1, -R0.reuse ;  /* 0x0000000107079824 */ /* 0x100fe200078e0a00 */
[----:B------:R-:W-:Y:S01]  /*1530*/  ISETP.GE.AND P1, PT, R12, RZ, PT ;  /* 0x000000ff0c00720c */ /* 0x000fe20003f26270 */
[----:B------:R-:W-:Y:S01]  /*1540*/  @!P5 IMAD.MOV R23, RZ, RZ, -R23 ;  /* 0x000000ffff17d224 */ /* 0x000fe200078e0a17 */
[----:B------:R1:W-:Y:S01]  /*1550*/  STL [R1+0xc0], R4 ;  /* 0x0000c00401007387 */ /* 0x0003e20000100800 */
[----:B------:R-:W-:Y:S01]  /*1560*/  ISETP.GT.U32.AND P5, PT, R0, R20, PT ;  /* 0x000000140000720c */ /* 0x000fe20003fa4070 */
[----:B------:R-:W-:Y:S01]  /*1570*/  IMAD.HI.U32 R12, R3, R17, RZ ;  /* 0x00000011030c7227 */ /* 0x000fe200078e00ff */
[----:B------:R-:W-:Y:S01]  /*1580*/  ISETP.GE.AND P0, PT, R19, RZ, PT ;  /* 0x000000ff1300720c */ /* 0x000fe20003f06270 */
[----:B------:R-:W-:Y:S02]  /*1590*/  STL [R1+0xc4], R23 ;  /* 0x0000c41701007387 */ /* 0x000fe40000100800 */
[----:B------:R-:W-:Y:S01]  /*15a0*/  @!P3 IMAD.IADD R16, R16, 0x1, -R0 ;  /* 0x000000011010b824 */ /* 0x000fe200078e0a00 */
[----:B------:R-:W-:Y:S01]  /*15b0*/  ISETP.GE.AND P3, PT, R15, RZ, PT ;  /* 0x000000ff0f00720c */ /* 0x000fe20003f66270 */
[----:B0-----:R-:W-:-:S02]  /*15c0*/  IMAD.MOV.U32 R22, RZ, RZ, R7 ;  /* 0x000000ffff167224 */ /* 0x001fc400078e0007 */
[----:B-1----:R-:W-:-:S04]  /*15d0*/  IMAD.HI.U32 R4, R3, R9, RZ ;  /* 0x0000000903047227 */ /* 0x002fc800078e00ff */
[----:B------:R-:W-:Y:S02]  /*15e0*/  IMAD.MOV R4, RZ, RZ, -R4 ;  /* 0x000000ffff047224 */ /* 0x000fe400078e0a04 */
[----:B------:R-:W-:Y:S02]  /*15f0*/  IMAD.MOV R12, RZ, RZ, -R12 ;  /* 0x000000ffff0c7224 */ /* 0x000fe400078e0a0c */
[----:B------:R-:W-:Y:S02]  /*1600*/  @!P6 IMAD.IADD R5, R5, 0x1, -R0 ;  /* 0x000000010505e824 */ /* 0x000fe400078e0a00 */
[----:B------:R-:W-:Y:S01]  /*1610*/  @!P2 IMAD.MOV R22, RZ, RZ, -R22 ;  /* 0x000000ffff16a224 */ /* 0x000fe200078e0a16 */
[C---:B------:R-:W-:Y:S01]  /*1620*/  ISETP.GT.U32.AND P2, PT, R0.reuse, R16, PT ;  /* 0x000000100000720c */ /* 0x040fe20003f44070 */
[----:B------:R-:W-:Y:S01]  /*1630*/  @!P4 IMAD.IADD R21, R21, 0x1, -R0 ;  /* 0x000000011515c824 */ /* 0x000fe200078e0a00 */
[----:B------:R-:W-:Y:S01]  /*1640*/  ISETP.GE.AND P4, PT, R13, RZ, PT ;  /* 0x000000ff0d00720c */ /* 0x000fe20003f86270 */
[C---:B------:R-:W-:Y:S01]  /*1650*/  IMAD R4, R0.reuse, R4, R9 ;  /* 0x0000000400047224 */ /* 0x040fe200078e0209 */
[C---:B------:R-:W-:Y:S01]  /*1660*/  ISETP.GT.U32.AND P6, PT, R0.reuse, R5, PT ;  /* 0x000000050000720c */ /* 0x040fe20003fc4070 */
[----:B------:R-:W-:Y:S01]  /*1670*/  IMAD R12, R0, R12, R17 ;  /* 0x0000000c000c7224 */ /* 0x000fe200078e0211 */
[----:B------:R-:W-:Y:S01]  /*1680*/  STL [R1+0xcc], R22 ;  /* 0x0000cc1601007387 */ /* 0x000fe20000100800 */
[----:B------:R-:W-:-:S02]  /*1690*/  IMAD.MOV.U32 R9, RZ, RZ, R6 ;  /* 0x000000ffff097224 */ /* 0x000fc400078e0006 */
[--C-:B------:R-:W-:Y:S01]  /*16a0*/  @!P5 IMAD.IADD R20, R20, 0x1, -R0.reuse ;  /* 0x000000011414d824 */ /* 0x100fe200078e0a00 */
[C---:B------:R-:W-:Y:S01]  /*16b0*/  ISETP.GT.U32.AND P5, PT, R0.reuse, R12, PT ;  /* 0x0000000c0000720c */ /* 0x040fe20003fa4070 */
[----:B------:R-:W-:Y:S01]  /*16c0*/  @!P1 IMAD.MOV R9, RZ, RZ, -R9 ;  /* 0x000000ffff099224 */ /* 0x000fe200078e0a09 */
[----:B------:R-:W-:Y:S01]  /*16d0*/  ISETP.GT.U32.AND P1, PT, R0, R4, PT ;  /* 0x000000040000720c */ /* 0x000fe20003f24070 */
[C---:B------:R-:W-:Y:S02]  /*16e0*/  VIADD R2, R11.reuse, 0xec ;  /* 0x000000ec0b027836 */ /* 0x040fe40000000000 */
[----:B------:R-:W-:Y:S01]  /*16f0*/  IMAD.MOV.U32 R7, RZ, RZ, R21 ;  /* 0x000000ffff077224 */ /* 0x000fe200078e0015 */
[----:B------:R0:W-:Y:S01]  /*1700*/  STL [R1+0xd0], R9 ;  /* 0x0000d00901007387 */ /* 0x0001e20000100800 */
[----:B------:R-:W-:Y:S01]  /*1710*/  @!P2 IMAD.IADD R16, R16, 0x1, -R0 ;  /* 0x000000011010a824 */ /* 0x000fe200078e0a00 */
[----:B------:R-:W-:Y:S01]  /*1720*/  ISETP.GE.AND P2, PT, R18, RZ, PT ;  /* 0x000000ff1200720c */ /* 0x000fe20003f46270 */
[----:B------:R-:W-:Y:S01]  /*1730*/  @!P4 IMAD.MOV R7, RZ, RZ, -R7 ;  /* 0x000000ffff07c224 */ /* 0x000fe200078e0a07 */
[----:B------:R-:W-:Y:S01]  /*1740*/  ISETP.GE.AND P4, PT, R14, RZ, PT ;  /* 0x000000ff0e00720c */ /* 0x000fe20003f86270 */
[----:B------:R-:W-:-:S02]  /*1750*/  VIADD R6, R11, 0xeb ;  /* 0x000000eb0b067836 */ /* 0x000fc40000000000 */
[----:B------:R-:W-:Y:S01]  /*1760*/  IMAD.MOV.U32 R15, RZ, RZ, R20 ;  /* 0x000000ffff0f7224 */ /* 0x000fe200078e0014 */
[----:B------:R1:W-:Y:S01]  /*1770*/  STL [R1+0xd4], R7 ;  /* 0x0000d40701007387 */ /* 0x0003e20000100800 */
[----:B------:R-:W-:Y:S01]  /*1780*/  @!P6 IMAD.IADD R5, R5, 0x1, -R0 ;  /* 0x000000010505e824 */ /* 0x000fe200078e0a00 */
[----:B0-----:R-:W-:Y:S01]  /*1790*/  IABS R9, R2 ;  /* 0x0000000200097213 */ /* 0x001fe20000000000 */
[----:B------:R-:W-:Y:S01]  /*17a0*/  IMAD.MOV.U32 R13, RZ, RZ, R16 ;  /* 0x000000ffff0d7224 */ /* 0x000fe200078e0010 */
[----:B------:R-:W-:Y:S01]  /*17b0*/  ISETP.GE.AND P6, PT, R8, RZ, PT ;  /* 0x000000ff0800720c */ /* 0x000fe20003fc6270 */
[----:B------:R-:W-:Y:S01]  /*17c0*/  @!P1 IMAD.IADD R4, R4, 0x1, -R0 ;  /* 0x0000000104049824 */ /* 0x000fe200078e0a00 */
[----:B------:R-:W-:Y:S01]  /*17d0*/  ISETP.GE.AND P1, PT, R2, RZ, PT ;  /* 0x000000ff0200720c */ /* 0x000fe20003f26270 */
[----:B------:R-:W-:Y:S01]  /*17e0*/  IMAD.HI.U32 R8, R3, R9, RZ ;  /* 0x0000000903087227 */ /* 0x000fe200078e00ff */
[----:B-1----:R-:W-:-:S03]  /*17f0*/  IABS R7, R6 ;  /* 0x0000000600077213 */ /* 0x002fc60000000000 */
[----:B------:R-:W-:Y:S02]  /*1800*/  @!P5 IMAD.IADD R12, R12, 0x1, -R0 ;  /* 0x000000010c0cd824 */ /* 0x000fe400078e0a00 */
[----:B------:R-:W-:Y:S01]  /*1810*/  @!P0 IMAD.MOV R15, RZ, RZ, -R15 ;  /* 0x000000ffff0f8224 */ /* 0x000fe200078e0a0f */
[C---:B------:R-:W-:Y:S01]  /*1820*/  ISETP.GT.U32.AND P0, PT, R0.reuse, R4, PT ;  /* 0x000000040000720c */ /* 0x040fe20003f04070 */
[----:B------:R-:W-:Y:S01]  /*1830*/  @!P3 IMAD.MOV R13, RZ, RZ, -R13 ;  /* 0x000000ffff0db224 */ /* 0x000fe200078e0a0d */
[----:B------:R-:W-:Y:S01]  /*1840*/  ISETP.GT.U32.AND P5, PT, R0, R12, PT ;  /* 0x0000000c0000720c */ /* 0x000fe20003fa4070 */
[----:B------:R-:W-:Y:S01]  /*1850*/  IMAD.MOV R8, RZ, RZ, -R8 ;  /* 0x000000ffff087224 */ /* 0x000fe200078e0a08 */
[----:B------:R-:W-:Y:S01]  /*1860*/  STL [R1+0xe4], R15 ;  /* 0x0000e40f01007387 */ /* 0x000fe20000100800 */
[----:B------:R-:W-:Y:S01]  /*1870*/  IMAD.HI.U32 R2, R3, R7, RZ ;  /* 0x0000000703027227 */ /* 0x000fe200078e00ff */
[----:B------:R-:W-:Y:S02]  /*1880*/  ISETP.GE.AND P3, PT, R6, RZ, PT ;  /* 0x000000ff0600720c */ /* 0x000fe40003f66270 */
[----:B------:R0:W-:Y:S01]  /*1890*/  STL [R1+0xf0], R13 ;  /* 0x0000f00d01007387 */ /* 0x0001e20000100800 */
[----:B------:R-:W-:-:S02]  /*18a0*/  IMAD R9, R0, R8, R9 ;  /* 0x0000000800097224 */ /* 0x000fc400078e0209 */
[----:B------:R-:W-:Y:S02]  /*18b0*/  IMAD.MOV R2, RZ, RZ, -R2 ;  /* 0x000000ffff027224 */ /* 0x000fe400078e0a02 */
[--C-:B------:R-:W-:Y:S02]  /*18c0*/  @!P0 IMAD.IADD R4, R4, 0x1, -R0.reuse ;  /* 0x0000000104048824 */ /* 0x100fe400078e0a00 */
[----:B------:R-:W-:Y:S02]  /*18d0*/  @!P5 IMAD.IADD R12, R12, 0x1, -R0 ;  /* 0x000000010c0cd824 */ /* 0x000fe400078e0a00 */
[----:B------:R-:W-:Y:S02]  /*18e0*/  IMAD.MOV.U32 R14, RZ, RZ, R4 ;  /* 0x000000ffff0e7224 */ /* 0x000fe400078e0004 */
[----:B0-----:R-:W-:Y:S02]  /*18f0*/  IMAD.MOV.U32 R13, RZ, RZ, R5 ;  /* 0x000000ffff0d7224 */ /* 0x001fe400078e0005 */
[----:B------:R-:W-:-:S02]  /*1900*/  IMAD R5, R0, R2, R7 ;  /* 0x0000000200057224 */ /* 0x000fc400078e0207 */
[----:B------:R-:W-:Y:S01]  /*1910*/  @!P4 IMAD.MOV R13, RZ, RZ, -R13 ;  /* 0x000000ffff0dc224 */ /* 0x000fe200078e0a0d */
[C---:B------:R-:W-:Y:S01]  /*1920*/  ISETP.GT.U32.AND P4, PT, R0.reuse, R9, PT ;  /* 0x000000090000720c */ /* 0x040fe20003f84070 */
[C---:B------:R-:W-:Y:S01]  /*1930*/  VIADD R7, R11.reuse, 0xea ;  /* 0x000000ea0b077836 */ /* 0x040fe20000000000 */
[----:B------:R-:W-:Y:S01]  /*1940*/  ISETP.GT.U32.AND P5, PT, R0, R5, PT ;  /* 0x000000050000720c */ /* 0x000fe20003fa4070 */
[----:B------:R-:W-:Y:S01]  /*1950*/  VIADD R6, R11, 0xe8 ;  /* 0x000000e80b067836 */ /* 0x000fe20000000000 */
[----:B------:R0:W-:Y:S01]  /*1960*/  STL [R1+0xf8], R13 ;  /* 0x0000f80d01007387 */ /* 0x0001e20000100800 */
[----:B------:R-:W-:Y:S01]  /*1970*/  @!P2 IMAD.MOV R14, RZ, RZ, -R14 ;  /* 0x000000ffff0ea224 */ /* 0x000fe200078e0a0e */
[----:B------:R-:W-:Y:S01]  /*1980*/  ISETP.GE.AND P0, PT, R7, RZ, PT ;  /* 0x000000ff0700720c */ /* 0x000fe20003f06270 */
[----:B------:R-:W-:Y:S01]  /*1990*/  VIADD R8, R11, 0xe9 ;  /* 0x000000e90b087836 */ /* 0x000fe20000000000 */
[----:B------:R-:W-:Y:S01]  /*19a0*/  IABS R7, R7 ;  /* 0x0000000700077213 */ /* 0x000fe20000000000 */
[----:B------:R-:W-:Y:S01]  /*19b0*/  @!P6 IMAD.MOV R12, RZ, RZ, -R12 ;  /* 0x000000ffff0ce224 */ /* 0x000fe200078e0a0c */
[----:B------:R1:W-:Y:S01]  /*19c0*/  STL [R1+0xfc], R14 ;  /* 0x0000fc0e01007387 */ /* 0x0003e20000100800 */
[----:B------:R-:W-:-:S02]  /*19d0*/  ISETP.GE.AND P6, PT, R6, RZ, PT ;  /* 0x000000ff0600720c */ /* 0x000fc40003fc6270 */
[--C-:B------:R-:W-:Y:S01]  /*19e0*/  @!P4 IMAD.IADD R9, R9, 0x1, -R0.reuse ;  /* 0x000000010909c824 */ /* 0x100fe200078e0a00 */
[----:B0-----:R-:W-:Y:S01]  /*19f0*/  IABS R13, R6 ;  /* 0x00000006000d7213 */ /* 0x001fe20000000000 */
[----:B------:R-:W-:Y:S01]  /*1a00*/  @!P5 IMAD.IADD R5, R5, 0x1, -R0 ;  /* 0x000000010505d824 */ /* 0x000fe200078e0a00 */
[----:B------:R-:W-:Y:S01]  /*1a10*/  IABS R2, R8 ;  /* 0x0000000800027213 */ /* 0x000fe20000000000 */
[----:B------:R-:W-:Y:S01]  /*1a20*/  VIADD R6, R11, 0xe5 ;  /* 0x000000e50b067836 */ /* 0x000fe20000000000 */
[C---:B------:R-:W-:Y:S01]  /*1a30*/  ISETP.GT.U32.AND P4, PT, R0.reuse, R9, PT ;  /* 0x000000090000720c */ /* 0x040fe20003f84070 */
[----:B------:R-:W-:Y:S01]  /*1a40*/  IMAD.MOV.U32 R4, RZ, RZ, R13 ;  /* 0x000000ffff047224 */ /* 0x000fe200078e000d */
[----:B------:R-:W-:Y:S01]  /*1a50*/  ISETP.GT.U32.AND P5, PT, R0, R5, PT ;  /* 0x000000050000720c */ /* 0x000fe20003fa4070 */
[----:B-1----:R-:W-:Y:S01]  /*1a60*/  IMAD.HI.U32 R14, R3, R7, RZ ;  /* 0x00000007030e7227 */ /* 0x002fe200078e00ff */
[----:B------:R-:W-:Y:S01]  /*1a70*/  ISETP.GE.AND P2, PT, R8, RZ, PT ;  /* 0x000000ff0800720c */ /* 0x000fe20003f46270 */
[----:B------:R0:W-:Y:S01]  /*1a80*/  STL [R1+0x110], R12 ;  /* 0x0001100c01007387 */ /* 0x0001e20000100800 */
[----:B------:R-:W-:Y:S01]  /*1a90*/  IABS R17, R6 ;  /* 0x0000000600117213 */ /* 0x000fe20000000000 */
[----:B------:R-:W-:-:S02]  /*1aa0*/  IMAD.MOV R14, RZ, RZ, -R14 ;  /* 0x000000ffff0e7224 */ /* 0x000fc400078e0a0e */
[----:B------:R-:W-:-:S04]  /*1ab0*/  IMAD.HI.U32 R13, R3, R2, RZ ;  /* 0x00000002030d7227 */ /* 0x000fc800078e00ff */
[----:B------:R-:W-:-:S04]  /*1ac0*/  IMAD.HI.U32 R8, R3, R4, RZ ;  /* 0x0000000403087227 */ /* 0x000fc800078e00ff */
[C---:B------:R-:W-:Y:S02]  /*1ad0*/  IMAD R7, R0.reuse, R14, R7 ;  /* 0x0000000e00077224 */ /* 0x040fe400078e0207 */
[----:B------:R-:W-:Y:S02]  /*1ae0*/  IMAD.MOV R13, RZ, RZ, -R13 ;  /* 0x000000ffff0d7224 */ /* 0x000fe400078e0a0d */
[----:B------:R-:W-:Y:S02]  /*1af0*/  IMAD.MOV R8, RZ, RZ, -R8 ;  /* 0x000000ffff087224 */ /* 0x000fe400078e0a08 */
[----:B------:R-:W-:Y:S01]  /*1b00*/  @!P4 IMAD.IADD R9, R9, 0x1, -R0 ;  /* 0x000000010909c824 */ /* 0x000fe200078e0a00 */
[C---:B------:R-:W-:Y:S01]  /*1b10*/  ISETP.GT.U32.AND P4, PT, R0.reuse, R7, PT ;  /* 0x000000070000720c */ /* 0x040fe20003f84070 */
[C---:B------:R-:W-:Y:S02]  /*1b20*/  IMAD R2, R0.reuse, R13, R2 ;  /* 0x0000000d00027224 */ /* 0x040fe400078e0202 */
[----:B------:R-:W-:-:S02]  /*1b30*/  IMAD R4, R0, R8, R4 ;  /* 0x0000000800047224 */ /* 0x000fc400078e0204 */
[----:B------:R-:W-:Y:S02]  /*1b40*/  IMAD.MOV.U32 R18, RZ, RZ, R9 ;  /* 0x000000ffff127224 */ /* 0x000fe400078e0009 */
[----:B------:R-:W-:Y:S01]  /*1b50*/  @!P5 IMAD.IADD R5, R5, 0x1, -R0 ;  /* 0x000000010505d824 */ /* 0x000fe200078e0a00 */
[C---:B------:R-:W-:Y:S01]  /*1b60*/  ISETP.GT.U32.AND P5, PT, R0.reuse, R2, PT ;  /* 0x000000020000720c */ /* 0x040fe20003fa4070 */
[----:B------:R-:W-:Y:S01]  /*1b70*/  @!P1 IMAD.MOV R18, RZ, RZ, -R18 ;  /* 0x000000ffff129224 */ /* 0x000fe200078e0a12 */
[C---:B------:R-:W-:Y:S01]  /*1b80*/  ISETP.GT.U32.AND P1, PT, R0.reuse, R4, PT ;  /* 0x000000040000720c */ /* 0x040fe20003f24070 */
[----:B------:R-:W-:Y:S02]  /*1b90*/  VIADD R14, R11, 0xe7 ;  /* 0x000000e70b0e7836 */ /* 0x000fe40000000000 */
[----:B------:R-:W-:Y:S01]  /*1ba0*/  @!P4 IMAD.IADD R7, R7, 0x1, -R0 ;  /* 0x000000010707c824 */ /* 0x000fe200078e0a00 */
[----:B------:R1:W-:Y:S01]  /*1bb0*/  STL [R1+0x120], R18 ;  /* 0x0001201201007387 */ /* 0x0003e20000100800 */
[C---:B------:R-:W-:Y:S01]  /*1bc0*/  VIADD R13, R11.reuse, 0xe6 ;  /* 0x000000e60b0d7836 */ /* 0x040fe20000000000 */
[----:B------:R-:W-:Y:S01]  /*1bd0*/  IABS R15, R14 ;  /* 0x0000000e000f7213 */ /* 0x000fe20000000000 */
[----:B------:R-:W-:Y:S01]  /*1be0*/  VIADD R8, R11, 0xe4 ;  /* 0x000000e40b087836 */ /* 0x000fe20000000000 */
[----:B------:R-:W-:-:S02]  /*1bf0*/  ISETP.GT.U32.AND P4, PT, R0, R7, PT ;  /* 0x000000070000720c */ /* 0x000fc40003f84070 */
[----:B------:R-:W-:Y:S01]  /*1c00*/  IABS R16, R13 ;  /* 0x0000000d00107213 */ /* 0x000fe20000000000 */
[----:B------:R-:W-:Y:S01]  /*1c10*/  IMAD.HI.U32 R9, R3, R15, RZ ;  /* 0x0000000f03097227 */ /* 0x000fe200078e00ff */
[----:B0-----:R-:W-:-:S03]  /*1c20*/  IABS R12, R8 ;  /* 0x00000008000c7213 */ /* 0x001fc60000000000 */
[--C-:B------:R-:W-:Y:S02]  /*1c30*/  @!P5 IMAD.IADD R2, R2, 0x1, -R0.reuse ;  /* 0x000000010202d824 */ /* 0x100fe400078e0a00 */
[----:B------:R-:W-:Y:S02]  /*1c40*/  @!P1 IMAD.IADD R4, R4, 0x1, -R0 ;  /* 0x0000000104049824 */ /* 0x000fe400078e0a00 */
[----:B-1----:R-:W-:Y:S01]  /*1c50*/  IMAD.MOV.U32 R18, RZ, RZ, R5 ;  /* 0x000000ffff127224 */ /* 0x002fe200078e0005 */
[C---:B------:R-:W-:Y:S01]  /*1c60*/  ISETP.GT.U32.AND P5, PT, R0.reuse, R2, PT ;  /* 0x000000020000720c */ /* 0x040fe20003fa4070 */
[----:B------:R-:W-:Y:S01]  /*1c70*/  IMAD.MOV R5, RZ, RZ, -R9 ;  /* 0x000000ffff057224 */ /* 0x000fe200078e0a09 */
[C---:B------:R-:W-:Y:S01]  /*1c80*/  ISETP.GT.U32.AND P1, PT, R0.reuse, R4, PT ;  /* 0x000000040000720c */ /* 0x040fe20003f24070 */
[----:B------:R-:W-:Y:S02]  /*1c90*/  IMAD.MOV.U32 R9, RZ, RZ, R17 ;  /* 0x000000ffff097224 */ /* 0x000fe400078e0011 */
[----:B------:R-:W-:-:S02]  /*1ca0*/  IMAD R5, R0, R5, R15 ;  /* 0x0000000500057224 */ /* 0x000fc400078e020f */
[----:B------:R-:W-:-:S04]  /*1cb0*/  IMAD.HI.U32 R17, R3, R16, RZ ;  /* 0x0000001003117227 */ /* 0x000fc800078e00ff */
[----:B------:R-:W-:-:S04]  /*1cc0*/  IMAD.HI.U32 R15, R3, R9, RZ ;  /* 0x00000009030f7227 */ /* 0x000fc800078e00ff */
[----:B------:R-:W-:Y:S01]  /*1cd0*/  @!P4 IMAD.IADD R7, R7, 0x1, -R0 ;  /* 0x000000010707c824 */ /* 0x000fe200078e0a00 */
[----:B------:R-:W-:Y:S01]  /*1ce0*/  ISETP.GT.U32.AND P4, PT, R0, R5, PT ;  /* 0x000000050000720c */ /* 0x000fe20003f84070 */
[----:B------:R-:W-:Y:S01]  /*1cf0*/  @!P3 IMAD.MOV R18, RZ, RZ, -R18 ;  /* 0x000000ffff12b224 */ /* 0x000fe200078e0a12 */
[----:B------:R-:W-:Y:S01]  /*1d00*/  ISETP.GE.AND P3, PT, R14, RZ, PT ;  /* 0x000000ff0e00720c */ /* 0x000fe20003f66270 */
[----:B------:R-:W-:-:S03]  /*1d10*/  IMAD.HI.U32 R14, R3, R12, RZ ;  /* 0x0000000c030e7227 */ /* 0x000fc600078e00ff */
[----:B------:R0:W-:Y:S01]  /*1d20*/  STL [R1+0x124], R18 ;  /* 0x0001241201007387 */ /* 0x0001e20000100800 */
[----:B------:R-:W-:Y:S02]  /*1d30*/  IMAD.MOV R17, RZ, RZ, -R17 ;  /* 0x000000ffff117224 */ /* 0x000fe400078e0a11 */
[----:B------:R-:W-:Y:S02]  /*1d40*/  IMAD.MOV R15, RZ, RZ, -R15 ;  /* 0x000000ffff0f7224 */ /* 0x000fe400078e0a0f */
[----:B------:R-:W-:Y:S01]  /*1d50*/  @!P5 IMAD.IADD R2, R2, 0x1, -R0 ;  /* 0x000000010202d824 */ /* 0x000fe200078e0a00 */
[----:B------:R-:W-:Y:S01]  /*1d60*/  ISETP.GE.AND P5, PT, R13, RZ, PT ;  /* 0x000000ff0d00720c */ /* 0x000fe20003fa6270 */
[----:B------:R-:W-:Y:S02]  /*1d70*/  IMAD.MOV R14, RZ, RZ, -R14 ;  /* 0x000000ffff0e7224 */ /* 0x000fe400078e0a0e */
[C---:B------:R-:W-:Y:S02]  /*1d80*/  IMAD R13, R0.reuse, R17, R16 ;  /* 0x00000011000d7224 */ /* 0x040fe400078e0210 */
[----:B------:R-:W-:-:S02]  /*1d90*/  IMAD R9, R0, R15, R9 ;  /* 0x0000000f00097224 */ /* 0x000fc400078e0209 */
[----:B0-----:R-:W-:Y:S02]  /*1da0*/  IMAD.MOV.U32 R18, RZ, RZ, R7 ;  /* 0x000000ffff127224 */ /* 0x001fe400078e0007 */
[----:B------:R-:W-:Y:S01]  /*1db0*/  @!P1 IMAD.IADD R4, R4, 0x1, -R0 ;  /* 0x0000000104049824 */ /* 0x000fe200078e0a00 */
[C---:B------:R-:W-:Y:S01]  /*1dc0*/  ISETP.GT.U32.AND P1, PT, R0.reuse, R9, PT ;  /* 0x000000090000720c */ /* 0x040fe20003f24070 */
[C---:B------:R-:W-:Y:S02]  /*1dd0*/  IMAD R7, R0.reuse, R14, R12 ;  /* 0x0000000e00077224 */ /* 0x040fe400078e020c */
[----:B------:R-:W-:Y:S01]  /*1de0*/  @!P0 IMAD.MOV R18, RZ, RZ, -R18 ;  /* 0x000000ffff128224 */ /* 0x000fe200078e0a12 */
[----:B------:R-:W-:Y:S01]  /*1df0*/  ISETP.GT.U32.AND P0, PT, R0, R13, PT ;  /* 0x0000000d0000720c */ /* 0x000fe20003f04070 */
[----:B------:R-:W-:Y:S02]  /*1e00*/  IMAD.MOV.U32 R16, RZ, RZ, R2 ;  /* 0x000000ffff107224 */ /* 0x000fe400078e0002 */
[----:B------:R-:W-:Y:S01]  /*1e10*/  IMAD.MOV.U32 R14, RZ, RZ, R4 ;  /* 0x000000ffff0e7224 */ /* 0x000fe200078e0004 */
[----:B------:R-:W-:Y:S01]  /*1e20*/  STL [R1+0x128], R18 ;  /* 0x0001281201007387 */ /* 0x000fe20000100800 */
[----:B------:R-:W-:-:S02]  /*1e30*/  @!P4 IMAD.IADD R5, R5, 0x1, -R0 ;  /* 0x000000010505c824 */ /* 0x000fc400078e0a00 */
[----:B------:R-:W-:Y:S01]  /*1e40*/  @!P2 IMAD.MOV R16, RZ, RZ, -R16 ;  /* 0x000000ffff10a224 */ /* 0x000fe200078e0a10 */
[----:B------:R-:W-:Y:S01]  /*1e50*/  ISETP.GE.AND P2, PT, R6, RZ, PT ;  /* 0x000000ff0600720c */ /* 0x000fe20003f46270 */
[----:B------:R-:W-:Y:S01]  /*1e60*/  @!P6 IMAD.MOV R14, RZ, RZ, -R14 ;  /* 0x000000ffff0ee224 */ /* 0x000fe200078e0a0e */
[C---:B------:R-:W-:Y:S01]  /*1e70*/  ISETP.GT.U32.AND P6, PT, R0.reuse, R7, PT ;  /* 0x000000070000720c */ /* 0x040fe20003fc4070 */
[----:B------:R-:W-:Y:S01]  /*1e80*/  VIADD R15, R11, 0xe3 ;  /* 0x000000e30b0f7836 */ /* 0x000fe20000000000 */
[C---:B------:R-:W-:Y:S01]  /*1e90*/  ISETP.GT.U32.AND P4, PT, R0.reuse, R5, PT ;  /* 0x000000050000720c */ /* 0x040fe20003f84070 */
[----:B------:R0:W-:Y:S01]  /*1ea0*/  STL [R1+0x12c], R16 ;  /* 0x00012c1001007387 */ /* 0x0001e20000100800 */
[--C-:B------:R-:W-:Y:S02]  /*1eb0*/  @!P0 IMAD.IADD R13, R13, 0x1, -R0.reuse ;  /* 0x000000010d0d8824 */ /* 0x100fe400078e0a00 */
[----:B------:R-:W-:Y:S01]  /*1ec0*/  IABS R12, R15 ;  /* 0x0000000f000c7213 */ /* 0x000fe20000000000 */
[----:B------:R1:W-:Y:S01]  /*1ed0*/  STL [R1+0x130], R14 ;  /* 0x0001300e01007387 */ /* 0x0003e20000100800 */
[----:B------:R-:W-:Y:S01]  /*1ee0*/  @!P1 IMAD.IADD R9, R9, 0x1, -R0 ;  /* 0x0000000109099824 */ /* 0x000fe200078e0a00 */
[----:B------:R-:W-:-:S02]  /*1ef0*/  ISETP.GT.U32.AND P1, PT, R0, R13, PT ;  /* 0x0000000d0000720c */ /* 0x000fc40003f24070 */
[----:B------:R-:W-:Y:S01]  /*1f00*/  IMAD.MOV.U32 R2, RZ, RZ, R12 ;  /* 0x000000ffff027224 */ /* 0x000fe200078e000c */
[----:B------:R-:W-:Y:S01]  /*1f10*/  ISETP.GE.AND P0, PT, R15, RZ, PT ;  /* 0x000000ff0f00720c */ /* 0x000fe20003f06270 */
[----:B0-----:R-:W-:Y:S02]  /*1f20*/  VIADD R16, R11, 0xe2 ;  /* 0x000000e20b107836 */ /* 0x001fe40000000000 */
[----:B------:R-:W-:Y:S01]  /*1f30*/  @!P6 IMAD.IADD R7, R7, 0x1, -R0 ;  /* 0x000000010707e824 */ /* 0x000fe200078e0a00 */
[----:B------:R-:W-:Y:S01]  /*1f40*/  ISETP.GT.U32.AND P6, PT, R0, R9, PT ;  /* 0x000000090000720c */ /* 0x000fe20003fc4070 */
[----:B------:R-:W-:Y:S01]  /*1f50*/  IMAD.HI.U32 R4, R3, R2, RZ ;  /* 0x0000000203047227 */ /* 0x000fe200078e00ff */
[----:B-1----:R-:W-:-:S03]  /*1f60*/  IABS R14, R16 ;  /* 0x00000010000e7213 */ /* 0x002fc60000000000 */
[----:B------:R-:W-:Y:S01]  /*1f70*/  @!P4 IMAD.IADD R5, R5, 0x1, -R0 ;  /* 0x000000010505c824 */ /* 0x000fe200078e0a00 */
[----:B------:R-:W-:Y:S01]  /*1f80*/  ISETP.GE.AND P4, PT, R8, RZ, PT ;  /* 0x000000ff0800720c */ /* 0x000fe20003f86270 */
[----:B------:R-:W-:-:S04]  /*1f90*/  IMAD.HI.U32 R6, R3, R14, RZ ;  /* 0x0000000e03067227 */ /* 0x000fc800078e00ff */
[----:B------:R-:W-:Y:S02]  /*1fa0*/  IMAD.MOV R4, RZ, RZ, -R4 ;  /* 0x000000ffff047224 */ /* 0x000fe400078e0a04 */
[----:B------:R-:W-:Y:S02]  /*1fb0*/  IMAD.MOV.U32 R12, RZ, RZ, R5 ;  /* 0x000000ffff0c7224 */ /* 0x000fe400078e0005 */
[----:B------:R-:W-:Y:S02]  /*1fc0*/  IMAD.MOV R6, RZ, RZ, -R6 ;  /* 0x000000ffff067224 */ /* 0x000fe400078e0a06 */
[C---:B------:R-:W-:Y:S02]  /*1fd0*/  IMAD R2, R0.reuse, R4, R2 ;  /* 0x0000000400027224 */ /* 0x040fe400078e0202 */
[----:B------:R-:W-:Y:S01]  /*1fe0*/  @!P3 IMAD.MOV R12, RZ, RZ, -R12 ;  /* 0x000000ffff0cb224 */ /* 0x000fe200078e0a0c */
[C---:B------:R-:W-:Y:S01]  /*1ff0*/  ISETP.GT.U32.AND P3, PT, R0.reuse, R7, PT ;  /* 0x000000070000720c */ /* 0x040fe20003f64070 */
[----:B------:R-:W-:-:S02]  /*2000*/  IMAD R14, R0, R6, R14 ;  /* 0x00000006000e7224 */ /* 0x000fc400078e020e */
[--C-:B------:R-:W-:Y:S01]  /*2010*/  @!P1 IMAD.IADD R13, R13, 0x1, -R0.reuse ;  /* 0x000000010d0d9824 */ /* 0x100fe200078e0a00 */
[----:B------:R0:W-:Y:S01]  /*2020*/  STL [R1+0x138], R12 ;  /* 0x0001380c01007387 */ /* 0x0001e20000100800 */
[--C-:B------:R-:W-:Y:S01]  /*2030*/  @!P6 IMAD.IADD R9, R9, 0x1, -R0.reuse ;  /* 0x000000010909e824 */ /* 0x100fe200078e0a00 */
[C---:B------:R-:W-:Y:S01]  /*2040*/  ISETP.GT.U32.AND P1, PT, R0.reuse, R2, PT ;  /* 0x000000020000720c */ /* 0x040fe20003f24070 */
[C---:B------:R-:W-:Y:S01]  /*2050*/  VIADD R5, R11.reuse, 0xe0 ;  /* 0x000000e00b057836 */ /* 0x040fe20000000000 */
[----:B------:R-:W-:Y:S01]  /*2060*/  ISETP.GT.U32.AND P6, PT, R0, R14, PT ;  /* 0x0000000e0000720c */ /* 0x000fe20003fc4070 */
[----:B------:R-:W-:Y:S02]  /*2070*/  VIADD R4, R11, 0xdf ;  /* 0x000000df0b047836 */ /* 0x000fe40000000000 */
[----:B------:R-:W-:Y:S01]  /*2080*/  IMAD.MOV.U32 R18, RZ, RZ, R13 ;  /* 0x000000ffff127224 */ /* 0x000fe200078e000d */
[----:B------:R-:W-:Y:S01]  /*2090*/  IABS R6, R5 ;  /* 0x0000000500067213 */ /* 0x000fe20000000000 */
[----:B------:R-:W-:Y:S01]  /*20a0*/  @!P3 IMAD.IADD R7, R7, 0x1, -R0 ;  /* 0x000000010707b824 */ /* 0x000fe200078e0a00 */
[----:B------:R-:W-:Y:S01]  /*20b0*/  ISETP.GE.AND P3, PT, R16, RZ, PT ;  /* 0x000000ff1000720c */ /* 0x000fe20003f66270 */
[----:B0-----:R-:W-:Y:S01]  /*20c0*/  VIADD R12, R11, 0xe1 ;  /* 0x000000e10b0c7836 */ /* 0x001fe20000000000 */
[----:B------:R-:W-:Y:S01]  /*20d0*/  IABS R8, R4 ;  /* 0x0000000400087213 */ /* 0x000fe20000000000 */
[----:B------:R-:W-:-:S03]  /*20e0*/  IMAD.HI.U32 R17, R3, R6, RZ ;  /* 0x0000000603117227 */ /* 0x000fc600078e00ff */
[----:B------:R-:W-:Y:S01]  /*20f0*/  IABS R15, R12 ;  /* 0x0000000c000f7213 */ /* 0x000fe20000000000 */
[--C-:B------:R-:W-:Y:S01]  /*2100*/  @!P1 IMAD.IADD R2, R2, 0x1, -R0.reuse ;  /* 0x0000000102029824 */ /* 0x100fe200078e0a00 */
[----:B------:R-:W-:Y:S01]  /*2110*/  ISETP.GE.AND P1, PT, R12, RZ, PT ;  /* 0x000000ff0c00720c */ /* 0x000fe20003f26270 */
[----:B------:R-:W-:Y:S02]  /*2120*/  @!P6 IMAD.IADD R14, R14, 0x1, -R0 ;  /* 0x000000010e0ee824 */ /* 0x000fe400078e0a00 */
[----:B------:R-:W-:-:S03]  /*2130*/  IMAD.HI.U32 R16, R3, R15, RZ ;  /* 0x0000000f03107227 */ /* 0x000fc600078e00ff */
[C---:B------:R-:W-:Y:S01]  /*2140*/  ISETP.GT.U32.AND P6, PT, R0.reuse, R14, PT ;  /* 0x0000000e0000720c */ /* 0x040fe20003fc4070 */
[----:B------:R-:W-:Y:S02]  /*2150*/  IMAD.MOV R16, RZ, RZ, -R16 ;  /* 0x000000ffff107224 */ /* 0x000fe400078e0a10 */
[----:B------:R-:W-:Y:S01]  /*2160*/  @!P5 IMAD.MOV R18, RZ, RZ, -R18 ;  /* 0x000000ffff12d224 */ /* 0x000fe200078e0a12 */
[----:B------:R-:W-:Y:S01]  /*2170*/  ISETP.GT.U32.AND P5, PT, R0, R2, PT ;  /* 0x000000020000720c */ /* 0x000fe20003fa4070 */
[----:B------:R-:W-:-:S03]  /*2180*/  IMAD.HI.U32 R12, R3, R8, RZ ;  /* 0x00000008030c7227 */ /* 0x000fc600078e00ff */
[----:B------:R-:W-:Y:S01]  /*2190*/  STL [R1+0x140], R18 ;  /* 0x0001401201007387 */ /* 0x000fe20000100800 */
[----:B------:R-:W-:Y:S02]  /*21a0*/  IMAD.MOV R17, RZ, RZ, -R17 ;  /* 0x000000ffff117224 */ /* 0x000fe400078e0a11 */
[C---:B------:R-:W-:Y:S02]  /*21b0*/  IMAD R15, R0.reuse, R16, R15 ;  /* 0x00000010000f7224 */ /* 0x040fe400078e020f */
[----:B------:R-:W-:Y:S02]  /*21c0*/  IMAD.MOV R12, RZ, RZ, -R12 ;  /* 0x000000ffff0c7224 */ /* 0x000fe400078e0a0c */
[C---:B------:R-:W-:Y:S02]  /*21d0*/  IMAD R6, R0.reuse, R17, R6 ;  /* 0x0000001100067224 */ /* 0x040fe400078e0206 */
[----:B------:R-:W-:Y:S01]  /*21e0*/  @!P2 IMAD.MOV R9, RZ, RZ, -R9 ;  /* 0x000000ffff09a224 */ /* 0x000fe200078e0a09 */
[C---:B------:R-:W-:Y:S01]  /*21f0*/  ISETP.GT.U32.AND P2, PT, R0.reuse, R15, PT ;  /* 0x0000000f0000720c */ /* 0x040fe20003f44070 */
[----:B------:R-:W-:-:S02]  /*2200*/  IMAD R8, R0, R12, R8 ;  /* 0x0000000c00087224 */ /* 0x000fc400078e0208 */
[----:B------:R-:W-:Y:S01]  /*2210*/  @!P4 IMAD.MOV R7, RZ, RZ, -R7 ;  /* 0x000000ffff07c224 */ /* 0x000fe200078e0a07 */
[----:B------:R-:W-:Y:S01]  /*2220*/  ISETP.GT.U32.AND P4, PT, R0, R6, PT ;  /* 0x000000060000720c */ /* 0x000fe20003f84070 */
[--C-:B------:R-:W-:Y:S01]  /*2230*/  @!P5 IMAD.IADD R2, R2, 0x1, -R0.reuse ;  /* 0x000000010202d824 */ /* 0x100fe200078e0a00 */
[----:B------:R-:W-:Y:S01]  /*2240*/  ISETP.GE.AND P5, PT, R5, RZ, PT ;  /* 0x000000ff0500720c */ /* 0x000fe20003fa6270 */
[--C-:B------:R-:W-:Y:S01]  /*2250*/  @!P6 IMAD.IADD R14, R14, 0x1, -R0.reuse ;  /* 0x000000010e0ee824 */ /* 0x100fe200078e0a00 */
[----:B------:R-:W-:Y:S01]  /*2260*/  ISETP.GT.U32.AND P6, PT, R0, R8, PT ;  /* 0x000000080000720c */ /* 0x000fe20003fc4070 */
[C---:B------:R-:W-:Y:S01]  /*2270*/  VIADD R16, R11.reuse, 0xde ;  /* 0x000000de0b107836 */ /* 0x040fe20000000000 */
[----:B------:R0:W-:Y:S01]  /*2280*/  STL [R1+0x144], R9 ;  /* 0x0001440901007387 */ /* 0x0001e20000100800 */
[----:B------:R-:W-:Y:S02]  /*2290*/  VIADD R5, R11, 0xdd ;  /* 0x000000dd0b057836 */ /* 0x000fe40000000000 */
[----:B------:R-:W-:Y:S01]  /*22a0*/  @!P2 IMAD.IADD R15, R15, 0x1, -R0 ;  /* 0x000000010f0fa824 */ /* 0x000fe200078e0a00 */
[----:B------:R1:W-:Y:S01]  /*22b0*/  STL [R1+0x148], R7 ;  /* 0x0001480701007387 */ /* 0x0003e20000100800 */
[----:B------:R-:W-:Y:S01]  /*22c0*/  ISETP.GE.AND P2, PT, R4, RZ, PT ;  /* 0x000000ff0400720c */ /* 0x000fe20003f46270 */
[----:B------:R-:W-:-:S02]  /*22d0*/  IMAD.MOV.U32 R17, RZ, RZ, R2 ;  /* 0x000000ffff117224 */ /* 0x000fc400078e0002 */
[--C-:B------:R-:W-:Y:S01]  /*22e0*/  @!P4 IMAD.IADD R6, R6, 0x1, -R0.reuse ;  /* 0x000000010606c824 */ /* 0x100fe200078e0a00 */
[----:B------:R-:W-:Y:S01]  /*22f0*/  ISETP.GT.U32.AND P4, PT, R0, R15, PT ;  /* 0x0000000f0000720c */ /* 0x000fe20003f84070 */
[----:B------:R-:W-:Y:S01]  /*2300*/  VIADD R12, R11, 0xdc ;  /* 0x000000dc0b0c7836 */ /* 0x000fe20000000000 */
[----:B0-----:R-:W-:Y:S01]  /*2310*/  IABS R9, R5 ;  /* 0x0000000500097213 */ /* 0x001fe20000000000 */
[----:B------:R-:W-:Y:S01]  /*2320*/  @!P6 IMAD.IADD R8, R8, 0x1, -R0 ;  /* 0x000000010808e824 */ /* 0x000fe200078e0a00 */
[C---:B------:R-:W-:Y:S01]  /*2330*/  ISETP.GT.U32.AND P6, PT, R0.reuse, R6, PT ;  /* 0x000000060000720c */ /* 0x040fe20003fc4070 */
[----:B------:R-:W-:Y:S01]  /*2340*/  @!P0 IMAD.MOV R17, RZ, RZ, -R17 ;  /* 0x000000ffff118224 */ /* 0x000fe200078e0a11 */
[----:B-1----:R-:W-:Y:S01]  /*2350*/  IABS R7, R16 ;  /* 0x0000001000077213 */ /* 0x002fe20000000000 */
[----:B------:R-:W-:Y:S01]  /*2360*/  IMAD.MOV.U32 R4, RZ, RZ, R9 ;  /* 0x000000ffff047224 */ /* 0x000fe200078e0009 */
[----:B------:R-:W-:Y:S01]  /*2370*/  IABS R18, R12 ;  /* 0x0000000c00127213 */ /* 0x000fe20000000000 */
[----:B------:R-:W-:Y:S01]  /*2380*/  @!P3 IMAD.MOV R14, RZ, RZ, -R14 ;  /* 0x000000ffff0eb224 */ /* 0x000fe200078e0a0e */
[----:B------:R-:W-:Y:S01]  /*2390*/  ISETP.GT.U32.AND P0, PT, R0, R8, PT ;  /* 0x000000080000720c */ /* 0x000fe20003f04070 */
[C---:B------:R-:W-:Y:S01]  /*23a0*/  IMAD.HI.U32 R13, R3.reuse, R7, RZ ;  /* 0x00000007030d7227 */ /* 0x040fe200078e00ff */
[----:B------:R0:W-:Y:S03]  /*23b0*/  STL [R1+0x174], R17 ;  /* 0x0001741101007387 */ /* 0x0001e60000100800 */
[----:B------:R-:W-:Y:S01]  /*23c0*/  IMAD.MOV R13, RZ, RZ, -R13 ;  /* 0x000000ffff0d7224 */ /* 0x000fe200078e0a0d */
[----:B------:R-:W-:Y:S01]  /*23d0*/  STL [R1+0x178], R14 ;  /* 0x0001780e01007387 */ /* 0x000fe20000100800 */
[----:B------:R-:W-:-:S04]  /*23e0*/  IMAD.HI.U32 R9, R3, R4, RZ ;  /* 0x0000000403097227 */ /* 0x000fc800078e00ff */
[C---:B------:R-:W-:Y:S02]  /*23f0*/  IMAD R2, R0.reuse, R13, R7 ;  /* 0x0000000d00027224 */ /* 0x040fe400078e0207 */
[----:B------:R-:W-:Y:S02]  /*2400*/  IMAD.MOV R9, RZ, RZ, -R9 ;  /* 0x000000ffff097224 */ /* 0x000fe400078e0a09 */
[----:B------:R-:W-:Y:S01]  /*2410*/  @!P4 IMAD.IADD R15, R15, 0x1, -R0 ;  /* 0x000000010f0fc824 */ /* 0x000fe200078e0a00 */
[C---:B------:R-:W-:Y:S01]  /*2420*/  ISETP.GT.U32.AND P4, PT, R0.reuse, R2, PT ;  /* 0x000000020000720c */ /* 0x040fe20003f84070 */
[----:B------:R-:W-:Y:S02]  /*2430*/  IMAD R4, R0, R9, R4 ;  /* 0x0000000900047224 */ /* 0x000fe400078e0204 */
[----:B------:R-:W-:Y:S02]  /*2440*/  @!P6 IMAD.IADD R6, R6, 0x1, -R0 ;  /* 0x000000010606e824 */ /* 0x000fe400078e0a00 */
[----:B------:R-:W-:Y:S01]  /*2450*/  VIADD R7, R11, 0xdb ;  /* 0x000000db0b077836 */ /* 0x000fe20000000000 */
[----:B------:R-:W-:Y:S01]  /*2460*/  ISETP.GT.U32.AND P6, PT, R0, R4, PT ;  /* 0x000000040000720c */ /* 0x000fe20003fc4070 */
[----:B------:R-:W-:-:S03]  /*2470*/  IMAD.HI.U32 R19, R3, R18, RZ ;  /* 0x0000001203137227 */ /* 0x000fc600078e00ff */
[----:B------:R-:W-:Y:S01]  /*2480*/  IABS R9, R7 ;  /* 0x0000000700097213 */ /* 0x000fe20000000000 */
[----:B------:R-:W-:Y:S02]  /*2490*/  IMAD.MOV R19, RZ, RZ, -R19 ;  /* 0x000000ffff137224 */ /* 0x000fe400078e0a13 */
[----:B------:R-:W-:Y:S01]  /*24a0*/  @!P4 IMAD.IADD R2, R2, 0x1, -R0 ;  /* 0x000000010202c824 */ /* 0x000fe200078e0a00 */
[----:B------:R-:W-:Y:S01]  /*24b0*/  ISETP.GE.AND P4, PT, R5, RZ, PT ;  /* 0x000000ff0500720c */ /* 0x000fe20003f86270 */
[----:B0-----:R-:W-:-:S04]  /*24c0*/  IMAD.HI.U32 R17, R3, R9, RZ ;  /* 0x0000000903117227 */ /* 0x001fc800078e00ff */
[----:B------:R-:W-:Y:S01]  /*24d0*/  @!P6 IMAD.IADD R4, R4, 0x1, -R0 ;  /* 0x000000010404e824 */ /* 0x000fe200078e0a00 */
[C---:B------:R-:W-:Y:S01]  /*24e0*/  ISETP.GT.U32.AND P6, PT, R0.reuse, R2, PT ;  /* 0x000000020000720c */ /* 0x040fe20003fc4070 */
[C---:B------:R-:W-:Y:S02]  /*24f0*/  IMAD R5, R0.reuse, R19, R18 ;  /* 0x0000001300057224 */ /* 0x040fe400078e0212 */
[----:B------:R-:W-:Y:S02]  /*2500*/  IMAD.MOV R17, RZ, RZ, -R17 ;  /* 0x000000ffff117224 */ /* 0x000fe400078e0a11 */
[----:B------:R-:W-:Y:S01]  /*2510*/  IMAD.MOV.U32 R20, RZ, RZ, R15 ;  /* 0x000000ffff147224 */ /* 0x000fe200078e000f */
[C---:B------:R-:W-:Y:S01]  /*2520*/  ISETP.GT.U32.AND P3, PT, R0.reuse, R5, PT ;  /* 0x000000050000720c */ /* 0x040fe20003f64070 */
[----:B------:R-:W-:Y:S02]  /*2530*/  VIADD R13, R11, 0xda ;  /* 0x000000da0b0d7836 */ /* 0x000fe40000000000 */
[----:B------:R-:W-:Y:S01]  /*2540*/  @!P1 IMAD.MOV R20, RZ, RZ, -R20 ;  /* 0x000000ffff149224 */ /* 0x000fe200078e0a14 */
[C---:B------:R-:W-:Y:S01]  /*2550*/  ISETP.GT.U32.AND P1, PT, R0.reuse, R4, PT ;  /* 0x000000040000720c */ /* 0x040fe20003f24070 */
[----:B------:R-:W-:-:S02]  /*2560*/  IMAD R9, R0, R17, R9 ;  /* 0x0000001100097224 */ /* 0x000fc400078e0209 */
[----:B------:R-:W-:Y:S01]  /*2570*/  @!P0 IMAD.IADD R8, R8, 0x1, -R0 ;  /* 0x0000000108088824 */ /* 0x000fe200078e0a00 */
[----:B------:R-:W-:Y:S01]  /*2580*/  ISETP.GE.AND P0, PT, R16, RZ, PT ;  /* 0x000000ff1000720c */ /* 0x000fe20003f06270 */
[----:B------:R-:W-:Y:S01]  /*2590*/  @!P5 IMAD.MOV R6, RZ, RZ, -R6 ;  /* 0x000000ffff06d224 */ /* 0x000fe200078e0a06 */
[----:B------:R-:W-:Y:S01]  /*25a0*/  IABS R16, R13 ;  /* 0x0000000d00107213 */ /* 0x000fe20000000000 */
[----:B------:R-:W-:Y:S01]  /*25b0*/  @!P6 IMAD.IADD R2, R2, 0x1, -R0 ;  /* 0x000000010202e824 */ /* 0x000fe200078e0a00 */
[----:B------:R-:W-:Y:S01]  /*25c0*/  ISETP.GT.U32.AND P6, PT, R0, R9, PT ;  /* 0x000000090000720c */ /* 0x000fe20003fc4070 */
[----:B------:R-:W-:Y:S01]  /*25d0*/  STL [R1+0x188], R20 ;  /* 0x0001881401007387 */ /* 0x000fe20000100800 */
[----:B------:R-:W-:Y:S01]  /*25e0*/  @!P2 IMAD.MOV R8, RZ, RZ, -R8 ;  /* 0x000000ffff08a224 */ /* 0x000fe200078e0a08 */
[----:B------:R-:W-:Y:S01]  /*25f0*/  ISETP.GE.AND P2, PT, R7, RZ, PT ;  /* 0x000000ff0700720c */ /* 0x000fe20003f46270 */
[----:B------:R-:W-:Y:S01]  /*2600*/  VIADD R7, R11, 0xd9 ;  /* 0x000000d90b077836 */ /* 0x000fe20000000000 */
[----:B------:R0:W-:Y:S01]  /*2610*/  STL [R1+0x190], R6 ;  /* 0x0001900601007387 */ /* 0x0001e20000100800 */
[--C-:B------:R-:W-:Y:S01]  /*2620*/  @!P1 IMAD.IADD R4, R4, 0x1, -R0.reuse ;  /* 0x0000000104049824 */ /* 0x100fe200078e0a00 */
[----:B------:R-:W-:Y:S01]  /*2630*/  ISETP.GE.AND P1, PT, R13, RZ, PT ;  /* 0x000000ff0d00720c */ /* 0x000fe20003f26270 */
[----:B------:R-:W-:Y:S01]  /*2640*/  @!P3 IMAD.IADD R5, R5, 0x1, -R0 ;  /* 0x000000010505b824 */ /* 0x000fe200078e0a00 */
[----:B------:R-:W-:Y:S01]  /*2650*/  ISETP.GE.AND P5, PT, R12, RZ, PT ;  /* 0x000000ff0c00720c */ /* 0x000fe20003fa6270 */
[----:B------:R-:W-:Y:S01]  /*2660*/  IMAD.MOV.U32 R15, RZ, RZ, R4 ;  /* 0x000000ffff0f7224 */ /* 0x000fe200078e0004 */
[----:B------:R1:W-:Y:S01]  /*2670*/  STL [R1+0x194], R8 ;  /* 0x0001940801007387 */ /* 0x0003e20000100800 */
[----:B------:R-:W-:Y:S01]  /*2680*/  IMAD.MOV.U32 R12, RZ, RZ, R2 ;  /* 0x000000ffff0c7224 */ /* 0x000fe200078e0002 */
[----:B------:R-:W-:Y:S01]  /*2690*/  ISETP.GE.AND P3, PT, R7, RZ, PT ;  /* 0x000000ff0700720c */ /* 0x000fe20003f66270 */
[----:B------:R-:W-:Y:S01]  /*26a0*/  @!P6 IMAD.IADD R9, R9, 0x1, -R0 ;  /* 0x000000010909e824 */ /* 0x000fe200078e0a00 */
[----:B------:R-:W-:Y:S01]  /*26b0*/  ISETP.GT.U32.AND P6, PT, R0, R5, PT ;  /* 0x000000050000720c */ /* 0x000fe20003fc4070 */
[----:B0-----:R-:W-:-:S04]  /*26c0*/  IMAD.HI.U32 R6, R3, R16, RZ ;  /* 0x0000001003067227 */ /* 0x001fc800078e00ff */
[----:B------:R-:W-:Y:S01]  /*26d0*/  IMAD.MOV R14, RZ, RZ, -R6 ;  /* 0x000000ffff0e7224 */ /* 0x000fe200078e0a06 */
[----:B------:R-:W-:Y:S01]  /*26e0*/  IABS R6, R7 ;  /* 0x0000000700067213 */ /* 0x000fe20000000000 */
[----:B------:R-:W-:Y:S02]  /*26f0*/  @!P4 IMAD.MOV R15, RZ, RZ, -R15 ;  /* 0x000000ffff0fc224 */ /* 0x000fe400078e0a0f */
[----:B------:R-:W-:Y:S02]  /*2700*/  IMAD R14, R0, R14, R16 ;  /* 0x0000000e000e7224 */ /* 0x000fe400078e0210 */
[----:B------:R-:W-:-:S03]  /*2710*/  IMAD.HI.U32 R13, R3, R6, RZ ;  /* 0x00000006030d7227 */ /* 0x000fc600078e00ff */
[C---:B------:R-:W-:Y:S01]  /*2720*/  ISETP.GT.U32.AND P4, PT, R0.reuse, R14, PT ;  /* 0x0000000e0000720c */ /* 0x040fe20003f84070 */
[----:B------:R-:W-:Y:S02]  /*2730*/  IMAD.MOV R4, RZ, RZ, -R13 ;  /* 0x000000ffff047224 */ /* 0x000fe400078e0a0d */
[C---:B-1----:R-:W-:Y:S02]  /*2740*/  VIADD R8, R11.reuse, 0xd8 ;  /* 0x000000d80b087836 */ /* 0x042fe40000000000 */
[----:B------:R-:W-:Y:S01]  /*2750*/  @!P0 IMAD.MOV R12, RZ, RZ, -R12 ;  /* 0x000000ffff0c8224 */ /* 0x000fe200078e0a0c */
[C---:B------:R-:W-:Y:S01]  /*2760*/  ISETP.GT.U32.AND P0, PT, R0.reuse, R9, PT ;  /* 0x000000090000720c */ /* 0x040fe20003f04070 */
[----:B------:R-:W-:Y:S01]  /*2770*/  IMAD R4, R0, R4, R6 ;  /* 0x0000000400047224 */ /* 0x000fe200078e0206 */
[----:B------:R-:W-:Y:S01]  /*2780*/  IABS R2, R8 ;  /* 0x0000000800027213 */ /* 0x000fe20000000000 */
[C---:B------:R-:W-:Y:S01]  /*2790*/  VIADD R17, R11.reuse, 0xd6 ;  /* 0x000000d60b117836 */ /* 0x040fe20000000000 */
[----:B------:R0:W-:Y:S01]  /*27a0*/  STL [R1+0x198], R12 ;  /* 0x0001980c01007387 */ /* 0x0001e20000100800 */
[----:B------:R-:W-:-:S02]  /*27b0*/  VIADD R7, R11, 0xd7 ;  /* 0x000000d70b077836 */ /* 0x000fc40000000000 */
[--C-:B------:R-:W-:Y:S01]  /*27c0*/  @!P6 IMAD.IADD R5, R5, 0x1, -R0.reuse ;  /* 0x000000010505e824 */ /* 0x100fe200078e0a00 */
[----:B------:R-:W-:Y:S01]  /*27d0*/  ISETP.GT.U32.AND P6, PT, R0, R4, PT ;  /* 0x000000040000720c */ /* 0x000fe20003fc4070 */
[--C-:B------:R-:W-:Y:S01]  /*27e0*/  @!P4 IMAD.IADD R14, R14, 0x1, -R0.reuse ;  /* 0x000000010e0ec824 */ /* 0x100fe200078e0a00 */
[----:B------:R-:W-:Y:S01]  /*27f0*/  IABS R13, R17 ;  /* 0x00000011000d7213 */ /* 0x000fe20000000000 */
[----:B------:R-:W-:Y:S01]  /*2800*/  IMAD.MOV.U32 R16, RZ, RZ, R5 ;  /* 0x000000ffff107224 */ /* 0x000fe200078e0005 */
[----:B------:R1:W-:Y:S01]  /*2810*/  STL [R1+0x19c], R15 ;  /* 0x00019c0f01007387 */ /* 0x0003e20000100800 */
[----:B------:R-:W-:Y:S01]  /*2820*/  @!P0 IMAD.IADD R9, R9, 0x1, -R0 ;  /* 0x0000000109098824 */ /* 0x000fe200078e0a00 */
[----:B0-----:R-:W-:Y:S01]  /*2830*/  IABS R12, R7 ;  /* 0x00000007000c7213 */ /* 0x001fe20000000000 */
[----:B------:R-:W-:Y:S01]  /*2840*/  @!P5 IMAD.MOV R16, RZ, RZ, -R16 ;  /* 0x000000ffff10d224 */ /* 0x000fe200078e0a10 */
[----:B------:R-:W-:Y:S01]  /*2850*/  ISETP.GT.U32.AND P5, PT, R0, R14, PT ;  /* 0x0000000e0000720c */ /* 0x000fe20003fa4070 */
[----:B------:R-:W-:Y:S01]  /*2860*/  IMAD.MOV.U32 R6, RZ, RZ, R13 ;  /* 0x000000ffff067224 */ /* 0x000fe200078e000d */
[----:B------:R-:W-:Y:S01]  /*2870*/  ISETP.GE.AND P4, PT, R7, RZ, PT ;  /* 0x000000ff0700720c */ /* 0x000fe20003f86270 */
[C---:B------:R-:W-:Y:S01]  /*2880*/  IMAD.HI.U32 R13, R3.reuse, R12, RZ ;  /* 0x0000000c030d7227 */ /* 0x040fe200078e00ff */
[----:B------:R-:W-:Y:S01]  /*2890*/  ISETP.GE.AND P0, PT, R8, RZ, PT ;  /* 0x000000ff0800720c */ /* 0x000fe20003f06270 */
[----:B------:R-:W-:Y:S02]  /*28a0*/  STL [R1+0x1a0], R16 ;  /* 0x0001a01001007387 */ /* 0x000fe40000100800 */
[----:B-1----:R-:W-:-:S04]  /*28b0*/  IMAD.HI.U32 R15, R3, R2, RZ ;  /* 0x00000002030f7227 */ /* 0x002fc800078e00ff */
[----:B------:R-:W-:Y:S02]  /*28c0*/  IMAD.MOV R15, RZ, RZ, -R15 ;  /* 0x000000ffff0f7224 */ /* 0x000fe400078e0a0f */
[----:B------:R-:W-:Y:S02]  /*28d0*/  IMAD.MOV R13, RZ, RZ, -R13 ;  /* 0x000000ffff0d7224 */ /* 0x000fe400078e0a0d */
[----:B------:R-:W-:Y:S02]  /*28e0*/  IMAD R2, R0, R15, R2 ;  /* 0x0000000f00027224 */ /* 0x000fe400078e0202 */
[----:B------:R-:W-:Y:S02]  /*28f0*/  IMAD.MOV.U32 R5, RZ, RZ, R9 ;  /* 0x000000ffff057224 */ /* 0x000fe400078e0009 */
[----:B------:R-:W-:Y:S02]  /*2900*/  @!P6 IMAD.IADD R4, R4, 0x1, -R0 ;  /* 0x000000010404e824 */ /* 0x000fe400078e0a00 */
[----:B------:R-:W-:-:S02]  /*2910*/  IMAD R7, R0, R13, R12 ;  /* 0x0000000d00077224 */ /* 0x000fc400078e020c */
[----:B------:R-:W-:Y:S01]  /*2920*/  @!P2 IMAD.MOV R5, RZ, RZ, -R5 ;  /* 0x000000ffff05a224 */ /* 0x000fe200078e0a05 */
[C---:B------:R-:W-:Y:S01]  /*2930*/  ISETP.GT.U32.AND P2, PT, R0.reuse, R2, PT ;  /* 0x000000020000720c */ /* 0x040fe20003f44070 */
[----:B------:R-:W-:Y:S01]  /*2940*/  IMAD.HI.U32 R8, R3, R6, RZ ;  /* 0x0000000603087227 */ /* 0x000fe200078e00ff */
[----:B------:R-:W-:Y:S02]  /*2950*/  ISETP.GT.U32.AND P6, PT, R0, R4, PT ;  /* 0x000000040000720c */ /* 0x000fe40003fc4070 */
[----:B------:R0:W-:Y:S01]  /*2960*/  STL [R1+0x1a4], R5 ;  /* 0x0001a40501007387 */ /* 0x0001e20000100800 */
[----:B------:R-:W-:Y:S01]  /*2970*/  @!P5 IMAD.IADD R14, R14, 0x1, -R0 ;  /* 0x000000010e0ed824 */ /* 0x000fe200078e0a00 */
[----:B------:R-:W-:Y:S01]  /*2980*/  ISETP.GT.U32.AND P5, PT, R0, R7, PT ;  /* 0x000000070000720c */ /* 0x000fe20003fa4070 */
[----:B------:R-:W-:Y:S02]  /*2990*/  IMAD.MOV R8, RZ, RZ, -R8 ;  /* 0x000000ffff087224 */ /* 0x000fe400078e0a08 */
[----:B------:R-:W-:-:S02]  /*29a0*/  VIADD R12, R11, 0xd5 ;  /* 0x000000d50b0c7836 */ /* 0x000fc40000000000 */
[----:B------:R-:W-:Y:S02]  /*29b0*/  IMAD R6, R0, R8, R6 ;  /* 0x0000000800067224 */ /* 0x000fe400078e0206 */
[--C-:B------:R-:W-:Y:S01]  /*29c0*/  @!P2 IMAD.IADD R2, R2, 0x1, -R0.reuse ;  /* 0x000000010202a824 */ /* 0x100fe200078e0a00 */
[----:B0-----:R-:W-:Y:S01]  /*29d0*/  IABS R5, R12 ;  /* 0x0000000c00057213 */ /* 0x001fe20000000000 */
[--C-:B------:R-:W-:Y:S01]  /*29e0*/  @!P6 IMAD.IADD R4, R4, 0x1, -R0.reuse ;  /* 0x000000010404e824 */ /* 0x100fe200078e0a00 */
[C---:B------:R-:W-:Y:S01]  /*29f0*/  ISETP.GT.U32.AND P6, PT, R0.reuse, R6, PT ;  /* 0x000000060000720c */ /* 0x040fe20003fc4070 */
[----:B------:R-:W-:Y:S01]  /*2a00*/  VIADD R9, R11, 0xd3 ;  /* 0x000000d30b097836 */ /* 0x000fe20000000000 */
[----:B------:R-:W-:Y:S01]  /*2a10*/  ISETP.GE.AND P2, PT, R17, RZ, PT ;  /* 0x000000ff1100720c */ /* 0x000fe20003f46270 */
[----:B------:R-:W-:Y:S01]  /*2a20*/  @!P5 IMAD.IADD R7, R7, 0x1, -R0 ;  /* 0x000000010707d824 */ /* 0x000fe200078e0a00 */
[----:B------:R-:W-:Y:S01]  /*2a30*/  ISETP.GT.U32.AND P5, PT, R0, R2, PT ;  /* 0x000000020000720c */ /* 0x000fe20003fa4070 */
[----:B------:R-:W-:Y:S01]  /*2a40*/  IMAD.HI.U32 R16, R3, R5, RZ ;  /* 0x0000000503107227 */ /* 0x000fe200078e00ff */
[----:B------:R-:W-:-:S03]  /*2a50*/  IABS R19, R9 ;  /* 0x0000000900137213 */ /* 0x000fc60000000000 */
[C---:B------:R-:W-:Y:S02]  /*2a60*/  VIADD R13, R11.reuse, 0xd4 ;  /* 0x000000d40b0d7836 */ /* 0x040fe40000000000 */
[----:B------:R-:W-:Y:S02]  /*2a70*/  IMAD.MOV R16, RZ, RZ, -R16 ;  /* 0x000000ffff107224 */ /* 0x000fe400078e0a10 */
[----:B------:R-:W-:Y:S01]  /*2a80*/  @!P6 IMAD.IADD R6, R6, 0x1, -R0 ;  /* 0x000000010606e824 */ /* 0x000fe200078e0a00 */
[----:B------:R-:W-:Y:S01]  /*2a90*/  IABS R15, R13 ;  /* 0x0000000d000f7213 */ /* 0x000fe20000000000 */
[C---:B------:R-:W-:Y:S01]  /*2aa0*/  IMAD R5, R0.reuse, R16, R5 ;  /* 0x0000001000057224 */ /* 0x040fe200078e0205 */
[----:B------:R-:W-:Y:S01]  /*2ab0*/  ISETP.GT.U32.AND P6, PT, R0, R7, PT ;  /* 0x000000070000720c */ /* 0x000fe20003fc4070 */
[----:B------:R-:W-:Y:S02]  /*2ac0*/  IMAD.MOV.U32 R17, RZ, RZ, R19 ;  /* 0x000000ffff117224 */ /* 0x000fe400078e0013 */
[----:B------:R-:W-:-:S02]  /*2ad0*/  VIADD R8, R11, 0xd2 ;  /* 0x000000d20b087836 */ /* 0x000fc40000000000 */
[----:B------:R-:W-:-:S03]  /*2ae0*/  IMAD.HI.U32 R19, R3, R15, RZ ;  /* 0x0000000f03137227 */ /* 0x000fc600078e00ff */
[----:B------:R-:W-:Y:S01]  /*2af0*/  IABS R18, R8 ;  /* 0x0000000800127213 */ /* 0x000fe20000000000 */
[----:B------:R-:W-:Y:S01]  /*2b00*/  @!P5 IMAD.IADD R2, R2, 0x1, -R0 ;  /* 0x000000010202d824 */ /* 0x000fe200078e0a00 */
[C---:B------:R-:W-:Y:S01]  /*2b10*/  ISETP.GT.U32.AND P5, PT, R0.reuse, R5, PT ;  /* 0x000000050000720c */ /* 0x040fe20003fa4070 */
[----:B------:R-:W-:Y:S02]  /*2b20*/  IMAD.MOV.U32 R21, RZ, RZ, R14 ;  /* 0x000000ffff157224 */ /* 0x000fe400078e000e */
[----:B------:R-:W-:Y:S02]  /*2b30*/  IMAD.MOV R19, RZ, RZ, -R19 ;  /* 0x000000ffff137224 */ /* 0x000fe400078e0a13 */
[----:B------:R-:W-:Y:S02]  /*2b40*/  IMAD.MOV.U32 R20, RZ, RZ, R4 ;  /* 0x000000ffff147224 */ /* 0x000fe400078e0004 */
[----:B------:R-:W-:Y:S01]  /*2b50*/  @!P1 IMAD.MOV R21, RZ, RZ, -R21 ;  /* 0x000000ffff159224 */ /* 0x000fe200078e0a15 */
[----:B------:R-:W-:Y:S01]  /*2b60*/  ISETP.GT.U32.AND P1, PT, R0, R6, PT ;  /* 0x000000060000720c */ /* 0x000fe20003f24070 */
[----:B------:R-:W-:Y:S01]  /*2b70*/  @!P3 IMAD.MOV R20, RZ, RZ, -R20 ;  /* 0x000000ffff14b224 */ /* 0x000fe200078e0a14 */
[----:B------:R-:W-:Y:S01]  /*2b80*/  ISETP.GE.AND P3, PT, R12, RZ, PT ;  /* 0x000000ff0c00720c */ /* 0x000fe20003f66270 */
[----:B------:R-:W-:Y:S01]  /*2b90*/  IMAD R15, R0, R19, R15 ;  /* 0x00000013000f7224 */ /* 0x000fe200078e020f */
[----:B------:R-:W-:Y:S01]  /*2ba0*/  STL [R1+0x1ac], R21 ;  /* 0x0001ac1501007387 */ /* 0x000fe20000100800 */
[----:B------:R-:W-:-:S03]  /*2bb0*/  IMAD.HI.U32 R14, R3, R18, RZ ;  /* 0x00000012030e7227 */ /* 0x000fc600078e00ff */
[----:B------:R0:W-:Y:S01]  /*2bc0*/  STL [R1+0x1b0], R20 ;  /* 0x0001b01401007387 */ /* 0x0001e20000100800 */
[----:B------:R-:W-:Y:S01]  /*2bd0*/  @!P6 IMAD.IADD R7, R7, 0x1, -R0 ;  /* 0x000000010707e824 */ /* 0x000fe200078e0a00 */
[C---:B------:R-:W-:Y:S01]  /*2be0*/  ISETP.GT.U32.AND P6, PT, R0.reuse, R15, PT ;  /* 0x0000000f0000720c */ /* 0x040fe20003fc4070 */
[----:B------:R-:W-:Y:S02]  /*2bf0*/  IMAD.MOV R14, RZ, RZ, -R14 ;  /* 0x000000ffff0e7224 */ /* 0x000fe400078e0a0e */
[----:B------:R-:W-:Y:S02]  /*2c00*/  @!P5 IMAD.IADD R5, R5, 0x1, -R0 ;  /* 0x000000010505d824 */ /* 0x000fe400078e0a00 */
[----:B------:R-:W-:Y:S02]  /*2c10*/  IMAD R14, R0, R14, R18 ;  /* 0x0000000e000e7224 */ /* 0x000fe400078e0212 */
[----:B------:R-:W-:-:S04]  /*2c20*/  IMAD.HI.U32 R12, R3, R17, RZ ;  /* 0x00000011030c7227 */ /* 0x000fc800078e00ff */
[----:B0-----:R-:W-:Y:S02]  /*2c30*/  IMAD.MOV.U32 R20, RZ, RZ, R2 ;  /* 0x000000ffff147224 */ /* 0x001fe400078e0002 */
[----:B------:R-:W-:Y:S02]  /*2c40*/  VIADD R4, R11, 0xd1 ;  /* 0x000000d10b047836 */ /* 0x000fe40000000000 */
[----:B------:R-:W-:Y:S01]  /*2c50*/  @!P0 IMAD.MOV R20, RZ, RZ, -R20 ;  /* 0x000000ffff148224 */ /* 0x000fe200078e0a14 */
[C---:B------:R-:W-:Y:S01]  /*2c60*/  ISETP.GT.U32.AND P0, PT, R0.reuse, R5, PT ;  /* 0x000000050000720c */ /* 0x040fe20003f04070 */
[----:B------:R-:W-:Y:S01]  /*2c70*/  @!P4 IMAD.MOV R7, RZ, RZ, -R7 ;  /* 0x000000ffff07c224 */ /* 0x000fe200078e0a07 */
[----:B------:R-:W-:Y:S01]  /*2c80*/  ISETP.GT.U32.AND P4, PT, R0, R14, PT ;  /* 0x0000000e0000720c */ /* 0x000fe20003f84070 */
[----:B------:R-:W-:Y:S01]  /*2c90*/  IMAD.MOV R12, RZ, RZ, -R12 ;  /* 0x000000ffff0c7224 */ /* 0x000fe200078e0a0c */
[----:B------:R-:W-:Y:S01]  /*2ca0*/  STL [R1+0x1b4], R20 ;  /* 0x0001b41401007387 */ /* 0x000fe20000100800 */
[--C-:B------:R-:W-:Y:S01]  /*2cb0*/  @!P1 IMAD.IADD R6, R6, 0x1, -R0.reuse ;  /* 0x0000000106069824 */ /* 0x100fe200078e0a00 */
[----:B------:R-:W-:Y:S01]  /*2cc0*/  ISETP.GE.AND P1, PT, R13, RZ, PT ;  /* 0x000000ff0d00720c */ /* 0x000fe20003f26270 */
[----:B------:R-:W-:Y:S01]  /*2cd0*/  @!P6 IMAD.IADD R15, R15, 0x1, -R0 ;  /* 0x000000010f0fe824 */ /* 0x000fe200078e0a00 */
[----:B------:R-:W-:Y:S01]  /*2ce0*/  IABS R13, R4 ;  /* 0x00000004000d7213 */ /* 0x000fe20000000000 */
[C---:B------:R-:W-:Y:S01]  /*2cf0*/  IMAD R12, R0.reuse, R12, R17 ;  /* 0x0000000c000c7224 */ /* 0x040fe200078e0211 */
[----:B------:R0:W-:Y:S01]  /*2d00*/  STL [R1+0x1b8], R7 ;  /* 0x0001b80701007387 */ /* 0x0001e20000100800 */
[----:B------:R-:W-:Y:S01]  /*2d10*/  VIADD R16, R11, 0xd0 ;  /* 0x000000d00b107836 */ /* 0x000fe20000000000 */
[C---:B------:R-:W-:Y:S01]  /*2d20*/  ISETP.GT.U32.AND P6, PT, R0.reuse, R15, PT ;  /* 0x0000000f0000720c */ /* 0x040fe20003fc4070 */
[----:B------:R-:W-:Y:S01]  /*2d30*/  IMAD.HI.U32 R17, R3, R13, RZ ;  /* 0x0000000d03117227 */ /* 0x000fe200078e00ff */
[----:B------:R-:W-:-:S02]  /*2d40*/  ISETP.GT.U32.AND P5, PT, R0, R12, PT ;  /* 0x0000000c0000720c */ /* 0x000fc40003fa4070 */
[----:B------:R-:W-:Y:S01]  /*2d50*/  IABS R2, R16 ;  /* 0x0000001000027213 */ /* 0x000fe20000000000 */
[----:B------:R-:W-:Y:S01]  /*2d60*/  @!P0 IMAD.IADD R5, R5, 0x1, -R0 ;  /* 0x0000000105058824 */ /* 0x000fe200078e0a00 */
[----:B------:R-:W-:Y:S01]  /*2d70*/  ISETP.GE.AND P0, PT, R8, RZ, PT ;  /* 0x000000ff0800720c */ /* 0x000fe20003f06270 */
[----:B------:R-:W-:Y:S02]  /*2d80*/  IMAD.MOV R17, RZ, RZ, -R17 ;  /* 0x000000ffff117224 */ /* 0x000fe400078e0a11 */
[----:B------:R-:W-:Y:S01]  /*2d90*/  @!P2 IMAD.MOV R6, RZ, RZ, -R6 ;  /* 0x000000ffff06a224 */ /* 0x000fe200078e0a06 */
[----:B------:R-:W-:Y:S01]  /*2da0*/  ISETP.GE.AND P2, PT, R9, RZ, PT ;  /* 0x000000ff0900720c */ /* 0x000fe20003f46270 */
[----:B0-----:R-:W-:Y:S02]  /*2db0*/  IMAD.MOV.U32 R7, RZ, RZ, R5 ;  /* 0x000000ffff077224 */ /* 0x001fe400078e0005 */
[--C-:B------:R-:W-:Y:S01]  /*2dc0*/  @!P4 IMAD.IADD R14, R14, 0x1, -R0.reuse ;  /* 0x000000010e0ec824 */ /* 0x100fe200078e0a00 */
[----:B------:R0:W-:Y:S01]  /*2dd0*/  STL [R1+0x1bc], R6 ;  /* 0x0001bc0601007387 */ /* 0x0001e20000100800 */
[----:B------:R-:W-:Y:S01]  /*2de0*/  IMAD R13, R0, R17, R13 ;  /* 0x00000011000d7224 */ /* 0x000fe200078e020d */
[----:B------:R-:W-:Y:S01]  /*2df0*/  ISETP.GE.AND P4, PT, R4, RZ, PT ;  /* 0x000000ff0400720c */ /* 0x000fe20003f86270 */
[----:B------:R-:W-:Y:S01]  /*2e00*/  @!P3 IMAD.MOV R7, RZ, RZ, -R7 ;  /* 0x000000ffff07b224 */ /* 0x000fe200078e0a07 */
[C---:B------:R-:W-:Y:S01]  /*2e10*/  ISETP.GT.U32.AND P3, PT, R0.reuse, R14, PT ;  /* 0x0000000e0000720c */ /* 0x040fe20003f64070 */
[--C-:B------:R-:W-:Y:S01]  /*2e20*/  @!P6 IMAD.IADD R15, R15, 0x1, -R0.reuse ;  /* 0x000000010f0fe824 */ /* 0x100fe200078e0a00 */
[----:B------:R-:W-:Y:S01]  /*2e30*/  ISETP.GT.U32.AND P6, PT, R0, R13, PT ;  /* 0x0000000d0000720c */ /* 0x000fe20003fc4070 */
[----:B------:R-:W-:Y:S01]  /*2e40*/  @!P5 IMAD.IADD R12, R12, 0x1, -R0 ;  /* 0x000000010c0cd824 */ /* 0x000fe200078e0a00 */
[----:B------:R1:W-:Y:S01]  /*2e50*/  STL [R1+0x1c0], R7 ;  /* 0x0001c00701007387 */ /* 0x0003e20000100800 */
[----:B------:R-:W-:-:S02]  /*2e60*/  IMAD.MOV.U32 R8, RZ, RZ, R15 ;  /* 0x000000ffff087224 */ /* 0x000fc400078e000f */
[----:B0-----:R-:W-:Y:S01]  /*2e70*/  IMAD.HI.U32 R6, R3, R2, RZ ;  /* 0x0000000203067227 */ /* 0x001fe200078e00ff */
[----:B------:R-:W-:-:S03]  /*2e80*/  ISETP.GT.U32.AND P5, PT, R0, R12, PT ;  /* 0x0000000c0000720c */ /* 0x000fc60003fa4070 */
[----:B------:R-:W-:Y:S02]  /*2e90*/  IMAD.MOV R6, RZ, RZ, -R6 ;  /* 0x000000ffff067224 */ /* 0x000fe400078e0a06 */
[----:B------:R-:W-:Y:S02]  /*2ea0*/  @!P3 IMAD.IADD R14, R14, 0x1, -R0 ;  /* 0x000000010e0eb824 */ /* 0x000fe400078e0a00 */
[C---:B------:R-:W-:Y:S02]  /*2eb0*/  IMAD R2, R0.reuse, R6, R2 ;  /* 0x0000000600027224 */ /* 0x040fe400078e0202 */
[--C-:B------:R-:W-:Y:S02]  /*2ec0*/  @!P6 IMAD.IADD R13, R13, 0x1, -R0.reuse ;  /* 0x000000010d0de824 */ /* 0x100fe400078e0a00 */
[C---:B-1----:R-:W-:Y:S01]  /*2ed0*/  VIADD R7, R11.reuse, 0xcf ;  /* 0x000000cf0b077836 */ /* 0x042fe20000000000 */
[----:B------:R-:W-:Y:S01]  /*2ee0*/  ISETP.GT.U32.AND P3, PT, R0, R2, PT ;  /* 0x000000020000720c */ /* 0x000fe20003f64070 */
[----:B------:R-:W-:Y:S01]  /*2ef0*/  @!P5 IMAD.IADD R12, R12, 0x1, -R0 ;  /* 0x000000010c0cd824 */ /* 0x000fe200078e0a00 */
[----:B------:R-:W-:Y:S01]  /*2f00*/  ISETP.GT.U32.AND P6, PT, R0, R13, PT ;  /* 0x0000000d0000720c */ /* 0x000fe20003fc4070 */
[----:B------:R-:W-:Y:S01]  /*2f10*/  @!P1 IMAD.MOV R8, RZ, RZ, -R8 ;  /* 0x000000ffff089224 */ /* 0x000fe200078e0a08 */
[----:B------:R-:W-:Y:S01]  /*2f20*/  IABS R18, R7 ;  /* 0x0000000700127213 */ /* 0x000fe20000000000 */
[C---:B------:R-:W-:Y:S01]  /*2f30*/  VIADD R6, R11.reuse, 0xce ;  /* 0x000000ce0b067836 */ /* 0x040fe20000000000 */
[----:B------:R-:W-:Y:S01]  /*2f40*/  ISETP.GE.AND P5, PT, R16, RZ, PT ;  /* 0x000000ff1000720c */ /* 0x000fe20003fa6270 */
[----:B------:R-:W-:Y:S01]  /*2f50*/  IMAD.MOV.U32 R9, RZ, RZ, R12 ;  /* 0x000000ffff097224 */ /* 0x000fe200078e000c */
[----:B------:R0:W-:Y:S01]  /*2f60*/  STL [R1+0x1c4], R8 ;  /* 0x0001c40801007387 */ /* 0x0001e20000100800 */
[C---:B------:R-:W-:Y:S01]  /*2f70*/  VIADD R5, R11.reuse, 0xcd ;  /* 0x000000cd0b057836 */ /* 0x040fe20000000000 */
[----:B------:R-:W-:Y:S01]  /*2f80*/  IABS R12, R6 ;  /* 0x00000006000c7213 */ /* 0x000fe20000000000 */
[----:B------:R-:W-:Y:S01]  /*2f90*/  VIADD R4, R11, 0xcc ;  /* 0x000000cc0b047836 */ /* 0x000fe20000000000 */
[----:B------:R-:W-:Y:S01]  /*2fa0*/  ISETP.GE.AND P1, PT, R7, RZ, PT ;  /* 0x000000ff0700720c */ /* 0x000fe20003f26270 */
[----:B------:R-:W-:-:S02]  /*2fb0*/  @!P3 IMAD.IADD R2, R2, 0x1, -R0 ;  /* 0x000000010202b824 */ /* 0x000fc400078e0a00 */
[----:B------:R-:W-:Y:S01]  /*2fc0*/  @!P2 IMAD.MOV R9, RZ, RZ, -R9 ;  /* 0x000000ffff09a224 */ /* 0x000fe200078e0a09 */
[----:B------:R-:W-:Y:S01]  /*2fd0*/  ISETP.GE.AND P2, PT, R6, RZ, PT ;  /* 0x000000ff0600720c */ /* 0x000fe20003f46270 */
[----:B------:R-:W-:Y:S01]  /*2fe0*/  IMAD.HI.U32 R6, R3, R18, RZ ;  /* 0x0000001203067227 */ /* 0x000fe200078e00ff */
[----:B------:R-:W-:Y:S02]  /*2ff0*/  ISETP.GT.U32.AND P3, PT, R0, R2, PT ;  /* 0x000000020000720c */ /* 0x000fe40003f64070 */
[----:B------:R-:W-:Y:S01]  /*3000*/  STL [R1+0x1c8], R9 ;  /* 0x0001c80901007387 */ /* 0x000fe20000100800 */
[----:B0-----:R-:W-:Y:S01]  /*3010*/  IMAD.MOV.U32 R8, RZ, RZ, R14 ;  /* 0x000000ffff087224 */ /* 0x001fe200078e000e */
[----:B------:R-:W-:Y:S01]  /*3020*/  IABS R14, R4 ;  /* 0x00000004000e7213 */ /* 0x000fe20000000000 */
[----:B------:R-:W-:Y:S01]  /*3030*/  @!P6 IMAD.IADD R13, R13, 0x1, -R0 ;  /* 0x000000010d0de824 */ /* 0x000fe200078e0a00 */
[----:B------:R-:W-:Y:S01]  /*3040*/  ISETP.GE.AND P6, PT, R4, RZ, PT ;  /* 0x000000ff0400720c */ /* 0x000fe20003fc6270 */
[----:B------:R-:W-:Y:S01]  /*3050*/  @!P0 IMAD.MOV R8, RZ, RZ, -R8 ;  /* 0x000000ffff088224 */ /* 0x000fe200078e0a08 */
[----:B------:R-:W-:Y:S01]  /*3060*/  ISETP.GE.AND P0, PT, R5, RZ, PT ;  /* 0x000000ff0500720c */ /* 0x000fe20003f06270 */
[----:B------:R-:W-:Y:S01]  /*3070*/  IMAD.MOV R4, RZ, RZ, -R6 ;  /* 0x000000ffff047224 */ /* 0x000fe200078e0a06 */
[----:B------:R-:W-:Y:S01]  /*3080*/  IABS R5, R5 ;  /* 0x0000000500057213 */ /* 0x000fe20000000000 */
[C---:B------:R-:W-:Y:S01]  /*3090*/  IMAD.HI.U32 R7, R3.reuse, R12, RZ ;  /* 0x0000000c03077227 */ /* 0x040fe200078e00ff */
[----:B------:R0:W-:Y:S03]  /*30a0*/  STL [R1+0x1cc], R8 ;  /* 0x0001cc0801007387 */ /* 0x0001e60000100800 */
[----:B------:R-:W-:-:S04]  /*30b0*/  IMAD.HI.U32 R6, R3, R5, RZ ;  /* 0x0000000503067227 */ /* 0x000fc800078e00ff */
[----:B------:R-:W-:Y:S02]  /*30c0*/  IMAD R18, R0, R4, R18 ;  /* 0x0000000400127224 */ /* 0x000fe400078e0212 */
[----:B------:R-:W-:Y:S02]  /*30d0*/  IMAD.MOV R6, RZ, RZ, -R6 ;  /* 0x000000ffff067224 */ /* 0x000fe400078e0a06 */
[----:B0-----:R-:W-:Y:S02]  /*30e0*/  IMAD.MOV.U32 R8, RZ, RZ, R13 ;  /* 0x000000ffff087224 */ /* 0x001fe400078e000d */
[----:B------:R-:W-:Y:S02]  /*30f0*/  @!P3 IMAD.IADD R2, R2, 0x1, -R0 ;  /* 0x000000010202b824 */ /* 0x000fe400078e0a00 */
[----:B------:R-:W-:Y:S01]  /*3100*/  @!P4 IMAD.MOV R8, RZ, RZ, -R8 ;  /* 0x000000ffff08c224 */ /* 0x000fe200078e0a08 */
[C---:B------:R-:W-:Y:S01]  /*3110*/  ISETP.GT.U32.AND P4, PT, R0.reuse, R18, PT ;  /* 0x000000120000720c */ /* 0x040fe20003f84070 */
[----:B------:R-:W-:-:S02]  /*3120*/  IMAD R5, R0, R6, R5 ;  /* 0x0000000600057224 */ /* 0x000fc400078e0205 */
[----:B------:R-:W-:Y:S01]  /*3130*/  IMAD.MOV R7, RZ, RZ, -R7 ;  /* 0x000000ffff077224 */ /* 0x000fe200078e0a07 */
[----:B------:R0:W-:Y:S01]  /*3140*/  STL [R1+0x1d0], R8 ;  /* 0x0001d00801007387 */ /* 0x0001e20000100800 */
[----:B------:R-:W-:Y:S02]  /*3150*/  VIADD R15, R11, 0xca ;  /* 0x000000ca0b0f7836 */ /* 0x000fe40000000000 */
[----:B------:R-:W-:Y:S02]  /*3160*/  IMAD R12, R0, R7, R12 ;  /* 0x00000007000c7224 */ /* 0x000fe400078e020c */
[----:B------:R-:W-:-:S03]  /*3170*/  IMAD.HI.U32 R4, R3, R14, RZ ;  /* 0x0000000e03047227 */ /* 0x000fc600078e00ff */
[----:B------:R-:W-:Y:S01]  /*3180*/  ISETP.GT.U32.AND P3, PT, R0, R12, PT ;  /* 0x0000000c0000720c */ /* 0x000fe20003f64070 */
[----:B------:R-:W-:Y:S02]  /*3190*/  @!P4 IMAD.IADD R18, R18, 0x1, -R0 ;  /* 0x000000011212c824 */ /* 0x000fe400078e0a00 */
[----:B0-----:R-:W-:Y:S01]  /*31a0*/  IMAD.MOV.U32 R8, RZ, RZ, R2 ;  /* 0x000000ffff087224 */ /* 0x001fe200078e0002 */
[----:B------:R-:W-:Y:S01]  /*31b0*/  IABS R2, R15 ;  /* 0x0000000f00027213 */ /* 0x000fe20000000000 */
[----:B------:R-:W-:Y:S01]  /*31c0*/  IMAD.MOV R4, RZ, RZ, -R4 ;  /* 0x000000ffff047224 */ /* 0x000fe200078e0a04 */
[C---:B------:R-:W-:Y:S01]  /*31d0*/  ISETP.GT.U32.AND P4, PT, R0.reuse, R18, PT ;  /* 0x000000120000720c */ /* 0x040fe20003f84070 */
[----:B------:R-:W-:Y:S01]  /*31e0*/  @!P5 IMAD.MOV R8, RZ, RZ, -R8 ;  /* 0x000000ffff08d224 */ /* 0x000fe200078e0a08 */
[C---:B------:R-:W-:Y:S01]  /*31f0*/  ISETP.GT.U32.AND P5, PT, R0.reuse, R5, PT ;  /* 0x000000050000720c */ /* 0x040fe20003fa4070 */
[----:B------:R-:W-:Y:S02]  /*3200*/  VIADD R19, R11, 0xcb ;  /* 0x000000cb0b137836 */ /* 0x000fe40000000000 */
[----:B------:R-:W-:Y:S01]  /*3210*/  IMAD R14, R0, R4, R14 ;  /* 0x00000004000e7224 */ /* 0x000fe200078e020e */
[----:B------:R0:W-:Y:S01]  /*3220*/  STL [R1+0x1d4], R8 ;  /* 0x0001d40801007387 */ /* 0x0001e20000100800 */
[----:B------:R-:W-:Y:S01]  /*3230*/  IMAD.HI.U32 R9, R3, R2, RZ ;  /* 0x0000000203097227 */ /* 0x000fe200078e00ff */
[----:B------:R-:W-:-:S03]  /*3240*/  IABS R4, R19 ;  /* 0x0000001300047213 */ /* 0x000fc60000000000 */
[--C-:B------:R-:W-:Y:S02]  /*3250*/  @!P3 IMAD.IADD R12, R12, 0x1, -R0.reuse ;  /* 0x000000010c0cb824 */ /* 0x100fe400078e0a00 */
[----:B------:R-:W-:Y:S02]  /*3260*/  IMAD.MOV R9, RZ, RZ, -R9 ;  /* 0x000000ffff097224 */ /* 0x000fe400078e0a09 */
[--C-:B------:R-:W-:Y:S01]  /*3270*/  @!P5 IMAD.IADD R5, R5, 0x1, -R0.reuse ;  /* 0x000000010505d824 */ /* 0x100fe200078e0a00 */
[----:B------:R-:W-:Y:S01]  /*3280*/  ISETP.GT.U32.AND P3, PT, R0, R12, PT ;  /* 0x0000000c0000720c */ /* 0x000fe20003f64070 */
[----:B------:R-:W-:Y:S01]  /*3290*/  @!P4 IMAD.IADD R18, R18, 0x1, -R0 ;  /* 0x000000011212c824 */ /* 0x000fe200078e0a00 */
[C---:B------:R-:W-:Y:S01]  /*32a0*/  ISETP.GT.U32.AND P4, PT, R0.reuse, R14, PT ;  /* 0x0000000e0000720c */ /* 0x040fe20003f84070 */
[----:B------:R-:W-:Y:S01]  /*32b0*/  IMAD.HI.U32 R16, R3, R4, RZ ;  /* 0x0000000403107227 */ /* 0x000fe200078e00ff */
[----:B------:R-:W-:-:S03]  /*32c0*/  ISETP.GT.U32.AND P5, PT, R0, R5, PT ;  /* 0x000000050000720c */ /* 0x000fc60003fa4070 */
[C---:B------:R-:W-:Y:S02]  /*32d0*/  IMAD R2, R0.reuse, R9, R2 ;  /* 0x0000000900027224 */ /* 0x040fe400078e0202 */
[----:B------:R-:W-:Y:S02]  /*32e0*/  IMAD.MOV R16, RZ, RZ, -R16 ;  /* 0x000000ffff107224 */ /* 0x000fe400078e0a10 */
[----:B------:R-:W-:Y:S02]  /*32f0*/  VIADD R6, R11, 0xc9 ;  /* 0x000000c90b067836 */ /* 0x000fe40000000000 */
[C---:B------:R-:W-:Y:S02]  /*3300*/  IMAD R4, R0.reuse, R16, R4 ;  /* 0x0000001000047224 */ /* 0x040fe400078e0204 */
[----:B------:R-:W-:Y:S01]  /*3310*/  IMAD.MOV.U32 R20, RZ, RZ, R18 ;  /* 0x000000ffff147224 */ /* 0x000fe200078e0012 */
[----:B------:R-:W-:Y:S01]  /*3320*/  IABS R7, R6 ;  /* 0x0000000600077213 */ /* 0x000fe20000000000 */
[--C-:B------:R-:W-:Y:S01]  /*3330*/  @!P5 IMAD.IADD R5, R5, 0x1, -R0.reuse ;  /* 0x000000010505d824 */ /* 0x100fe200078e0a00 */
[----:B------:R-:W-:Y:S01]  /*3340*/  ISETP.GT.U32.AND P5, PT, R0, R2, PT ;  /* 0x000000020000720c */ /* 0x000fe20003fa4070 */
[--C-:B------:R-:W-:Y:S01]  /*3350*/  @!P4 IMAD.IADD R14, R14, 0x1, -R0.reuse ;  /* 0x000000010e0ec824 */ /* 0x100fe200078e0a00 */
[----:B------:R-:W-:Y:S01]  /*3360*/  ISETP.GE.AND P4, PT, R19, RZ, PT ;  /* 0x000000ff1300720c */ /* 0x000fe20003f86270 */
[----:B------:R-:W-:Y:S01]  /*3370*/  @!P3 IMAD.IADD R12, R12, 0x1, -R0 ;  /* 0x000000010c0cb824 */ /* 0x000fe200078e0a00 */
[----:B------:R-:W-:Y:S01]  /*3380*/  ISETP.GT.U32.AND P3, PT, R0, R4, PT ;  /* 0x000000040000720c */ /* 0x000fe20003f64070 */
[----:B------:R-:W-:-:S02]  /*3390*/  VIADD R13, R11, 0xc8 ;  /* 0x000000c80b0d7836 */ /* 0x000fc40000000000 */
[----:B------:R-:W-:Y:S02]  /*33a0*/  VIADD R9, R11, 0xc7 ;  /* 0x000000c70b097836 */ /* 0x000fe40000000000 */
[----:B------:R-:W-:Y:S01]  /*33b0*/  @!P1 IMAD.MOV R20, RZ, RZ, -R20 ;  /* 0x000000ffff149224 */ /* 0x000fe200078e0a14 */
[----:B------:R-:W-:Y:S01]  /*33c0*/  ISETP.GT.U32.AND P1, PT, R0, R14, PT ;  /* 0x0000000e0000720c */ /* 0x000fe20003f24070 */
[C---:B------:R-:W-:Y:S01]  /*33d0*/  IMAD.HI.U32 R17, R3.reuse, R7, RZ ;  /* 0x0000000703117227 */ /* 0x040fe200078e00ff */
[----:B0-----:R-:W-:Y:S02]  /*33e0*/  IABS R8, R13 ;  /* 0x0000000d00087213 */ /* 0x001fe40000000000 */
[----:B------:R-:W-:Y:S01]  /*33f0*/  IABS R18, R9 ;  /* 0x0000000900127213 */ /* 0x000fe20000000000 */
[----:B------:R-:W-:Y:S01]  /*3400*/  @!P5 IMAD.IADD R2, R2, 0x1, -R0 ;  /* 0x000000010202d824 */ /* 0x000fe200078e0a00 */
[----:B------:R0:W-:Y:S01]  /*3410*/  STL [R1+0x1d8], R20 ;  /* 0x0001d81401007387 */ /* 0x0001e20000100800 */
[----:B------:R-:W-:-:S03]  /*3420*/  IMAD.HI.U32 R16, R3, R8, RZ ;  /* 0x0000000803107227 */ /* 0x000fc600078e00ff */
[----:B------:R-:W-:Y:S01]  /*3430*/  ISETP.GT.U32.AND P5, PT, R0, R2, PT ;  /* 0x000000020000720c */ /* 0x000fe20003fa4070 */
[----:B------:R-:W-:Y:S02]  /*3440*/  IMAD.MOV R17, RZ, RZ, -R17 ;  /* 0x000000ffff117224 */ /* 0x000fe400078e0a11 */
[----:B------:R-:W-:Y:S01]  /*3450*/  @!P3 IMAD.IADD R4, R4, 0x1, -R0 ;  /* 0x000000010404b824 */ /* 0x000fe200078e0a00 */
[----:B------:R-:W-:Y:S01]  /*3460*/  ISETP.GE.AND P3, PT, R15, RZ, PT ;  /* 0x000000ff0f00720c */ /* 0x000fe20003f66270 */
[----:B------:R-:W-:Y:S02]  /*3470*/  IMAD.MOV R16, RZ, RZ, -R16 ;  /* 0x000000ffff107224 */ /* 0x000fe400078e0a10 */
[----:B0-----:R-:W-:Y:S02]  /*3480*/  IMAD.MOV.U32 R20, RZ, RZ, R12 ;  /* 0x000000ffff147224 */ /* 0x001fe400078e000c */
[----:B------:R-:W-:-:S04]  /*3490*/  IMAD.HI.U32 R12, R3, R18, RZ ;  /* 0x00000012030c7227 */ /* 0x000fc800078e00ff */
[----:B------:R-:W-:Y:S02]  /*34a0*/  IMAD R7, R0, R17, R7 ;  /* 0x0000001100077224 */ /* 0x000fe400078e0207 */
[----:B------:R-:W-:Y:S02]  /*34b0*/  @!P1 IMAD.IADD R14, R14, 0x1, -R0 ;  /* 0x000000010e0e9824 */ /* 0x000fe400078e0a00 */
[----:B------:R-:W-:Y:S01]  /*34c0*/  IMAD.MOV R12, RZ, RZ, -R12 ;  /* 0x000000ffff0c7224 */ /* 0x000fe200078e0a0c */
[C---:B------:R-:W-:Y:S01]  /*34d0*/  ISETP.GT.U32.AND P1, PT, R0.reuse, R7, PT ;  /* 0x000000070000720c */ /* 0x040fe20003f24070 */
[----:B------:R-:W-:Y:S01]  /*34e0*/  @!P2 IMAD.MOV R20, RZ, RZ, -R20 ;  /* 0x000000ffff14a224 */ /* 0x000fe200078e0a14 */
[C---:B------:R-:W-:Y:S01]  /*34f0*/  ISETP.GT.U32.AND P2, PT, R0.reuse, R4, PT ;  /* 0x000000040000720c */ /* 0x040fe20003f44070 */
[C---:B------:R-:W-:Y:S02]  /*3500*/  IMAD R8, R0.reuse, R16, R8 ;  /* 0x0000001000087224 */ /* 0x040fe400078e0208 */
[----:B------:R-:W-:Y:S01]  /*3510*/  IMAD.MOV.U32 R15, RZ, RZ, R14 ;  /* 0x000000ffff0f7224 */ /* 0x000fe200078e000e */
[----:B------:R-:W-:Y:S01]  /*3520*/  STL [R1+0x1dc], R20 ;  /* 0x0001dc1401007387 */ /* 0x000fe20000100800 */
[----:B------:R-:W-:-:S02]  /*3530*/  IMAD R18, R0, R12, R18 ;  /* 0x0000000c00127224 */ /* 0x000fc400078e0212 */
[----:B------:R-:W-:Y:S01]  /*3540*/  @!P6 IMAD.MOV R15, RZ, RZ, -R15 ;  /* 0x000000ffff0fe224 */ /* 0x000fe200078e0a0f */
[----:B------:R-:W-:Y:S01]  /*3550*/  ISETP.GT.U32.AND P6, PT, R0, R8, PT ;  /* 0x000000080000720c */ /* 0x000fe20003fc4070 */
[--C-:B------:R-:W-:Y:S01]  /*3560*/  @!P5 IMAD.IADD R2, R2, 0x1, -R0.reuse ;  /* 0x000000010202d824 */ /* 0x100fe200078e0a00 */
[----:B------:R-:W-:Y:S01]  /*3570*/  ISETP.GT.U32.AND P5, PT, R0, R18, PT ;  /* 0x000000120000720c */ /* 0x000fe20003fa4070 */
[----:B------:R-:W-:Y:S02]  /*3580*/  VIADD R14, R11, 0xc6 ;  /* 0x000000c60b0e7836 */ /* 0x000fe40000000000 */
[--C-:B------:R-:W-:Y:S01]  /*3590*/  @!P2 IMAD.IADD R4, R4, 0x1, -R0.reuse ;  /* 0x000000010404a824 */ /* 0x100fe200078e0a00 */
[----:B------:R-:W-:Y:S01]  /*35a0*/  ISETP.GE.AND P2, PT, R13, RZ, PT ;  /* 0x000000ff0d00720c */ /* 0x000fe20003f46270 */
[----:B------:R-:W-:Y:S01]  /*35b0*/  VIADD R13, R11, 0xc5 ;  /* 0x000000c50b0d7836 */ /* 0x000fe20000000000 */
[----:B------:R-:W-:Y:S01]  /*35c0*/  IABS R16, R14 ;  /* 0x0000000e00107213 */ /* 0x000fe20000000000 */
[--C-:B------:R-:W-:Y:S01]  /*35d0*/  @!P1 IMAD.IADD R7, R7, 0x1, -R0.reuse ;  /* 0x0000000107079824 */ /* 0x100fe200078e0a00 */
[----:B------:R-:W-:Y:S01]  /*35e0*/  ISETP.GE.AND P1, PT, R9, RZ, PT ;  /* 0x000000ff0900720c */ /* 0x000fe20003f26270 */
[----:B------:R-:W-:Y:S01]  /*35f0*/  @!P0 IMAD.MOV R5, RZ, RZ, -R5 ;  /* 0x000000ffff058224 */ /* 0x000fe200078e0a05 */
[----:B------:R-:W-:Y:S01]  /*3600*/  ISETP.GE.AND P0, PT, R6, RZ, PT ;  /* 0x000000ff0600720c */ /* 0x000fe20003f06270 */
[----:B------:R-:W-:Y:S01]  /*3610*/  @!P6 IMAD.IADD R8, R8, 0x1, -R0 ;  /* 0x000000010808e824 */ /* 0x000fe200078e0a00 */
[----:B------:R-:W-:Y:S01]  /*3620*/  IABS R12, R13 ;  /* 0x0000000d000c7213 */ /* 0x000fe20000000000 */
[----:B------:R-:W-:Y:S01]  /*3630*/  IMAD.MOV.U32 R6, RZ, RZ, R4 ;  /* 0x000000ffff067224 */ /* 0x000fe200078e0004 */
[----:B------:R-:W-:Y:S01]  /*3640*/  ISETP.GT.U32.AND P6, PT, R0, R7, PT ;  /* 0x000000070000720c */ /* 0x000fe20003fc4070 */
[----:B------:R-:W-:Y:S01]  /*3650*/  @!P5 IMAD.IADD R18, R18, 0x1, -R0 ;  /* 0x000000011212d824 */ /* 0x000fe200078e0a00 */
[----:B------:R-:W-:Y:S01]  /*3660*/  STL [R1+0x1e0], R5 ;  /* 0x0001e00501007387 */ /* 0x000fe20000100800 */
[----:B------:R-:W-:Y:S01]  /*3670*/  IMAD.HI.U32 R9, R3, R16, RZ ;  /* 0x0000001003097227 */ /* 0x000fe200078e00ff */
[----:B------:R-:W-:-:S02]  /*3680*/  ISETP.GT.U32.AND P5, PT, R0, R8, PT ;  /* 0x000000080000720c */ /* 0x000fc40003fa4070 */
[----:B------:R0:W-:Y:S01]  /*3690*/  STL [R1+0x1e4], R15 ;  /* 0x0001e40f01007387 */ /* 0x0001e20000100800 */
[----:B------:R-:W-:Y:S01]  /*36a0*/  @!P4 IMAD.MOV R6, RZ, RZ, -R6 ;  /* 0x000000ffff06c224 */ /* 0x000fe200078e0a06 */
[C---:B------:R-:W-:Y:S01]  /*36b0*/  ISETP.GT.U32.AND P4, PT, R0.reuse, R18, PT ;  /* 0x000000120000720c */ /* 0x040fe20003f84070 */
[----:B------:R-:W-:Y:S02]  /*36c0*/  IMAD.MOV R9, RZ, RZ, -R9 ;  /* 0x000000ffff097224 */ /* 0x000fe400078e0a09 */
[----:B------:R-:W-:Y:S01]  /*36d0*/  @!P3 IMAD.MOV R2, RZ, RZ, -R2 ;  /* 0x000000ffff02b224 */ /* 0x000fe200078e0a02 */
[----:B------:R1:W-:Y:S01]  /*36e0*/  STL [R1+0x1f0], R6 ;  /* 0x0001f00601007387 */ /* 0x0003e20000100800 */
[C---:B------:R-:W-:Y:S02]  /*36f0*/  IMAD R9, R0.reuse, R9, R16 ;  /* 0x0000000900097224 */ /* 0x040fe400078e0210 */
[----:B------:R-:W-:Y:S01]  /*3700*/  @!P6 IMAD.IADD R7, R7, 0x1, -R0 ;  /* 0x000000010707e824 */ /* 0x000fe200078e0a00 */
[----:B------:R3:W-:Y:S01]  /*3710*/  STL [R1+0x1fc], R2 ;  /* 0x0001fc0201007387 */ /* 0x0007e20000100800 */
[----:B0-----:R-:W-:Y:S01]  /*3720*/  IMAD.HI.U32 R15, R3, R12, RZ ;  /* 0x0000000c030f7227 */ /* 0x001fe200078e00ff */
[----:B------:R-:W-:-:S03]  /*3730*/  ISETP.GT.U32.AND P6, PT, R0, R9, PT ;  /* 0x000000090000720c */ /* 0x000fc60003fc4070 */
[----:B------:R-:W-:Y:S02]  /*3740*/  IMAD.MOV R15, RZ, RZ, -R15 ;  /* 0x000000ffff0f7224 */ /* 0x000fe400078e0a0f */
[C---:B------:R-:W-:Y:S02]  /*3750*/  VIADD R5, R11.reuse, 0xc4 ;  /* 0x000000c40b057836 */ /* 0x040fe40000000000 */
[----:B------:R-:W-:Y:S02]  /*3760*/  IMAD R12, R0, R15, R12 ;  /* 0x0000000f000c7224 */ /* 0x000fe400078e020c */
[--C-:B------:R-:W-:Y:S01]  /*3770*/  @!P4 IMAD.IADD R18, R18, 0x1, -R0.reuse ;  /* 0x000000011212c824 */ /* 0x100fe200078e0a00 */
[----:B------:R-:W-:Y:S01]  /*3780*/  IABS R4, R5 ;  /* 0x0000000500047213 */ /* 0x000fe20000000000 */
[----:B-1----:R-:W-:Y:S01]  /*3790*/  VIADD R6, R11, 0xc3 ;  /* 0x000000c30b067836 */ /* 0x002fe20000000000 */
[----:B------:R-:W-:Y:S01]  /*37a0*/  ISETP.GT.U32.AND P4, PT, R0, R12, PT ;  /* 0x0000000c0000720c */ /* 0x000fe20003f84070 */
[----:B------:R-:W-:Y:S01]  /*37b0*/  @!P6 IMAD.IADD R9, R9, 0x1, -R0 ;  /* 0x000000010909e824 */ /* 0x000fe200078e0a00 */
[----:B------:R-:W-:Y:S01]  /*37c0*/  ISETP.GE.AND P6, PT, R13, RZ, PT ;  /* 0x000000ff0d00720c */ /* 0x000fe20003fc6270 */
[----:B------:R-:W-:Y:S01]  /*37d0*/  IMAD.HI.U32 R16, R3, R4, RZ ;  /* 0x0000000403107227 */ /* 0x000fe200078e00ff */
[----:B------:R-:W-:-:S02]  /*37e0*/  IABS R19, R6 ;  /* 0x0000000600137213 */ /* 0x000fc40000000000 */
[----:B------:R-:W-:Y:S01]  /*37f0*/  ISETP.GT.U32.AND P3, PT, R0, R9, PT ;  /* 0x000000090000720c */ /* 0x000fe20003f64070 */
[----:B------:R-:W-:Y:S01]  /*3800*/  @!P5 IMAD.IADD R8, R8, 0x1, -R0 ;  /* 0x000000010808d824 */ /* 0x000fe200078e0a00 */
[----:B------:R-:W-:Y:S01]  /*3810*/  ISETP.GE.AND P5, PT, R14, RZ, PT ;  /* 0x000000ff0e00720c */ /* 0x000fe20003fa6270 */
[----:B------:R-:W-:-:S04]  /*3820*/  IMAD.HI.U32 R15, R3, R19, RZ ;  /* 0x00000013030f7227 */ /* 0x000fc800078e00ff */
[C---:B------:R-:W-:Y:S02]  /*3830*/  VIADD R14, R11.reuse, 0xc2 ;  /* 0x000000c20b0e7836 */ /* 0x040fe40000000000 */
[----:B------:R-:W-:Y:S02]  /*3840*/  IMAD.MOV R16, RZ, RZ, -R16 ;  /* 0x000000ffff107224 */ /* 0x000fe400078e0a10 */
[----:B------:R-:W-:Y:S02]  /*3850*/  @!P4 IMAD.IADD R12, R12, 0x1, -R0 ;  /* 0x000000010c0cc824 */ /* 0x000fe400078e0a00 */
[----:B------:R-:W-:Y:S02]  /*3860*/  IMAD.MOV.U32 R17, RZ, RZ, R7 ;  /* 0x000000ffff117224 */ /* 0x000fe400078e0007 */
[----:B------:R-:W-:Y:S01]  /*3870*/  IMAD.MOV R15, RZ, RZ, -R15 ;  /* 0x000000ffff0f7224 */ /* 0x000fe200078e0a0f */
[----:B------:R-:W-:Y:S01]  /*3880*/  ISETP.GT.U32.AND P4, PT, R0, R12, PT ;  /* 0x0000000c0000720c */ /* 0x000fe20003f84070 */
[----:B------:R-:W-:-:S02]  /*3890*/  VIADD R13, R11, 0xc1 ;  /* 0x000000c10b0d7836 */ /* 0x000fc40000000000 */
[C---:B------:R-:W-:Y:S01]  /*38a0*/  IMAD R4, R0.reuse, R16, R4 ;  /* 0x0000001000047224 */ /* 0x040fe200078e0204 */
[----:B------:R-:W-:Y:S01]  /*38b0*/  IABS R16, R14 ;  /* 0x0000000e00107213 */ /* 0x000fe20000000000 */
[----:B------:R-:W-:Y:S02]  /*38c0*/  @!P0 IMAD.MOV R17, RZ, RZ, -R17 ;  /* 0x000000ffff118224 */ /* 0x000fe400078e0a11 */
[C---:B------:R-:W-:Y:S01]  /*38d0*/  IMAD R19, R0.reuse, R15, R19 ;  /* 0x0000000f00137224 */ /* 0x040fe200078e0213 */
[----:B------:R-:W-:Y:S01]  /*38e0*/  IABS R15, R13 ;  /* 0x0000000d000f7213 */ /* 0x000fe20000000000 */
[C---:B---3--:R-:W-:Y:S01]  /*38f0*/  IMAD.HI.U32 R2, R3.reuse, R16, RZ ;  /* 0x0000001003027227 */ /* 0x048fe200078e00ff */
[C---:B------:R-:W-:Y:S01]  /*3900*/  ISETP.GT.U32.AND P0, PT, R0.reuse, R4, PT ;  /* 0x000000040000720c */ /* 0x040fe20003f04070 */
[----:B------:R0:W-:Y:S02]  /*3910*/  STL [R1+0x200], R17 ;  /* 0x0002001101007387 */ /* 0x0001e40000100800 */
[----:B------:R-:W-:Y:S01]  /*3920*/  @!P2 IMAD.MOV R8, RZ, RZ, -R8 ;  /* 0x000000ffff08a224 */ /* 0x000fe200078e0a08 */
[----:B------:R-:W-:Y:S01]  /*3930*/  ISETP.GT.U32.AND P2, PT, R0, R19, PT ;  /* 0x000000130000720c */ /* 0x000fe20003f44070 */
[----:B------:R-:W-:-:S03]  /*3940*/  IMAD.HI.U32 R7, R3, R15, RZ ;  /* 0x0000000f03077227 */ /* 0x000fc600078e00ff */
[----:B------:R1:W-:Y:S01]  /*3950*/  STL [R1+0x208], R8 ;  /* 0x0002080801007387 */ /* 0x0003e20000100800 */
[----:B------:R-:W-:Y:S01]  /*3960*/  @!P3 IMAD.IADD R9, R9, 0x1, -R0 ;  /* 0x000000010909b824 */ /* 0x000fe200078e0a00 */
[----:B------:R-:W-:Y:S01]  /*3970*/  ISETP.GE.AND P3, PT, R6, RZ, PT ;  /* 0x000000ff0600720c */ /* 0x000fe20003f66270 */
[----:B0-----:R-:W-:Y:S02]  /*3980*/  IMAD.MOV.U32 R17, RZ, RZ, R18 ;  /* 0x000000ffff117224 */ /* 0x001fe400078e0012 */
[----:B------:R-:W-:Y:S02]  /*3990*/  IMAD.MOV R2, RZ, RZ, -R2 ;  /* 0x000000ffff027224 */ /* 0x000fe400078e0a02 */
[----:B------:R-:W-:Y:S01]  /*39a0*/  @!P1 IMAD.MOV R17, RZ, RZ, -R17 ;  /* 0x000000ffff119224 */ /* 0x000fe200078e0a11 */
[----:B------:R-:W-:Y:S01]  /*39b0*/  ISETP.GE.AND P1, PT, R5, RZ, PT ;  /* 0x000000ff0500720c */ /* 0x000fe20003f26270 */
[----:B------:R-:W-:Y:S02]  /*39c0*/  IMAD.MOV R7, RZ, RZ, -R7 ;  /* 0x000000ffff077224 */ /* 0x000fe400078e0a07 */
[----:B------:R-:W-:Y:S01]  /*39d0*/  @!P4 IMAD.IADD R12, R12, 0x1, -R0 ;  /* 0x000000010c0cc824 */ /* 0x000fe200078e0a00 */
[----:B------:R0:W-:Y:S01]  /*39e0*/  STL [R1+0x20c], R17 ;  /* 0x00020c1101007387 */ /* 0x0001e20000100800 */
[----:B------:R-:W-:Y:S01]  /*39f0*/  IMAD R5, R0, R2, R16 ;  /* 0x0000000200057224 */ /* 0x000fe200078e0210 */
[----:B------:R-:W-:Y:S01]  /*3a00*/  ISETP.GE.AND P4, PT, R14, RZ, PT ;  /* 0x000000ff0e00720c */ /* 0x000fe20003f86270 */
[----:B-1----:R-:W-:-:S02]  /*3a10*/  IMAD.MOV.U32 R8, RZ, RZ, R9 ;  /* 0x000000ffff087224 */ /* 0x002fc400078e0009 */
[----:B------:R-:W-:Y:S02]  /*3a20*/  @!P0 IMAD.IADD R4, R4, 0x1, -R0 ;  /* 0x0000000104048824 */ /* 0x000fe400078e0a00 */
[C---:B------:R-:W-:Y:S02]  /*3a30*/  IMAD R6, R0.reuse, R7, R15 ;  /* 0x0000000700067224 */ /* 0x040fe400078e020f */
[----:B------:R-:W-:Y:S01]  /*3a40*/  @!P5 IMAD.MOV R8, RZ, RZ, -R8 ;  /* 0x000000ffff08d224 */ /* 0x000fe200078e0a08 */
[C---:B------:R-:W-:Y:S01]  /*3a50*/  ISETP.GT.U32.AND P5, PT, R0.reuse, R5, PT ;  /* 0x000000050000720c */ /* 0x040fe20003fa4070 */
[----:B0-----:R-:W-:Y:S01]  /*3a60*/  IMAD.MOV.U32 R17, RZ, RZ, R12 ;  /* 0x000000ffff117224 */ /* 0x001fe200078e000c */
[C---:B------:R-:W-:Y:S01]  /*3a70*/  ISETP.GT.U32.AND P0, PT, R0.reuse, R4, PT ;  /* 0x000000040000720c */ /* 0x040fe20003f04070 */
[--C-:B------:R-:W-:Y:S01]  /*3a80*/  @!P2 IMAD.IADD R19, R19, 0x1, -R0.reuse ;  /* 0x000000011313a824 */ /* 0x100fe200078e0a00 */
[----:B------:R0:W-:Y:S01]  /*3a90*/  STL [R1+0x210], R8 ;  /* 0x0002100801007387 */ /* 0x0001e20000100800 */
[----:B------:R-:W-:Y:S01]  /*3aa0*/  @!P6 IMAD.MOV R17, RZ, RZ, -R17 ;  /* 0x000000ffff11e224 */ /* 0x000fe200078e0a11 */
[C---:B------:R-:W-:Y:S01]  /*3ab0*/  ISETP.GT.U32.AND P6, PT, R0.reuse, R6, PT ;  /* 0x000000060000720c */ /* 0x040fe20003fc4070 */
[C---:B------:R-:W-:Y:S01]  /*3ac0*/  VIADD R7, R11.reuse, 0xc0 ;  /* 0x000000c00b077836 */ /* 0x040fe20000000000 */
[----:B------:R-:W-:Y:S01]  /*3ad0*/  ISETP.GT.U32.AND P2, PT, R0, R19, PT ;  /* 0x000000130000720c */ /* 0x000fe20003f44070 */
[C---:B------:R-:W-:Y:S01]  /*3ae0*/  VIADD R2, R11.reuse, 0xbf ;  /* 0x000000bf0b027836 */ /* 0x040fe20000000000 */
[----:B------:R1:W-:Y:S01]  /*3af0*/  STL [R1+0x218], R17 ;  /* 0x0002181101007387 */ /* 0x0003e20000100800 */
[----:B------:R-:W-:Y:S01]  /*3b00*/  VIADD R15, R11, 0xbe ;  /* 0x000000be0b0f7836 */ /* 0x000fe20000000000 */
[----:B------:R-:W-:Y:S01]  /*3b10*/  IABS R9, R7 ;  /* 0x0000000700097213 */ /* 0x000fe20000000000 */
[--C-:B------:R-:W-:Y:S01]  /*3b20*/  @!P5 IMAD.IADD R5, R5, 0x1, -R0.reuse ;  /* 0x000000010505d824 */ /* 0x100fe200078e0a00 */
[----:B0-----:R-:W-:Y:S01]  /*3b30*/  IABS R8, R2 ;  /* 0x0000000200087213 */ /* 0x001fe20000000000 */
[--C-:B------:R-:W-:Y:S01]  /*3b40*/  @!P0 IMAD.IADD R4, R4, 0x1, -R0.reuse ;  /* 0x0000000104048824 */ /* 0x100fe200078e0a00 */
[----:B------:R-:W-:Y:S01]  /*3b50*/  ISETP.GE.AND P0, PT, R13, RZ, PT ;  /* 0x000000ff0d00720c */ /* 0x000fe20003f06270 */
[----:B------:R-:W-:Y:S01]  /*3b60*/  IMAD.MOV.U32 R12, RZ, RZ, R9 ;  /* 0x000000ffff0c7224 */ /* 0x000fe200078e0009 */
[----:B------:R-:W-:Y:S01]  /*3b70*/  ISETP.GT.U32.AND P5, PT, R0, R5, PT ;  /* 0x000000050000720c */ /* 0x000fe20003fa4070 */
[----:B------:R-:W-:Y:S01]  /*3b80*/  @!P6 IMAD.IADD R6, R6, 0x1, -R0 ;  /* 0x000000010606e824 */ /* 0x000fe200078e0a00 */
[----:B------:R-:W-:Y:S01]  /*3b90*/  IABS R9, R15 ;  /* 0x0000000f00097213 */ /* 0x000fe20000000000 */
[----:B------:R-:W-:-:S03]  /*3ba0*/  IMAD.HI.U32 R13, R3, R12, RZ ;  /* 0x0000000c030d7227 */ /* 0x000fc600078e00ff */
[----:B------:R-:W-:Y:S01]  /*3bb0*/  ISETP.GT.U32.AND P6, PT, R0, R6, PT ;  /* 0x000000060000720c */ /* 0x000fe20003fc4070 */
[----:B------:R-:W-:Y:S01]  /*3bc0*/  @!P2 IMAD.IADD R19, R19, 0x1, -R0 ;  /* 0x000000011313a824 */ /* 0x000fe200078e0a00 */
[----:B------:R-:W-:Y:S01]  /*3bd0*/  ISETP.GE.AND P2, PT, R7, RZ, PT ;  /* 0x000000ff0700720c */ /* 0x000fe20003f46270 */
[----:B------:R-:W-:-:S04]  /*3be0*/  IMAD.HI.U32 R7, R3, R8, RZ ;  /* 0x0000000803077227 */ /* 0x000fc800078e00ff */
[----:B------:R-:W-:Y:S02]  /*3bf0*/  IMAD.MOV R13, RZ, RZ, -R13 ;  /* 0x000000ffff0d7224 */ /* 0x000fe400078e0a0d */
[----:B------:R-:W-:Y:S02]  /*3c00*/  IMAD.MOV R7, RZ, RZ, -R7 ;  /* 0x000000ffff077224 */ /* 0x000fe400078e0a07 */
[C---:B------:R-:W-:Y:S02]  /*3c10*/  IMAD R12, R0.reuse, R13, R12 ;  /* 0x0000000d000c7224 */ /* 0x040fe400078e020c */
[----:B------:R-:W-:Y:S02]  /*3c20*/  IMAD.MOV.U32 R14, RZ, RZ, R4 ;  /* 0x000000ffff0e7224 */ /* 0x000fe400078e0004 */
[C---:B------:R-:W-:Y:S02]  /*3c30*/  IMAD R4, R0.reuse, R7, R8 ;  /* 0x0000000700047224 */ /* 0x040fe400078e0208 */
[--C-:B------:R-:W-:Y:S01]  /*3c40*/  @!P5 IMAD.IADD R5, R5, 0x1, -R0.reuse ;  /* 0x000000010505d824 */ /* 0x100fe200078e0a00 */
[----:B------:R-:W-:Y:S01]  /*3c50*/  ISETP.GT.U32.AND P5, PT, R0, R12, PT ;  /* 0x0000000c0000720c */ /* 0x000fe20003fa4070 */
[----:B------:R-:W-:Y:S01]  /*3c60*/  @!P6 IMAD.IADD R6, R6, 0x1, -R0 ;  /* 0x000000010606e824 */ /* 0x000fe200078e0a00 */
[----:B------:R-:W-:Y:S01]  /*3c70*/  ISETP.GT.U32.AND P6, PT, R0, R4, PT ;  /* 0x000000040000720c */ /* 0x000fe20003fc4070 */
[----:B------:R-:W-:-:S02]  /*3c80*/  VIADD R13, R11, 0xbd ;  /* 0x000000bd0b0d7836 */ /* 0x000fc40000000000 */
[----:B------:R-:W-:Y:S01]  /*3c90*/  @!P1 IMAD.MOV R14, RZ, RZ, -R14 ;  /* 0x000000ffff0e9224 */ /* 0x000fe200078e0a0e */
[----:B------:R-:W-:Y:S01]  /*3ca0*/  ISETP.GE.AND P1, PT, R2, RZ, PT ;  /* 0x000000ff0200720c */ /* 0x000fe20003f26270 */
[----:B------:R-:W-:Y:S01]  /*3cb0*/  IMAD.HI.U32 R7, R3, R9, RZ ;  /* 0x0000000903077227 */ /* 0x000fe200078e00ff */
[----:B-1----:R-:W-:Y:S02]  /*3cc0*/  IABS R17, R13 ;  /* 0x0000000d00117213 */ /* 0x002fe40000000000 */
[----:B------:R0:W-:Y:S01]  /*3cd0*/  STL [R1+0x21c], R14 ;  /* 0x00021c0e01007387 */ /* 0x0001e20000100800 */
[----:B------:R-:W-:Y:S02]  /*3ce0*/  IMAD.MOV R7, RZ, RZ, -R7 ;  /* 0x000000ffff077224 */ /* 0x000fe400078e0a07 */
[--C-:B------:R-:W-:Y:S02]  /*3cf0*/  @!P5 IMAD.IADD R12, R12, 0x1, -R0.reuse ;  /* 0x000000010c0cd824 */ /* 0x100fe400078e0a00 */
[----:B------:R-:W-:-:S02]  /*3d00*/  @!P6 IMAD.IADD R4, R4, 0x1, -R0 ;  /* 0x000000010404e824 */ /* 0x000fc400078e0a00 */
[----:B------:R-:W-:Y:S01]  /*3d10*/  VIADD R2, R11, 0xbb ;  /* 0x000000bb0b027836 */ /* 0x000fe20000000000 */
[----:B------:R-:W-:Y:S01]  /*3d20*/  ISETP.GT.U32.AND P6, PT, R0, R12, PT ;  /* 0x0000000c0000720c */ /* 0x000fe20003fc4070 */
[----:B------:R-:W-:-:S04]  /*3d30*/  IMAD.HI.U32 R20, R3, R17, RZ ;  /* 0x0000001103147227 */ /* 0x000fc800078e00ff */
[----:B0-----:R-:W-:Y:S02]  /*3d40*/  VIADD R14, R11, 0xbc ;  /* 0x000000bc0b0e7836 */ /* 0x001fe40000000000 */
[C---:B------:R-:W-:Y:S01]  /*3d50*/  IMAD R9, R0.reuse, R7, R9 ;  /* 0x0000000700097224 */ /* 0x040fe200078e0209 */
[----:B------:R-:W-:Y:S01]  /*3d60*/  IABS R7, R2 ;  /* 0x0000000200077213 */ /* 0x000fe20000000000 */
[----:B------:R-:W-:Y:S01]  /*3d70*/  IMAD.MOV R20, RZ, RZ, -R20 ;  /* 0x000000ffff147224 */ /* 0x000fe200078e0a14 */
[----:B------:R-:W-:Y:S01]  /*3d80*/  IABS R16, R14 ;  /* 0x0000000e00107213 */ /* 0x000fe20000000000 */
[----:B------:R-:W-:Y:S01]  /*3d90*/  @!P3 IMAD.MOV R19, RZ, RZ, -R19 ;  /* 0x000000ffff13b224 */ /* 0x000fe200078e0a13 */
[C---:B------:R-:W-:Y:S01]  /*3da0*/  ISETP.GT.U32.AND P5, PT, R0.reuse, R9, PT ;  /* 0x000000090000720c */ /* 0x040fe20003fa4070 */
[----:B------:R-:W-:Y:S01]  /*3db0*/  IMAD.MOV.U32 R21, RZ, RZ, R5 ;  /* 0x000000ffff157224 */ /* 0x000fe200078e0005 */
[----:B------:R-:W-:Y:S01]  /*3dc0*/  ISETP.GE.AND P3, PT, R15, RZ, PT ;  /* 0x000000ff0f00720c */ /* 0x000fe20003f66270 */
[----:B------:R-:W-:Y:S01]  /*3dd0*/  IMAD.HI.U32 R18, R3, R16, RZ ;  /* 0x0000001003127227 */ /* 0x000fe200078e00ff */
[----:B------:R0:W-:Y:S03]  /*3de0*/  STL [R1+0x220], R19 ;  /* 0x0002201301007387 */ /* 0x0001e60000100800 */
[----:B------:R-:W-:-:S02]  /*3df0*/  IMAD R15, R0, R20, R17 ;  /* 0x00000014000f7224 */ /* 0x000fc400078e0211 */
[----:B------:R-:W-:Y:S02]  /*3e00*/  IMAD.MOV R18, RZ, RZ, -R18 ;  /* 0x000000ffff127224 */ /* 0x000fe400078e0a12 */
[----:B------:R-:W-:Y:S01]  /*3e10*/  @!P6 IMAD.IADD R12, R12, 0x1, -R0 ;  /* 0x000000010c0ce824 */ /* 0x000fe200078e0a00 */
[C---:B------:R-:W-:Y:S01]  /*3e20*/  ISETP.GT.U32.AND P6, PT, R0.reuse, R15, PT ;  /* 0x0000000f0000720c */ /* 0x040fe20003fc4070 */
[----:B------:R-:W-:Y:S01]  /*3e30*/  @!P4 IMAD.MOV R21, RZ, RZ, -R21 ;  /* 0x000000ffff15c224 */ /* 0x000fe200078e0a15 */
[C---:B------:R-:W-:Y:S01]  /*3e40*/  ISETP.GT.U32.AND P4, PT, R0.reuse, R4, PT ;  /* 0x000000040000720c */ /* 0x040fe20003f84070 */
[----:B0-----:R-:W-:Y:S02]  /*3e50*/  IMAD.MOV.U32 R19, RZ, RZ, R7 ;  /* 0x000000ffff137224 */ /* 0x001fe400078e0007 */
[----:B------:R-:W-:Y:S01]  /*3e60*/  IMAD R7, R0, R18, R16 ;  /* 0x0000001200077224 */ /* 0x000fe200078e0210 */
[----:B------:R-:W-:Y:S01]  /*3e70*/  STL [R1+0x224], R21 ;  /* 0x0002241501007387 */ /* 0x000fe20000100800 */
[----:B------:R-:W-:-:S04]  /*3e80*/  IMAD.HI.U32 R5, R3, R19, RZ ;  /* 0x0000001303057227 */ /* 0x000fc800078e00ff */
[----:B------:R-:W-:Y:S02]  /*3e90*/  IMAD.MOV.U32 R16, RZ, RZ, R12 ;  /* 0x000000ffff107224 */ /* 0x000fe400078e000c */
[----:B------:R-:W-:Y:S02]  /*3ea0*/  IMAD.MOV R5, RZ, RZ, -R5 ;  /* 0x000000ffff057224 */ /* 0x000fe400078e0a05 */
[----:B------:R-:W-:Y:S02]  /*3eb0*/  @!P5 IMAD.IADD R9, R9, 0x1, -R0 ;  /* 0x000000010909d824 */ /* 0x000fe400078e0a00 */
[----:B------:R-:W-:Y:S01]  /*3ec0*/  @!P2 IMAD.MOV R16, RZ, RZ, -R16 ;  /* 0x000000ffff10a224 */ /* 0x000fe200078e0a10 */
[C---:B------:R-:W-:Y:S01]  /*3ed0*/  ISETP.GT.U32.AND P2, PT, R0.reuse, R7, PT ;  /* 0x000000070000720c */ /* 0x040fe20003f44070 */
[----:B------:R-:W-:Y:S01]  /*3ee0*/  VIADD R8, R11, 0xba ;  /* 0x000000ba0b087836 */ /* 0x000fe20000000000 */
[C---:B------:R-:W-:Y:S01]  /*3ef0*/  ISETP.GT.U32.AND P5, PT, R0.reuse, R9, PT ;  /* 0x000000090000720c */ /* 0x040fe20003fa4070 */
[----:B------:R-:W-:-:S02]  /*3f00*/  IMAD R12, R0, R5, R19 ;  /* 0x00000005000c7224 */ /* 0x000fc400078e0213 */
[----:B------:R-:W-:Y:S01]  /*3f10*/  IMAD.MOV.U32 R18, RZ, RZ, R6 ;  /* 0x000000ffff127224 */ /* 0x000fe200078e0006 */
[----:B------:R-:W-:Y:S01]  /*3f20*/  IABS R17, R8 ;  /* 0x0000000800117213 */ /* 0x000fe20000000000 */
[----:B------:R-:W-:Y:S01]  /*3f30*/  @!P6 IMAD.IADD R15, R15, 0x1, -R0 ;  /* 0x000000010f0fe824 */ /* 0x000fe200078e0a00 */
[----:B------:R-:W-:Y:S01]  /*3f40*/  ISETP.GT.U32.AND P6, PT, R0, R12, PT ;  /* 0x0000000c0000720c */ /* 0x000fe20003fc4070 */
[----:B------:R-:W-:Y:S01]  /*3f50*/  @!P0 IMAD.MOV R18, RZ, RZ, -R18 ;  /* 0x000000ffff128224 */ /* 0x000fe200078e0a12 */
[----:B------:R-:W-:Y:S01]  /*3f60*/  ISETP.GE.AND P0, PT, R13, RZ, PT ;  /* 0x000000ff0d00720c */ /* 0x000fe20003f06270 */
[----:B------:R-:W-:Y:S01]  /*3f70*/  @!P4 IMAD.IADD R4, R4, 0x1, -R0 ;  /* 0x000000010404c824 */ /* 0x000fe200078e0a00 */
[----:B------:R-:W-:Y:S01]  /*3f80*/  ISETP.GE.AND P4, PT, R14, RZ, PT ;  /* 0x000000ff0e00720c */ /* 0x000fe20003f86270 */
[----:B------:R-:W-:Y:S01]  /*3f90*/  IMAD.HI.U32 R6, R3, R17, RZ ;  /* 0x0000001103067227 */ /* 0x000fe200078e00ff */
[----:B------:R-:W-:Y:S03]  /*3fa0*/  STL [R1+0x22c], R18 ;  /* 0x00022c1201007387 */ /* 0x000fe60000100800 */
[----:B------:R-:W-:Y:S01]  /*3fb0*/  IMAD.MOV.U32 R13, RZ, RZ, R4 ;  /* 0x000000ffff0d7224 */ /* 0x000fe200078e0004 */
[----:B------:R0:W-:Y:S01]  /*3fc0*/  STL [R1+0x230], R16 ;  /* 0x0002301001007387 */ /* 0x0001e20000100800 */
[----:B------:R-:W-:Y:S01]  /*3fd0*/  @!P2 IMAD.IADD R7, R7, 0x1, -R0 ;  /* 0x000000010707a824 */ /* 0x000fe200078e0a00 */
[----:B------:R-:W-:Y:S01]  /*3fe0*/  ISETP.GT.U32.AND P2, PT, R0, R15, PT ;  /* 0x0000000f0000720c */ /* 0x000fe20003f44070 */
[----:B------:R-:W-:-:S02]  /*3ff0*/  IMAD.MOV R6, RZ, RZ, -R6 ;  /* 0x000000ffff067224 */ /* 0x000fc400078e0a06 */
[--C-:B------:R-:W-:Y:S01]  /*4000*/  @!P5 IMAD.IADD R9, R9, 0x1, -R0.reuse ;  /* 0x000000010909d824 */ /* 0x100fe200078e0a00 */
[----:B------:R-:W-:Y:S01]  /*4010*/  ISETP.GE.AND P5, PT, R2, RZ, PT ;  /* 0x000000ff0200720c */ /* 0x000fe20003fa6270 */
[----:B------:R-:W-:Y:S01]  /*4020*/  @!P1 IMAD.MOV R13, RZ, RZ, -R13 ;  /* 0x000000ffff0d9224 */ /* 0x000fe200078e0a0d */
[C---:B------:R-:W-:Y:S01]  /*4030*/  ISETP.GT.U32.AND P1, PT, R0.reuse, R7, PT ;  /* 0x000000070000720c */ /* 0x040fe20003f24070 */
[----:B------:R-:W-:Y:S02]  /*4040*/  IMAD R2, R0, R6, R17 ;  /* 0x0000000600027224 */ /* 0x000fe400078e0211 */
[----:B0-----:R-:W-:Y:S01]  /*4050*/  VIADD R16, R11, 0xb9 ;  /* 0x000000b90b107836 */ /* 0x001fe20000000000 */
[----:B------:R0:W-:Y:S01]  /*4060*/  STL [R1+0x234], R13 ;  /* 0x0002340d01007387 */ /* 0x0001e20000100800 */
[--C-:B------:R-:W-:Y:S02]  /*4070*/  @!P6 IMAD.IADD R12, R12, 0x1, -R0.reuse ;  /* 0x000000010c0ce824 */ /* 0x100fe400078e0a00 */
[----:B------:R-:W-:Y:S01]  /*4080*/  @!P2 IMAD.IADD R15, R15, 0x1, -R0 ;  /* 0x000000010f0fa824 */ /* 0x000fe200078e0a00 */
[----:B------:R-:W-:Y:S01]  /*4090*/  IABS R17, R16 ;  /* 0x0000001000117213 */ /* 0x000fe20000000000 */
[C---:B------:R-:W-:Y:S01]  /*40a0*/  VIADD R6, R11.reuse, 0xb8 ;  /* 0x000000b80b067836 */ /* 0x040fe20000000000 */
[C---:B------:R-:W-:Y:S01]  /*40b0*/  ISETP.GT.U32.AND P6, PT, R0.reuse, R12, PT ;  /* 0x0000000c0000720c */ /* 0x040fe20003fc4070 */
[----:B------:R-:W-:Y:S01]  /*40c0*/  VIADD R5, R11, 0xb7 ;  /* 0x000000b70b057836 */ /* 0x000fe20000000000 */
[----:B------:R-:W-:Y:S01]  /*40d0*/  ISETP.GT.U32.AND P2, PT, R0, R2, PT ;  /* 0x000000020000720c */ /* 0x000fe20003f44070 */
[----:B------:R-:W-:Y:S01]  /*40e0*/  IMAD.HI.U32 R19, R3, R17, RZ ;  /* 0x0000001103137227 */ /* 0x000fe200078e00ff */
[----:B------:R-:W-:-:S02]  /*40f0*/  IABS R18, R6 ;  /* 0x0000000600127213 */ /* 0x000fc40000000000 */
[----:B------:R-:W-:Y:S01]  /*4100*/  IABS R14, R5 ;  /* 0x00000005000e7213 */ /* 0x000fe20000000000 */
[----:B------:R-:W-:Y:S02]  /*4110*/  IMAD.MOV R19, RZ, RZ, -R19 ;  /* 0x000000ffff137224 */ /* 0x000fe400078e0a13 */
[--C-:B------:R-:W-:Y:S01]  /*4120*/  @!P1 IMAD.IADD R7, R7, 0x1, -R0.reuse ;  /* 0x0000000107079824 */ /* 0x100fe200078e0a00 */
[----:B------:R-:W-:Y:S01]  /*4130*/  ISETP.GE.AND P1, PT, R8, RZ, PT ;  /* 0x000000ff0800720c */ /* 0x000fe20003f26270 */
[----:B------:R-:W-:Y:S02]  /*4140*/  IMAD R8, R0, R19, R17 ;  /* 0x0000001300087224 */ /* 0x000fe400078e0211 */
[--C-:B------:R-:W-:Y:S02]  /*4150*/  @!P6 IMAD.IADD R12, R12, 0x1, -R0.reuse ;  /* 0x000000010c0ce824 */ /* 0x100fe400078e0a00 */
[----:B------:R-:W-:Y:S01]  /*4160*/  VIADD R4, R11, 0xb6 ;  /* 0x000000b60b047836 */ /* 0x000fe20000000000 */
[----:B------:R-:W-:Y:S01]  /*4170*/  ISETP.GT.U32.AND P6, PT, R0, R8, PT ;  /* 0x000000080000720c */ /* 0x000fe20003fc4070 */
[----:B------:R-:W-:Y:S01]  /*4180*/  @!P2 IMAD.IADD R2, R2, 0x1, -R0 ;  /* 0x000000010202a824 */ /* 0x000fe200078e0a00 */
[----:B------:R-:W-:Y:S01]  /*4190*/  ISETP.GE.AND P2, PT, R16, RZ, PT ;  /* 0x000000ff1000720c */ /* 0x000fe20003f46270 */
[----:B------:R-:W-:Y:S01]  /*41a0*/  IMAD.HI.U32 R17, R3, R18, RZ ;  /* 0x0000001203117227 */ /* 0x000fe200078e00ff */
[----:B0-----:R-:W-:-:S03]  /*41b0*/  IABS R13, R4 ;  /* 0x00000004000d7213 */ /* 0x001fc60000000000 */
[----:B------:R-:W-:-:S04]  /*41c0*/  IMAD.HI.U32 R20, R3, R14, RZ ;  /* 0x0000000e03147227 */ /* 0x000fc800078e00ff */
[----:B------:R-:W-:Y:S02]  /*41d0*/  IMAD.MOV R17, RZ, RZ, -R17 ;  /* 0x000000ffff117224 */ /* 0x000fe400078e0a11 */
[----:B------:R-:W-:Y:S01]  /*41e0*/  @!P6 IMAD.IADD R8, R8, 0x1, -R0 ;  /* 0x000000010808e824 */ /* 0x000fe200078e0a00 */
[----:B------:R-:W-:Y:S01]  /*41f0*/  ISETP.GT.U32.AND P6, PT, R0, R2, PT ;  /* 0x000000020000720c */ /* 0x000fe20003fc4070 */
[----:B------:R-:W-:-:S04]  /*4200*/  IMAD.HI.U32 R19, R3, R13, RZ ;  /* 0x0000000d03137227 */ /* 0x000fc800078e00ff */
[----:B------:R-:W-:Y:S02]  /*4210*/  IMAD.MOV R20, RZ, RZ, -R20 ;  /* 0x000000ffff147224 */ /* 0x000fe400078e0a14 */
[C---:B------:R-:W-:Y:S02]  /*4220*/  IMAD R17, R0.reuse, R17, R18 ;  /* 0x0000001100117224 */ /* 0x040fe400078e0212 */
[----:B------:R-:W-:Y:S02]  /*4230*/  IMAD.MOV R19, RZ, RZ, -R19 ;  /* 0x000000ffff137224 */ /* 0x000fe400078e0a13 */
[C---:B------:R-:W-:Y:S02]  /*4240*/  IMAD R14, R0.reuse, R20, R14 ;  /* 0x00000014000e7224 */ /* 0x040fe400078e020e */
[----:B------:R-:W-:Y:S02]  /*4250*/  IMAD.MOV.U32 R18, RZ, RZ, R7 ;  /* 0x000000ffff127224 */ /* 0x000fe400078e0007 */
[----:B------:R-:W-:-:S02]  /*4260*/  IMAD R19, R0, R19, R13 ;  /* 0x0000001300137224 */ /* 0x000fc400078e020d */
[----:B------:R-:W-:Y:S02]  /*4270*/  IMAD.MOV.U32 R22, RZ, RZ, R9 ;  /* 0x000000ffff167224 */ /* 0x000fe400078e0009 */
[----:B------:R-:W-:Y:S01]  /*4280*/  @!P4 IMAD.MOV R18, RZ, RZ, -R18 ;  /* 0x000000ffff12c224 */ /* 0x000fe200078e0a12 */
[C---:B------:R-:W-:Y:S01]  /*4290*/  ISETP.GT.U32.AND P4, PT, R0.reuse, R14, PT ;  /* 0x0000000e0000720c */ /* 0x040fe20003f84070 */
[----:B------:R-:W-:Y:S02]  /*42a0*/  IMAD.MOV.U32 R21, RZ, RZ, R15 ;  /* 0x000000ffff157224 */ /* 0x000fe400078e000f */
[----:B------:R-:W-:Y:S01]  /*42b0*/  @!P3 IMAD.MOV R22, RZ, RZ, -R22 ;  /* 0x000000ffff16b224 */ /* 0x000fe200078e0a16 */
[----:B------:R-:W-:Y:S01]  /*42c0*/  ISETP.GT.U32.AND P3, PT, R0, R17, PT ;  /* 0x000000110000720c */ /* 0x000fe20003f64070 */
[--C-:B------:R-:W-:Y:S01]  /*42d0*/  @!P6 IMAD.IADD R2, R2, 0x1, -R0.reuse ;  /* 0x000000010202e824 */ /* 0x100fe200078e0a00 */
[C---:B------:R-:W-:Y:S01]  /*42e0*/  ISETP.GT.U32.AND P6, PT, R0.reuse, R19, PT ;  /* 0x000000130000720c */ /* 0x040fe20003fc4070 */
[C---:B------:R-:W-:Y:S01]  /*42f0*/  VIADD R16, R11.reuse, 0xb5 ;  /* 0x000000b50b107836 */ /* 0x040fe20000000000 */
[----:B------:R-:W-:Y:S01]  /*4300*/  STL [R1+0x238], R22 ;  /* 0x0002381601007387 */ /* 0x000fe20000100800 */
[----:B------:R-:W-:Y:S01]  /*4310*/  @!P0 IMAD.MOV R21, RZ, RZ, -R21 ;  /* 0x000000ffff158224 */ /* 0x000fe200078e0a15 */
[----:B------:R-:W-:Y:S01]  /*4320*/  ISETP.GT.U32.AND P0, PT, R0, R8, PT ;  /* 0x000000080000720c */ /* 0x000fe20003f04070 */
[----:B------:R-:W-:Y:S01]  /*4330*/  VIADD R13, R11, 0xb4 ;  /* 0x000000b40b0d7836 */ /* 0x000fe20000000000 */
[----:B------:R-:W-:Y:S01]  /*4340*/  IABS R9, R16 ;  /* 0x0000001000097213 */ /* 0x000fe20000000000 */
[----:B------:R-:W-:Y:S01]  /*4350*/  @!P4 IMAD.IADD R14, R14, 0x1, -R0 ;  /* 0x000000010e0ec824 */ /* 0x000fe200078e0a00 */
[----:B------:R-:W-:Y:S01]  /*4360*/  STL [R1+0x26c], R21 ;  /* 0x00026c1501007387 */ /* 0x000fe20000100800 */
[----:B------:R-:W-:Y:S01]  /*4370*/  @!P5 IMAD.MOV R12, RZ, RZ, -R12 ;  /* 0x000000ffff0cd224 */ /* 0x000fe200078e0a0c */
[----:B------:R-:W-:Y:S01]  /*4380*/  IABS R15, R13 ;  /* 0x0000000d000f7213 */ /* 0x000fe20000000000 */
[----:B------:R-:W-:Y:S01]  /*4390*/  IMAD.HI.U32 R7, R3, R9, RZ ;  /* 0x0000000903077227 */ /* 0x000fe200078e00ff */
[----:B------:R-:W-:Y:S01]  /*43a0*/  ISETP.GE.AND P5, PT, R6, RZ, PT ;  /* 0x000000ff0600720c */ /* 0x000fe20003fa6270 */
[----:B------:R-:W-:Y:S02]  /*43b0*/  STL [R1+0x274], R18 ;  /* 0x0002741201007387 */ /* 0x000fe40000100800 */
[--C-:B------:R-:W-:Y:S01]  /*43c0*/  @!P3 IMAD.IADD R17, R17, 0x1, -R0.reuse ;  /* 0x000000011111b824 */ /* 0x100fe200078e0a00 */
[----:B------:R-:W-:Y:S01]  /*43d0*/  ISETP.GE.AND P3, PT, R4, RZ, PT ;  /* 0x000000ff0400720c */ /* 0x000fe20003f66270 */
[----:B------:R-:W-:Y:S01]  /*43e0*/  @!P6 IMAD.IADD R19, R19, 0x1, -R0 ;  /* 0x000000011313e824 */ /* 0x000fe200078e0a00 */
[C---:B------:R-:W-:Y:S01]  /*43f0*/  ISETP.GT.U32.AND P6, PT, R0.reuse, R14, PT ;  /* 0x0000000e0000720c */ /* 0x040fe20003fc4070 */
[----:B------:R-:W-:Y:S01]  /*4400*/  IMAD.HI.U32 R4, R3, R15, RZ ;  /* 0x0000000f03047227 */ /* 0x000fe200078e00ff */
[----:B------:R-:W-:Y:S01]  /*4410*/  ISETP.GT.U32.AND P4, PT, R0, R17, PT ;  /* 0x000000110000720c */ /* 0x000fe20003f84070 */
[----:B------:R0:W-:Y:S02]  /*4420*/  STL [R1+0x298], R12 ;  /* 0x0002980c01007387 */ /* 0x0001e40000100800 */
[----:B------:R-:W-:-:S02]  /*4430*/  IMAD.MOV R7, RZ, RZ, -R7 ;  /* 0x000000ffff077224 */ /* 0x000fc400078e0a07 */
[----:B------:R-:W-:Y:S01]  /*4440*/  @!P0 IMAD.IADD R8, R8, 0x1, -R0 ;  /* 0x0000000108088824 */ /* 0x000fe200078e0a00 */
[----:B------:R-:W-:Y:S01]  /*4450*/  ISETP.GE.AND P0, PT, R5, RZ, PT ;  /* 0x000000ff0500720c */ /* 0x000fe20003f06270 */
[----:B------:R-:W-:Y:S02]  /*4460*/  IMAD.MOV R4, RZ, RZ, -R4 ;  /* 0x000000ffff047224 */ /* 0x000fe400078e0a04 */
[C---:B------:R-:W-:Y:S02]  /*4470*/  IMAD R9, R0.reuse, R7, R9 ;  /* 0x0000000700097224 */ /* 0x040fe400078e0209 */
[----:B------:R-:W-:Y:S02]  /*4480*/  IMAD.MOV.U32 R6, RZ, RZ, R8 ;  /* 0x000000ffff067224 */ /* 0x000fe400078e0008 */
[C---:B------:R-:W-:Y:S02]  /*4490*/  IMAD R15, R0.reuse, R4, R15 ;  /* 0x00000004000f7224 */ /* 0x040fe400078e020f */
[----:B------:R-:W-:Y:S01]  /*44a0*/  @!P2 IMAD.MOV R6, RZ, RZ, -R6 ;  /* 0x000000ffff06a224 */ /* 0x000fe200078e0a06 */
[----:B------:R-:W-:Y:S01]  /*44b0*/  ISETP.GT.U32.AND P2, PT, R0, R9, PT ;  /* 0x000000090000720c */ /* 0x000fe20003f44070 */
[----:B------:R-:W-:Y:S01]  /*44c0*/  @!P6 IMAD.IADD R14, R14, 0x1, -R0 ;  /* 0x000000010e0ee824 */ /* 0x000fe200078e0a00 */
[----:B------:R-:W-:Y:S01]  /*44d0*/  ISETP.GT.U32.AND P6, PT, R0, R15, PT ;  /* 0x0000000f0000720c */ /* 0x000fe20003fc4070 */
[----:B0-----:R-:W-:-:S02]  /*44e0*/  IMAD.MOV.U32 R12, RZ, RZ, R2 ;  /* 0x000000ffff0c7224 */ /* 0x001fc400078e0002 */
[----:B------:R-:W-:Y:S02]  /*44f0*/  VIADD R2, R11, 0xb3 ;  /* 0x000000b30b027836 */ /* 0x000fe40000000000 */
[----:B------:R-:W-:Y:S01]  /*4500*/  @!P4 IMAD.IADD R17, R17, 0x1, -R0 ;  /* 0x000000011111c824 */ /* 0x000fe200078e0a00 */
[----:B------:R-:W-:Y:S01]  /*4510*/  ISETP.GE.AND P4, PT, R16, RZ, PT ;  /* 0x000000ff1000720c */ /* 0x000fe20003f86270 */
[----:B------:R-:W-:Y:S01]  /*4520*/  @!P1 IMAD.MOV R12, RZ, RZ, -R12 ;  /* 0x000000ffff0c9224 */ /* 0x000fe200078e0a0c */
[----:B------:R-:W-:Y:S01]  /*4530*/  IABS R5, R2 ;  /* 0x0000000200057213 */ /* 0x000fe20000000000 */
[----:B------:R-:W-:Y:S01]  /*4540*/  IMAD.MOV.U32 R18, RZ, RZ, R17 ;  /* 0x000000ffff127224 */ /* 0x000fe200078e0011 */
[----:B------:R-:W-:Y:S01]  /*4550*/  ISETP.GT.U32.AND P1, PT, R0, R19, PT ;  /* 0x000000130000720c */ /* 0x000fe20003f24070 */
[--C-:B------:R-:W-:Y:S01]  /*4560*/  @!P2 IMAD.IADD R9, R9, 0x1, -R0.reuse ;  /* 0x000000010909a824 */ /* 0x100fe200078e0a00 */
[----:B------:R0:W-:Y:S01]  /*4570*/  STL [R1+0x29c], R12 ;  /* 0x00029c0c01007387 */ /* 0x0001e20000100800 */
[----:B------:R-:W-:Y:S01]  /*4580*/  @!P6 IMAD.IADD R15, R15, 0x1, -R0 ;  /* 0x000000010f0fe824 */ /* 0x000fe200078e0a00 */
[----:B------:R-:W-:Y:S01]  /*4590*/  ISETP.GE.AND P2, PT, R2, RZ, PT ;  /* 0x000000ff0200720c */ /* 0x000fe20003f46270 */
[C---:B------:R-:W-:Y:S01]  /*45a0*/  VIADD R7, R11.reuse, 0xb1 ;  /* 0x000000b10b077836 */ /* 0x040fe20000000000 */
[----:B------:R1:W-:Y:S01]  /*45b0*/  STL [R1+0x294], R6 ;  /* 0x0002940601007387 */ /* 0x0003e20000100800 */
[----:B------:R-:W-:Y:S01]  /*45c0*/  @!P5 IMAD.MOV R18, RZ, RZ, -R18 ;  /* 0x000000ffff12d224 */ /* 0x000fe200078e0a12 */
[C---:B------:R-:W-:Y:S01]  /*45d0*/  ISETP.GT.U32.AND P5, PT, R0.reuse, R9, PT ;  /* 0x000000090000720c */ /* 0x040fe20003fa4070 */
[----:B------:R-:W-:Y:S01]  /*45e0*/  VIADD R4, R11, 0xb2 ;  /* 0x000000b20b047836 */ /* 0x000fe20000000000 */
[----:B------:R-:W-:Y:S01]  /*45f0*/  ISETP.GT.U32.AND P6, PT, R0, R15, PT ;  /* 0x0000000f0000720c */ /* 0x000fe20003fc4070 */
[----:B------:R-:W-:Y:S01]  /*4600*/  @!P0 IMAD.MOV R14, RZ, RZ, -R14 ;  /* 0x000000ffff0e8224 */ /* 0x000fe200078e0a0e */
[----:B------:R-:W-:Y:S01]  /*4610*/  IABS R2, R7 ;  /* 0x0000000700027213 */ /* 0x000fe20000000000 */
[----:B0-----:R-:W-:Y:S01]  /*4620*/  IMAD.HI.U32 R12, R3, R5, RZ ;  /* 0x00000005030c7227 */ /* 0x001fe200078e00ff */
[----:B------:R-:W-:Y:S01]  /*4630*/  STL [R1+0x290], R18 ;  /* 0x0002901201007387 */ /* 0x000fe20000100800 */
[----:B-1----:R-:W-:-:S02]  /*4640*/  IABS R6, R4 ;  /* 0x0000000400067213 */ /* 0x002fc40000000000 */
[----:B------:R-:W-:Y:S01]  /*4650*/  IMAD.MOV R12, RZ, RZ, -R12 ;  /* 0x000000ffff0c7224 */ /* 0x000fe200078e0a0c */
[----:B------:R0:W-:Y:S01]  /*4660*/  STL [R1+0x28c], R14 ;  /* 0x00028c0e01007387 */ /* 0x0001e20000100800 */
[----:B------:R-:W-:Y:S01]  /*4670*/  @!P1 IMAD.IADD R19, R19, 0x1, -R0 ;  /* 0x0000000113139824 */ /* 0x000fe200078e0a00 */
[----:B------:R-:W-:Y:S01]  /*4680*/  ISETP.GE.AND P1, PT, R13, RZ, PT ;  /* 0x000000ff0d00720c */ /* 0x000fe20003f26270 */
[----:B------:R-:W-:Y:S02]  /*4690*/  IMAD R5, R0, R12, R5 ;  /* 0x0000000c00057224 */ /* 0x000fe400078e0205 */
[----:B------:R-:W-:-:S03]  /*46a0*/  IMAD.HI.U32 R12, R3, R2, RZ ;  /* 0x00000002030c7227 */ /* 0x000fc600078e00ff */
[----:B------:R-:W-:Y:S01]  /*46b0*/  ISETP.GT.U32.AND P0, PT, R0, R5, PT ;  /* 0x000000050000720c */ /* 0x000fe20003f04070 */
[----:B------:R-:W-:Y:S02]  /*46c0*/  IMAD.MOV R12, RZ, RZ, -R12 ;  /* 0x000000ffff0c7224 */ /* 0x000fe400078e0a0c */
[----:B------:R-:W-:Y:S02]  /*46d0*/  @!P5 IMAD.IADD R9, R9, 0x1, -R0 ;  /* 0x000000010909d824 */ /* 0x000fe400078e0a00 */
[----:B------:R-:W-:-:S04]  /*46e0*/  IMAD.HI.U32 R8, R3, R6, RZ ;  /* 0x0000000603087227 */ /* 0x000fc800078e00ff */
[----:B------:R-:W-:Y:S01]  /*46f0*/  @!P6 IMAD.IADD R15, R15, 0x1, -R0 ;  /* 0x000000010f0fe824 */ /* 0x000fe200078e0a00 */
[----:B------:R-:W-:Y:S01]  /*4700*/  ISETP.GE.AND P6, PT, R7, RZ, PT ;  /* 0x000000ff0700720c */ /* 0x000fe20003fc6270 */
[C---:B------:R-:W-:Y:S02]  /*4710*/  IMAD R7, R0.reuse, R12, R2 ;  /* 0x0000000c00077224 */ /* 0x040fe400078e0202 */
[----:B0-----:R-:W-:Y:S02]  /*4720*/  IMAD.MOV.U32 R14, RZ, RZ, R9 ;  /* 0x000000ffff0e7224 */ /* 0x001fe400078e0009 */
[----:B------:R-:W-:Y:S02]  /*4730*/  IMAD.MOV R8, RZ, RZ, -R8 ;  /* 0x000000ffff087224 */ /* 0x000fe400078e0a08 */
[----:B------:R-:W-:Y:S02]  /*4740*/  IMAD.MOV.U32 R13, RZ, RZ, R19 ;  /* 0x000000ffff0d7224 */ /* 0x000fe400078e0013 */
[----:B------:R-:W-:Y:S01]  /*4750*/  @!P4 IMAD.MOV R14, RZ, RZ, -R14 ;  /* 0x000000ffff0ec224 */ /* 0x000fe200078e0a0e */
[C---:B------:R-:W-:Y:S01]  /*4760*/  ISETP.GT.U32.AND P4, PT, R0.reuse, R7, PT ;  /* 0x000000070000720c */ /* 0x040fe20003f84070 */
[----:B------:R-:W-:-:S02]  /*4770*/  IMAD R6, R0, R8, R6 ;  /* 0x0000000800067224 */ /* 0x000fc400078e0206 */
[----:B------:R-:W-:Y:S01]  /*4780*/  @!P3 IMAD.MOV R13, RZ, RZ, -R13 ;  /* 0x000000ffff0db224 */ /* 0x000fe200078e0a0d */
[----:B------:R-:W-:Y:S01]  /*4790*/  ISETP.GE.AND P3, PT, R4, RZ, PT ;  /* 0x000000ff0400720c */ /* 0x000fe20003f66270 */
[--C-:B------:R-:W-:Y:S01]  /*47a0*/  @!P0 IMAD.IADD R5, R5, 0x1, -R0.reuse ;  /* 0x0000000105058824 */ /* 0x100fe200078e0a00 */
[C---:B------:R-:W-:Y:S01]  /*47b0*/  ISETP.GT.U32.AND P5, PT, R0.reuse, R6, PT ;  /* 0x000000060000720c */ /* 0x040fe20003fa4070 */
[C---:B------:R-:W-:Y:S01]  /*47c0*/  VIADD R8, R11.reuse, 0xaf ;  /* 0x000000af0b087836 */ /* 0x040fe20000000000 */
[----:B------:R0:W-:Y:S01]  /*47d0*/  STL [R1+0x2b4], R13 ;  /* 0x0002b40d01007387 */ /* 0x0001e20000100800 */
[C---:B------:R-:W-:Y:S01]  /*47e0*/  VIADD R4, R11.reuse, 0xb0 ;  /* 0x000000b00b047836 */ /* 0x040fe20000000000 */
[C---:B------:R-:W-:Y:S01]  /*47f0*/  ISETP.GT.U32.AND P0, PT, R0.reuse, R5, PT ;  /* 0x000000050000720c */ /* 0x040fe20003f04070 */
[----:B------:R-:W-:Y:S01]  /*4800*/  VIADD R12, R11, 0xae ;  /* 0x000000ae0b0c7836 */ /* 0x000fe20000000000 */
[----:B------:R-:W-:Y:S01]  /*4810*/  IABS R21, R8 ;  /* 0x0000000800157213 */ /* 0x000fe20000000000 */
[--C-:B------:R-:W-:Y:S01]  /*4820*/  @!P4 IMAD.IADD R7, R7, 0x1, -R0.reuse ;  /* 0x000000010707c824 */ /* 0x100fe200078e0a00 */
[----:B------:R-:W-:Y:S01]  /*4830*/  STL [R1+0x2b0], R14 ;  /* 0x0002b00e01007387 */ /* 0x000fe20000100800 */
[----:B------:R-:W-:Y:S01]  /*4840*/  IABS R20, R4 ;  /* 0x0000000400147213 */ /* 0x000fe20000000000 */
[----:B------:R-:W-:Y:S01]  /*4850*/  VIADD R17, R11, 0xab ;  /* 0x000000ab0b117836 */ /* 0x000fe20000000000 */
[----:B------:R-:W-:Y:S01]  /*4860*/  IABS R2, R12 ;  /* 0x0000000c00027213 */ /* 0x000fe20000000000 */
[----:B0-----:R-:W-:Y:S01]  /*4870*/  IMAD.MOV.U32 R13, RZ, RZ, R15 ;  /* 0x000000ffff0d7224 */ /* 0x001fe200078e000f */
[----:B------:R-:W-:Y:S01]  /*4880*/  ISETP.GT.U32.AND P4, PT, R0, R7, PT ;  /* 0x000000070000720c */ /* 0x000fe20003f84070 */
[----:B------:R-:W-:-:S02]  /*4890*/  @!P5 IMAD.IADD R6, R6, 0x1, -R0 ;  /* 0x000000010606d824 */ /* 0x000fc400078e0a00 */
[----:B------:R-:W-:Y:S01]  /*48a0*/  @!P1 IMAD.MOV R13, RZ, RZ, -R13 ;  /* 0x000000ffff0d9224 */ /* 0x000fe200078e0a0d */
[----:B------:R-:W-:Y:S01]  /*48b0*/  ISETP.GE.AND P1, PT, R4, RZ, PT ;  /* 0x000000ff0400720c */ /* 0x000fe20003f26270 */
[--C-:B------:R-:W-:Y:S01]  /*48c0*/  @!P0 IMAD.IADD R5, R5, 0x1, -R0.reuse ;  /* 0x0000000105058824 */ /* 0x100fe200078e0a00 */
[----:B------:R-:W-:Y:S01]  /*48d0*/  ISETP.GE.AND P0, PT, R8, RZ, PT ;  /* 0x000000ff0800720c */ /* 0x000fe20003f06270 */
[----:B------:R-:W-:Y:S01]  /*48e0*/  IMAD.HI.U32 R9, R3, R20, RZ ;  /* 0x0000001403097227 */ /* 0x000fe200078e00ff */
[----:B------:R0:W-:Y:S01]  /*48f0*/  STL [R1+0x2d4], R13 ;  /* 0x0002d40d01007387 */ /* 0x0001e20000100800 */
[----:B------:R-:W-:Y:S02]  /*4900*/  ISETP.GT.U32.AND P5, PT, R0, R6, PT ;  /* 0x000000060000720c */ /* 0x000fe40003fa4070 */
[----:B------:R-:W-:Y:S02]  /*4910*/  IMAD.MOV R9, RZ, RZ, -R9 ;  /* 0x000000ffff097224 */ /* 0x000fe400078e0a09 */
[----:B------:R-:W-:-:S02]  /*4920*/  @!P4 IMAD.IADD R7, R7, 0x1, -R0 ;  /* 0x000000010707c824 */ /* 0x000fc400078e0a00 */
[----:B------:R-:W-:Y:S02]  /*4930*/  IMAD R20, R0, R9, R20 ;  /* 0x0000000900147224 */ /* 0x000fe400078e0214 */
[----:B------:R-:W-:Y:S02]  /*4940*/  IMAD.MOV.U32 R16, RZ, RZ, R5 ;  /* 0x000000ffff107224 */ /* 0x000fe400078e0005 */
[----:B0-----:R-:W-:-:S04]  /*4950*/  IMAD.HI.U32 R13, R3, R21, RZ ;  /* 0x00000015030d7227 */ /* 0x001fc800078e00ff */
[----:B------:R-:W-:Y:S02]  /*4960*/  IMAD.MOV R8, RZ, RZ, -R13 ;  /* 0x000000ffff087224 */ /* 0x000fe400078e0a0d */
[----:B------:R-:W-:Y:S01]  /*4970*/  @!P5 IMAD.IADD R6, R6, 0x1, -R0 ;  /* 0x000000010606d824 */ /* 0x000fe200078e0a00 */
[----:B------:R-:W-:Y:S01]  /*4980*/  ISETP.GE.AND P5, PT, R12, RZ, PT ;  /* 0x000000ff0c00720c */ /* 0x000fe20003fa6270 */
[C---:B------:R-:W-:Y:S02]  /*4990*/  IMAD R21, R0.reuse, R8, R21 ;  /* 0x0000000800157224 */ /* 0x040fe400078e0215 */
[----:B------:R-:W-:Y:S02]  /*49a0*/  VIADD R15, R11, 0xad ;  /* 0x000000ad0b0f7836 */ /* 0x000fe40000000000 */
[----:B------:R-:W-:Y:S01]  /*49b0*/  IMAD.MOV.U32 R14, RZ, RZ, R6 ;  /* 0x000000ffff0e7224 */ /* 0x000fe200078e0006 */
[----:B------:R-:W-:Y:S01]  /*49c0*/  ISETP.GT.U32.AND P4, PT, R0, R21, PT ;  /* 0x000000150000720c */ /* 0x000fe20003f84070 */
[----:B------:R-:W-:-:S04]  /*49d0*/  IMAD.HI.U32 R4, R3, R2, RZ ;  /* 0x0000000203047227 */ /* 0x000fc800078e00ff */
[----:B------:R-:W-:Y:S01]  /*49e0*/  @!P2 IMAD.MOV R16, RZ, RZ, -R16 ;  /* 0x000000ffff10a224 */ /* 0x000fe200078e0a10 */
[C---:B------:R-:W-:Y:S01]  /*49f0*/  ISETP.GT.U32.AND P2, PT, R0.reuse, R20, PT ;  /* 0x000000140000720c */ /* 0x040fe20003f44070 */
[----:B------:R-:W-:Y:S01]  /*4a00*/  @!P3 IMAD.MOV R14, RZ, RZ, -R14 ;  /* 0x000000ffff0eb224 */ /* 0x000fe200078e0a0e */
[----:B------:R-:W-:Y:S01]  /*4a10*/  ISETP.GE.AND P3, PT, R15, RZ, PT ;  /* 0x000000ff0f00720c */ /* 0x000fe20003f66270 */
[----:B------:R-:W-:Y:S01]  /*4a20*/  IMAD.MOV R4, RZ, RZ, -R4 ;  /* 0x000000ffff047224 */ /* 0x000fe200078e0a04 */
[----:B------:R-:W-:Y:S01]  /*4a30*/  IABS R15, R15 ;  /* 0x0000000f000f7213 */ /* 0x000fe20000000000 */
[----:B------:R-:W-:Y:S01]  /*4a40*/  VIADD R9, R11, 0xac ;  /* 0x000000ac0b097836 */ /* 0x000fe20000000000 */
[----:B------:R-:W-:Y:S01]  /*4a50*/  STL [R1+0x2d0], R16 ;  /* 0x0002d01001007387 */ /* 0x000fe20000100800 */
[----:B------:R-:W-:Y:S02]  /*4a60*/  @!P4 IMAD.IADD R21, R21, 0x1, -R0 ;  /* 0x000000011515c824 */ /* 0x000fe400078e0a00 */
[C---:B------:R-:W-:Y:S01]  /*4a70*/  IMAD R2, R0.reuse, R4, R2 ;  /* 0x0000000400027224 */ /* 0x040fe200078e0202 */
[----:B------:R-:W-:Y:S01]  /*4a80*/  IABS R5, R9 ;  /* 0x0000000900057213 */ /* 0x000fe20000000000 */
[----:B------:R-:W-:Y:S01]  /*4a90*/  IMAD.MOV.U32 R18, RZ, RZ, R7 ;  /* 0x000000ffff127224 */ /* 0x000fe200078e0007 */
[C---:B------:R-:W-:Y:S01]  /*4aa0*/  ISETP.GT.U32.AND P4, PT, R0.reuse, R21, PT ;  /* 0x000000150000720c */ /* 0x040fe20003f84070 */
[----:B------:R-:W-:Y:S01]  /*4ab0*/  IMAD.HI.U32 R12, R3, R15, RZ ;  /* 0x0000000f030c7227 */ /* 0x000fe200078e00ff */
[----:B------:R0:W-:Y:S03]  /*4ac0*/  STL [R1+0x2dc], R14 ;  /* 0x0002dc0e01007387 */ /* 0x0001e60000100800 */
[----:B------:R-:W-:Y:S01]  /*4ad0*/  @!P6 IMAD.MOV R18, RZ, RZ, -R18 ;  /* 0x000000ffff12e224 */ /* 0x000fe200078e0a12 */
[----:B------:R-:W-:Y:S01]  /*4ae0*/  ISETP.GT.U32.AND P6, PT, R0, R2, PT ;  /* 0x000000020000720c */ /* 0x000fe20003fc4070 */
[----:B------:R-:W-:-:S02]  /*4af0*/  @!P2 IMAD.IADD R20, R20, 0x1, -R0 ;  /* 0x000000011414a824 */ /* 0x000fc400078e0a00 */
[----:B------:R-:W-:Y:S01]  /*4b00*/  IMAD.HI.U32 R8, R3, R5, RZ ;  /* 0x0000000503087227 */ /* 0x000fe200078e00ff */
[----:B------:R1:W-:Y:S02]  /*4b10*/  STL [R1+0x320], R18 ;  /* 0x0003201201007387 */ /* 0x0003e40000100800 */
[C---:B------:R-:W-:Y:S01]  /*4b20*/  ISETP.GT.U32.AND P2, PT, R0.reuse, R20, PT ;  /* 0x000000140000720c */ /* 0x040fe20003f44070 */
[----:B------:R-:W-:Y:S01]  /*4b30*/  IMAD.MOV R12, RZ, RZ, -R12 ;  /* 0x000000ffff0c7224 */ /* 0x000fe200078e0a0c */
[----:B0-----:R-:W-:Y:S01]  /*4b40*/  IABS R14, R17 ;  /* 0x00000011000e7213 */ /* 0x001fe20000000000 */
[----:B------:R-:W-:Y:S02]  /*4b50*/  IMAD.MOV R8, RZ, RZ, -R8 ;  /* 0x000000ffff087224 */ /* 0x000fe400078e0a08 */
[C---:B------:R-:W-:Y:S02]  /*4b60*/  IMAD R15, R0.reuse, R12, R15 ;  /* 0x0000000c000f7224 */ /* 0x040fe400078e020f */
[----:B------:R-:W-:-:S02]  /*4b70*/  IMAD R5, R0, R8, R5 ;  /* 0x0000000800057224 */ /* 0x000fc400078e0205 */
[--C-:B------:R-:W-:Y:S01]  /*4b80*/  @!P4 IMAD.IADD R21, R21, 0x1, -R0.reuse ;  /* 0x000000011515c824 */ /* 0x100fe200078e0a00 */
[----:B------:R-:W-:Y:S01]  /*4b90*/  ISETP.GT.U32.AND P4, PT, R0, R15, PT ;  /* 0x0000000f0000720c */ /* 0x000fe20003f84070 */
[----:B------:R-:W-:Y:S01]  /*4ba0*/  @!P6 IMAD.IADD R2, R2, 0x1, -R0 ;  /* 0x000000010202e824 */ /* 0x000fe200078e0a00 */
[----:B------:R-:W-:Y:S01]  /*4bb0*/  ISETP.GT.U32.AND P6, PT, R0, R5, PT ;  /* 0x000000050000720c */ /* 0x000fe20003fc4070 */
[----:B------:R-:W-:-:S04]  /*4bc0*/  IMAD.HI.U32 R13, R3, R14, RZ ;  /* 0x0000000e030d7227 */ /* 0x000fc800078e00ff */
[C---:B------:R-:W-:Y:S02]  /*4bd0*/  VIADD R4, R11.reuse, 0xaa ;  /* 0x000000aa0b047836 */ /* 0x040fe40000000000 */
[----:B------:R-:W-:Y:S02]  /*4be0*/  IMAD.MOV R7, RZ, RZ, -R13 ;  /* 0x000000ffff077224 */ /* 0x000fe400078e0a0d */
[--C-:B------:R-:W-:Y:S01]  /*4bf0*/  @!P2 IMAD.IADD R20, R20, 0x1, -R0.reuse ;  /* 0x000000011414a824 */ /* 0x100fe200078e0a00 */
[----:B------:R-:W-:Y:S01]  /*4c00*/  IABS R16, R4 ;  /* 0x0000000400107213 */ /* 0x000fe20000000000 */
[----:B------:R-:W-:Y:S01]  /*4c10*/  VIADD R13, R11, 0xa9 ;  /* 0x000000a90b0d7836 */ /* 0x000fe20000000000 */
[----:B------:R-:W-:Y:S01]  /*4c20*/  ISETP.GE.AND P2, PT, R9, RZ, PT ;  /* 0x000000ff0900720c */ /* 0x000fe20003f46270 */
[----:B------:R-:W-:Y:S02]  /*4c30*/  VIADD R8, R11, 0xa8 ;  /* 0x000000a80b087836 */ /* 0x000fe40000000000 */
[----:B------:R-:W-:Y:S01]  /*4c40*/  @!P4 IMAD.IADD R15, R15, 0x1, -R0 ;  /* 0x000000010f0fc824 */ /* 0x000fe200078e0a00 */
[----:B------:R-:W-:Y:S01]  /*4c50*/  IABS R9, R13 ;  /* 0x0000000d00097213 */ /* 0x000fe20000000000 */
[----:B------:R-:W-:Y:S01]  /*4c60*/  IMAD.MOV.U32 R23, RZ, RZ, R20 ;  /* 0x000000ffff177224 */ /* 0x000fe200078e0014 */
[----:B------:R-:W-:Y:S01]  /*4c70*/  ISETP.GT.U32.AND P4, PT, R0, R2, PT ;  /* 0x000000020000720c */ /* 0x000fe20003f84070 */
[----:B------:R-:W-:Y:S01]  /*4c80*/  IMAD.HI.U32 R6, R3, R16, RZ ;  /* 0x0000001003067227 */ /* 0x000fe200078e00ff */
[----:B-1----:R-:W-:-:S03]  /*4c90*/  IABS R18, R8 ;  /* 0x0000000800127213 */ /* 0x002fc60000000000 */
[----:B------:R-:W-:Y:S02]  /*4ca0*/  @!P6 IMAD.IADD R5, R5, 0x1, -R0 ;  /* 0x000000010505e824 */ /* 0x000fe400078e0a00 */
[----:B------:R-:W-:Y:S01]  /*4cb0*/  @!P1 IMAD.MOV R23, RZ, RZ, -R23 ;  /* 0x000000ffff179224 */ /* 0x000fe200078e0a17 */
[C---:B------:R-:W-:Y:S01]  /*4cc0*/  ISETP.GT.U32.AND P1, PT, R0.reuse, R15, PT ;  /* 0x0000000f0000720c */ /* 0x040fe20003f24070 */
[----:B------:R-:W-:Y:S01]  /*4cd0*/  IMAD.MOV R6, RZ, RZ, -R6 ;  /* 0x000000ffff067224 */ /* 0x000fe200078e0a06 */
[C---:B------:R-:W-:Y:S01]  /*4ce0*/  ISETP.GT.U32.AND P6, PT, R0.reuse, R5, PT ;  /* 0x000000050000720c */ /* 0x040fe20003fc4070 */
[----:B------:R-:W-:Y:S01]  /*4cf0*/  IMAD.HI.U32 R22, R3, R9, RZ ;  /* 0x0000000903167227 */ /* 0x000fe200078e00ff */
[----:B------:R-:W-:Y:S03]  /*4d00*/  STL [R1+0x31c], R23 ;  /* 0x00031c1701007387 */ /* 0x000fe60000100800 */
[----:B------:R-:W-:-:S02]  /*4d10*/  IMAD R16, R0, R6, R16 ;  /* 0x0000000600107224 */ /* 0x000fc400078e0210 */
[----:B------:R-:W-:-:S04]  /*4d20*/  IMAD.HI.U32 R20, R3, R18, RZ ;  /* 0x0000001203147227 */ /* 0x000fc800078e00ff */
[----:B------:R-:W-:Y:S02]  /*4d30*/  IMAD.MOV R22, RZ, RZ, -R22 ;  /* 0x000000ffff167224 */ /* 0x000fe400078e0a16 */
[----:B------:R-:W-:Y:S02]  /*4d40*/  IMAD R14, R0, R7, R14 ;  /* 0x00000007000e7224 */ /* 0x000fe400078e020e */
[----:B------:R-:W-:Y:S02]  /*4d50*/  IMAD.MOV R20, RZ, RZ, -R20 ;  /* 0x000000ffff147224 */ /* 0x000fe400078e0a14 */
[----:B------:R-:W-:Y:S01]  /*4d60*/  @!P4 IMAD.IADD R2, R2, 0x1, -R0 ;  /* 0x000000010202c824 */ /* 0x000fe200078e0a00 */
[C---:B------:R-:W-:Y:S01]  /*4d70*/  ISETP.GT.U32.AND P4, PT, R0.reuse, R16, PT ;  /* 0x000000100000720c */ /* 0x040fe20003f84070 */
[C---:B------:R-:W-:Y:S02]  /*4d80*/  IMAD R9, R0.reuse, R22, R9 ;  /* 0x0000001600097224 */ /* 0x040fe400078e0209 */
[----:B------:R-:W-:Y:S01]  /*4d90*/  @!P0 IMAD.MOV R21, RZ, RZ, -R21 ;  /* 0x000000ffff158224 */ /* 0x000fe200078e0a15 */
[C---:B------:R-:W-:Y:S01]  /*4da0*/  ISETP.GT.U32.AND P0, PT, R0.reuse, R14, PT ;  /* 0x0000000e0000720c */ /* 0x040fe20003f04070 */
[----:B------:R-:W-:-:S02]  /*4db0*/  IMAD R18, R0, R20, R18 ;  /* 0x0000001400127224 */ /* 0x000fc400078e0212 */
[--C-:B------:R-:W-:Y:S01]  /*4dc0*/  @!P1 IMAD.IADD R15, R15, 0x1, -R0.reuse ;  /* 0x000000010f0f9824 */ /* 0x100fe200078e0a00 */
[C---:B------:R-:W-:Y:S01]  /*4dd0*/  ISETP.GT.U32.AND P1, PT, R0.reuse, R9, PT ;  /* 0x000000090000720c */ /* 0x040fe20003f24070 */
[----:B------:R-:W-:Y:S01]  /*4de0*/  VIADD R12, R11, 0xa7 ;  /* 0x000000a70b0c7836 */ /* 0x000fe20000000000 */
[----:B------:R0:W-:Y:S01]  /*4df0*/  STL [R1+0x318], R21 ;  /* 0x0003181501007387 */ /* 0x0001e20000100800 */
[--C-:B------:R-:W-:Y:S01]  /*4e00*/  @!P6 IMAD.IADD R5, R5, 0x1, -R0.reuse ;  /* 0x000000010505e824 */ /* 0x100fe200078e0a00 */
[----:B------:R-:W-:Y:S01]  /*4e10*/  ISETP.GT.U32.AND P6, PT, R0, R18, PT ;  /* 0x000000120000720c */ /* 0x000fe20003fc4070 */
[----:B------:R-:W-:Y:S01]  /*4e20*/  VIADD R6, R11, 0xa6 ;  /* 0x000000a60b067836 */ /* 0x000fe20000000000 */
[----:B------:R-:W-:Y:S01]  /*4e30*/  IABS R19, R12 ;  /* 0x0000000c00137213 */ /* 0x000fe20000000000 */
[----:B------:R-:W-:Y:S01]  /*4e40*/  @!P4 IMAD.IADD R16, R16, 0x1, -R0 ;  /* 0x000000011010c824 */ /* 0x000fe200078e0a00 */
[----:B------:R-:W-:Y:S01]  /*4e50*/  ISETP.GE.AND P4, PT, R4, RZ, PT ;  /* 0x000000ff0400720c */ /* 0x000fe20003f86270 */
[----:B------:R-:W-:Y:S01]  /*4e60*/  IMAD.MOV.U32 R24, RZ, RZ, R2 ;  /* 0x000000ffff187224 */ /* 0x000fe200078e0002 */
[----:B------:R-:W-:Y:S01]  /*4e70*/  IABS R7, R6 ;  /* 0x0000000600077213 */ /* 0x000fe20000000000 */
[----:B------:R-:W-:Y:S01]  /*4e80*/  @!P0 IMAD.IADD R14, R14, 0x1, -R0 ;  /* 0x000000010e0e8824 */ /* 0x000fe200078e0a00 */
[----:B------:R-:W-:Y:S01]  /*4e90*/  ISETP.GE.AND P0, PT, R17, RZ, PT ;  /* 0x000000ff1100720c */ /* 0x000fe20003f06270 */
[----:B0-----:R-:W-:-:S04]  /*4ea0*/  IMAD.HI.U32 R21, R3, R19, RZ ;  /* 0x0000001303157227 */ /* 0x001fc800078e00ff */
[----:B------:R-:W-:Y:S01]  /*4eb0*/  @!P1 IMAD.IADD R9, R9, 0x1, -R0 ;  /* 0x0000000109099824 */ /* 0x000fe200078e0a00 */
[C---:B------:R-:W-:Y:S01]  /*4ec0*/  ISETP.GT.U32.AND P1, PT, R0.reuse, R14, PT ;  /* 0x0000000e0000720c */ /* 0x040fe20003f24070 */
[----:B------:R-:W-:Y:S01]  /*4ed0*/  @!P5 IMAD.MOV R24, RZ, RZ, -R24 ;  /* 0x000000ffff18d224 */ /* 0x000fe200078e0a18 */
[----:B------:R-:W-:Y:S01]  /*4ee0*/  ISETP.GT.U32.AND P5, PT, R0, R16, PT ;  /* 0x000000100000720c */ /* 0x000fe20003fa4070 */
[----:B------:R-:W-:Y:S02]  /*4ef0*/  IMAD.MOV R21, RZ, RZ, -R21 ;  /* 0x000000ffff157224 */ /* 0x000fe400078e0a15 */
[----:B------:R-:W-:Y:S01]  /*4f00*/  IMAD.HI.U32 R22, R3, R7, RZ ;  /* 0x0000000703167227 */ /* 0x000fe200078e00ff */
[----:B------:R-:W-:Y:S03]  /*4f10*/  STL [R1+0x314], R24 ;  /* 0x0003141801007387 */ /* 0x000fe60000100800 */
[----:B------:R-:W-:-:S02]  /*4f20*/  IMAD.MOV.U32 R23, RZ, RZ, R15 ;  /* 0x000000ffff177224 */ /* 0x000fc400078e000f */
[----:B------:R-:W-:Y:S01]  /*4f30*/  @!P6 IMAD.IADD R18, R18, 0x1, -R0 ;  /* 0x000000011212e824 */ /* 0x000fe200078e0a00 */
[C---:B------:R-:W-:Y:S01]  /*4f40*/  ISETP.GT.U32.AND P6, PT, R0.reuse, R9, PT ;  /* 0x000000090000720c */ /* 0x040fe20003fc4070 */
[C---:B------:R-:W-:Y:S02]  /*4f50*/  IMAD R19, R0.reuse, R21, R19 ;  /* 0x0000001500137224 */ /* 0x040fe400078e0213 */
[----:B------:R-:W-:Y:S02]  /*4f60*/  IMAD.MOV.U32 R15, RZ, RZ, R5 ;  /* 0x000000ffff0f7224 */ /* 0x000fe400078e0005 */
[----:B------:R-:W-:Y:S02]  /*4f70*/  IMAD.MOV R22, RZ, RZ, -R22 ;  /* 0x000000ffff167224 */ /* 0x000fe400078e0a16 */
[----:B------:R-:W-:Y:S01]  /*4f80*/  @!P3 IMAD.MOV R23, RZ, RZ, -R23 ;  /* 0x000000ffff17b224 */ /* 0x000fe200078e0a17 */
[C---:B------:R-:W-:Y:S01]  /*4f90*/  ISETP.GT.U32.AND P3, PT, R0.reuse, R18, PT ;  /* 0x000000120000720c */ /* 0x040fe20003f64070 */
[----:B------:R-:W-:Y:S01]  /*4fa0*/  @!P2 IMAD.MOV R15, RZ, RZ, -R15 ;  /* 0x000000ffff0fa224 */ /* 0x000fe200078e0a0f */
[C---:B------:R-:W-:Y:S01]  /*4fb0*/  ISETP.GT.U32.AND P2, PT, R0.reuse, R19, PT ;  /* 0x000000130000720c */ /* 0x040fe20003f44070 */
[----:B------:R-:W-:Y:S01]  /*4fc0*/  IMAD R7, R0, R22, R7 ;  /* 0x0000001600077224 */ /* 0x000fe200078e0207 */
[----:B------:R-:W-:Y:S01]  /*4fd0*/  STL [R1+0x364], R23 ;  /* 0x0003641701007387 */ /* 0x000fe20000100800 */
[----:B------:R-:W-:-:S02]  /*4fe0*/  VIADD R4, R11, 0xa5 ;  /* 0x000000a50b047836 */ /* 0x000fc40000000000 */
[----:B------:R-:W-:Y:S01]  /*4ff0*/  VIADD R17, R11, 0xa4 ;  /* 0x000000a40b117836 */ /* 0x000fe20000000000 */
[----:B------:R0:W-:Y:S01]  /*5000*/  STL [R1+0x36c], R15 ;  /* 0x00036c0f01007387 */ /* 0x0001e20000100800 */
[--C-:B------:R-:W-:Y:S01]  /*5010*/  @!P5 IMAD.IADD R16, R16, 0x1, -R0.reuse ;  /* 0x000000011010d824 */ /* 0x100fe200078e0a00 */
[----:B------:R-:W-:Y:S01]  /*5020*/  IABS R2, R4 ;  /* 0x0000000400027213 */ /* 0x000fe20000000000 */
[--C-:B------:R-:W-:Y:S01]  /*5030*/  @!P1 IMAD.IADD R14, R14, 0x1, -R0.reuse ;  /* 0x000000010e0e9824 */ /* 0x100fe200078e0a00 */
[----:B------:R-:W-:Y:S01]  /*5040*/  ISETP.GT.U32.AND P5, PT, R0, R7, PT ;  /* 0x000000070000720c */ /* 0x000fe20003fa4070 */
[--C-:B------:R-:W-:Y:S01]  /*5050*/  @!P6 IMAD.IADD R9, R9, 0x1, -R0.reuse ;  /* 0x000000010909e824 */ /* 0x100fe200078e0a00 */
[----:B------:R-:W-:Y:S01]  /*5060*/  IABS R5, R17 ;  /* 0x0000001100057213 */ /* 0x000fe20000000000 */
[--C-:B------:R-:W-:Y:S01]  /*5070*/  @!P3 IMAD.IADD R18, R18, 0x1, -R0.reuse ;  /* 0x000000011212b824 */ /* 0x100fe200078e0a00 */
[----:B------:R-:W-:Y:S01]  /*5080*/  ISETP.GE.AND P1, PT, R13, RZ, PT ;  /* 0x000000ff0d00720c */ /* 0x000fe20003f26270 */
[----:B------:R-:W-:Y:S01]  /*5090*/  @!P2 IMAD.IADD R19, R19, 0x1, -R0 ;  /* 0x000000011313a824 */ /* 0x000fe200078e0a00 */
[----:B------:R-:W-:Y:S01]  /*50a0*/  ISETP.GE.AND P6, PT, R8, RZ, PT ;  /* 0x000000ff0800720c */ /* 0x000fe20003fc6270 */
[----:B------:R-:W-:Y:S01]  /*50b0*/  IMAD.HI.U32 R8, R3, R2, RZ ;  /* 0x0000000203087227 */ /* 0x000fe200078e00ff */
[----:B------:R-:W-:-:S02]  /*50c0*/  ISETP.GE.AND P3, PT, R12, RZ, PT ;  /* 0x000000ff0c00720c */ /* 0x000fc40003f66270 */
[----:B------:R-:W-:Y:S01]  /*50d0*/  ISETP.GE.AND P2, PT, R6, RZ, PT ;  /* 0x000000ff0600720c */ /* 0x000fe20003f46270 */
[----:B------:R-:W-:Y:S02]  /*50e0*/  IMAD.MOV.U32 R20, RZ, RZ, R14 ;  /* 0x000000ffff147224 */ /* 0x000fe400078e000e */
[----:B------:R-:W-:-:S04]  /*50f0*/  IMAD.HI.U32 R12, R3, R5, RZ ;  /* 0x00000005030c7227 */ /* 0x000fc800078e00ff */
[----:B------:R-:W-:Y:S02]  /*5100*/  IMAD.MOV R8, RZ, RZ, -R8 ;  /* 0x000000ffff087224 */ /* 0x000fe400078e0a08 */
[----:B------:R-:W-:Y:S01]  /*5110*/  @!P0 IMAD.MOV R20, RZ, RZ, -R20 ;  /* 0x000000ffff148224 */ /* 0x000fe200078e0a14 */
[----:B------:R-:W-:Y:S01]  /*5120*/  ISETP.GT.U32.AND P0, PT, R0, R19, PT ;  /* 0x000000130000720c */ /* 0x000fe20003f04070 */
[----:B------:R-:W-:Y:S02]  /*5130*/  IMAD.MOV R12, RZ, RZ, -R12 ;  /* 0x000000ffff0c7224 */ /* 0x000fe400078e0a0c */
[----:B0-----:R-:W-:Y:S01]  /*5140*/  IMAD.MOV.U32 R15, RZ, RZ, R16 ;  /* 0x000000ffff0f7224 */ /* 0x001fe200078e0010 */
[----:B------:R-:W-:Y:S01]  /*5150*/  STL [R1+0x370], R20 ;  /* 0x0003701401007387 */ /* 0x000fe20000100800 */
[----:B------:R-:W-:Y:S01]  /*5160*/  @!P5 IMAD.IADD R7, R7, 0x1, -R0 ;  /* 0x000000010707d824 */ /* 0x000fe200078e0a00 */
[----:B------:R-:W-:Y:S01]  /*5170*/  ISETP.GE.AND P5, PT, R4, RZ, PT ;  /* 0x000000ff0400720c */ /* 0x000fe20003fa6270 */
[----:B------:R-:W-:-:S02]  /*5180*/  IMAD R2, R0, R8, R2 ;  /* 0x0000000800027224 */ /* 0x000fc400078e0202 */
[----:B------:R-:W-:Y:S02]  /*5190*/  IMAD.MOV.U32 R6, RZ, RZ, R9 ;  /* 0x000000ffff067224 */ /* 0x000fe400078e0009 */
[----:B------:R-:W-:Y:S01]  /*51a0*/  @!P4 IMAD.MOV R15, RZ, RZ, -R15 ;  /* 0x000000ffff0fc224 */ /* 0x000fe200078e0a0f */
[C---:B------:R-:W-:Y:S01]  /*51b0*/  ISETP.GT.U32.AND P4, PT, R0.reuse, R7, PT ;  /* 0x000000070000720c */ /* 0x040fe20003f84070 */
[C---:B------:R-:W-:Y:S02]  /*51c0*/  IMAD R5, R0.reuse, R12, R5 ;  /* 0x0000000c00057224 */ /* 0x040fe400078e0205 */
[----:B------:R-:W-:Y:S01]  /*51d0*/  IMAD.MOV.U32 R13, RZ, RZ, R18 ;  /* 0x000000ffff0d7224 */ /* 0x000fe200078e0012 */
[----:B------:R0:W-:Y:S01]  /*51e0*/  STL [R1+0x368], R15 ;  /* 0x0003680f01007387 */ /* 0x0001e20000100800 */
[----:B------:R-:W-:Y:S01]  /*51f0*/  @!P1 IMAD.MOV R6, RZ, RZ, -R6 ;  /* 0x000000ffff069224 */ /* 0x000fe200078e0a06 */
[C---:B------:R-:W-:Y:S01]  /*5200*/  ISETP.GT.U32.AND P1, PT, R0.reuse, R2, PT ;  /* 0x000000020000720c */ /* 0x040fe20003f24070 */
[----:B------:R-:W-:Y:S01]  /*5210*/  @!P6 IMAD.MOV R13, RZ, RZ, -R13 ;  /* 0x000000ffff0de224 */ /* 0x000fe200078e0a0d */
[----:B------:R-:W-:Y:S01]  /*5220*/  ISETP.GT.U32.AND P6, PT, R0, R5, PT ;  /* 0x000000050000720c */ /* 0x000fe20003fc4070 */
[----:B------:R-:W-:Y:S01]  /*5230*/  VIADD R4, R11, 0xa3 ;  /* 0x000000a30b047836 */ /* 0x000fe20000000000 */
[----:B------:R1:W-:Y:S01]  /*5240*/  STL [R1+0x378], R6 ;  /* 0x0003780601007387 */ /* 0x0003e20000100800 */
[--C-:B------:R-:W-:Y:S01]  /*5250*/  @!P0 IMAD.IADD R19, R19, 0x1, -R0.reuse ;  /* 0x0000000113138824 */ /* 0x100fe200078e0a00 */
[----:B------:R-:W-:Y:S01]  /*5260*/  ISETP.GE.AND P0, PT, R17, RZ, PT ;  /* 0x000000ff1100720c */ /* 0x000fe20003f06270 */
[----:B------:R-:W-:Y:S01]  /*5270*/  @!P4 IMAD.IADD R7, R7, 0x1, -R0 ;  /* 0x000000010707c824 */ /* 0x000fe200078e0a00 */
[----:B------:R-:W-:Y:S01]  /*5280*/  IABS R8, R4 ;  /* 0x0000000400087213 */ /* 0x000fe20000000000 */
[----:B------:R-:W-:Y:S01]  /*5290*/  IMAD.MOV.U32 R12, RZ, RZ, R19 ;  /* 0x000000ffff0c7224 */ /* 0x000fe200078e0013 */
[----:B------:R-:W-:Y:S01]  /*52a0*/  ISETP.GE.AND P4, PT, R4, RZ, PT ;  /* 0x000000ff0400720c */ /* 0x000fe20003f86270 */
[----:B------:R3:W-:Y:S01]  /*52b0*/  STL [R1+0x374], R13 ;  /* 0x0003740d01007387 */ /* 0x0007e20000100800 */
[----:B0-----:R-:W-:-:S02]  /*52c0*/  VIADD R15, R11, 0xa0 ;  /* 0x000000a00b0f7836 */ /* 0x001fc40000000000 */
[----:B------:R-:W-:Y:S02]  /*52d0*/  @!P1 IMAD.IADD R2, R2, 0x1, -R0 ;  /* 0x0000000102029824 */ /* 0x000fe400078e0a00 */
[----:B------:R-:W-:Y:S02]  /*52e0*/  IMAD.MOV.U32 R4, RZ, RZ, R8 ;  /* 0x000000ffff047224 */ /* 0x000fe400078e0008 */
[----:B------:R-:W-:Y:S02]  /*52f0*/  @!P3 IMAD.MOV R12, RZ, RZ, -R12 ;  /* 0x000000ffff0cb224 */ /* 0x000fe400078e0a0c */
[----:B------:R-:W-:Y:S01]  /*5300*/  @!P6 IMAD.IADD R5, R5, 0x1, -R0 ;  /* 0x000000010505e824 */ /* 0x000fe200078e0a00 */
[C---:B------:R-:W-:Y:S01]  /*5310*/  ISETP.GT.U32.AND P6, PT, R0.reuse, R2, PT ;  /* 0x000000020000720c */ /* 0x040fe20003fc4070 */
[----:B------:R-:W-:Y:S01]  /*5320*/  IMAD.HI.U32 R9, R3, R4, RZ ;  /* 0x0000000403097227 */ /* 0x000fe200078e00ff */
[----:B------:R0:W-:Y:S02]  /*5330*/  STL [R1+0x360], R12 ;  /* 0x0003600c01007387 */ /* 0x0001e40000100800 */
[----:B------:R-:W-:Y:S01]  /*5340*/  ISETP.GT.U32.AND P3, PT, R0, R5, PT ;  /* 0x000000050000720c */ /* 0x000fe20003f64070 */
[----:B-1----:R-:W-:-:S02]  /*5350*/  VIADD R6, R11, 0xa2 ;  /* 0x000000a20b067836 */ /* 0x002fc40000000000 */
[C---:B------:R-:W-:Y:S02]  /*5360*/  VIADD R8, R11.reuse, 0xa1 ;  /* 0x000000a10b087836 */ /* 0x040fe40000000000 */
[C---:B------:R-:W-:Y:S01]  /*5370*/  VIADD R17, R11.reuse, 0x9d ;  /* 0x0000009d0b117836 */ /* 0x040fe20000000000 */
[----:B---3--:R-:W-:Y:S01]  /*5380*/  IABS R13, R6 ;  /* 0x00000006000d7213 */ /* 0x008fe20000000000 */
[----:B------:R-:W-:Y:S01]  /*5390*/  VIADD R16, R11, 0x9c ;  /* 0x0000009c0b107836 */ /* 0x000fe20000000000 */
[----:B------:R-:W-:Y:S01]  /*53a0*/  ISETP.GE.AND P1, PT, R6, RZ, PT ;  /* 0x000000ff0600720c */ /* 0x000fe20003f26270 */
[----:B0-----:R-:W-:Y:S02]  /*53b0*/  IMAD.MOV.U32 R12, RZ, RZ, R7 ;  /* 0x000000ffff0c7224 */ /* 0x001fe400078e0007 */
[----:B------:R-:W-:Y:S02]  /*53c0*/  IMAD.MOV R7, RZ, RZ, -R9 ;  /* 0x000000ffff077224 */ /* 0x000fe400078e0a09 */
[----:B------:R-:W-:-:S04]  /*53d0*/  IMAD.HI.U32 R6, R3, R13, RZ ;  /* 0x0000000d03067227 */ /* 0x000fc800078e00ff */
[----:B------:R-:W-:Y:S02]  /*53e0*/  IMAD R4, R0, R7, R4 ;  /* 0x0000000700047224 */ /* 0x000fe400078e0204 */
[----:B------:R-:W-:Y:S02]  /*53f0*/  @!P6 IMAD.IADD R2, R2, 0x1, -R0 ;  /* 0x000000010202e824 */ /* 0x000fe400078e0a00 */
[----:B------:R-:W-:Y:S01]  /*5400*/  IMAD.MOV R6, RZ, RZ, -R6 ;  /* 0x000000ffff067224 */ /* 0x000fe200078e0a06 */
[C---:B------:R-:W-:Y:S01]  /*5410*/  ISETP.GT.U32.AND P6, PT, R0.reuse, R4, PT ;  /* 0x000000040000720c */ /* 0x040fe20003fc4070 */
[----:B------:R-:W-:Y:S02]  /*5420*/  IMAD.MOV.U32 R14, RZ, RZ, R2 ;  /* 0x000000ffff0e7224 */ /* 0x000fe400078e0002 */
[----:B------:R-:W-:Y:S02]  /*5430*/  IMAD R13, R0, R6, R13 ;  /* 0x00000006000d7224 */ /* 0x000fe400078e020d */
[----:B------:R-:W-:-:S02]  /*5440*/  @!P5 IMAD.MOV R14, RZ, RZ, -R14 ;  /* 0x000000ffff0ed224 */ /* 0x000fc400078e0a0e */
[----:B------:R-:W-:Y:S01]  /*5450*/  @!P2 IMAD.MOV R12, RZ, RZ, -R12 ;  /* 0x000000ffff0ca224 */ /* 0x000fe200078e0a0c */
[----:B------:R-:W-:Y:S01]  /*5460*/  ISETP.GT.U32.AND P5, PT, R0, R13, PT ;  /* 0x0000000d0000720c */ /* 0x000fe20003fa4070 */
[--C-:B------:R-:W-:Y:S01]  /*5470*/  @!P3 IMAD.IADD R5, R5, 0x1, -R0.reuse ;  /* 0x000000010505b824 */ /* 0x100fe200078e0a00 */
[----:B------:R-:W-:Y:S01]  /*5480*/  ISETP.GE.AND P2, PT, R8, RZ, PT ;  /* 0x000000ff0800720c */ /* 0x000fe20003f46270 */
[----:B------:R-:W-:Y:S01]  /*5490*/  VIADD R7, R11, 0x9f ;  /* 0x0000009f0b077836 */ /* 0x000fe20000000000 */
[----:B------:R-:W-:Y:S01]  /*54a0*/  IABS R8, R8 ;  /* 0x0000000800087213 */ /* 0x000fe20000000000 */
[----:B------:R-:W-:Y:S01]  /*54b0*/  @!P6 IMAD.IADD R4, R4, 0x1, -R0 ;  /* 0x000000010404e824 */ /* 0x000fe200078e0a00 */
[----:B------:R0:W-:Y:S01]  /*54c0*/  STL [R1+0x35c], R12 ;  /* 0x00035c0c01007387 */ /* 0x0001e20000100800 */
[----:B------:R-:W-:Y:S01]  /*54d0*/  ISETP.GE.AND P3, PT, R15, RZ, PT ;  /* 0x000000ff0f00720c */ /* 0x000fe20003f66270 */
[----:B------:R-:W-:Y:S01]  /*54e0*/  VIADD R6, R11, 0x9e ;  /* 0x0000009e0b067836 */ /* 0x000fe20000000000 */
[----:B------:R-:W-:Y:S01]  /*54f0*/  IABS R15, R15 ;  /* 0x0000000f000f7213 */ /* 0x000fe20000000000 */
[----:B------:R-:W-:Y:S01]  /*5500*/  IMAD.HI.U32 R9, R3, R8, RZ ;  /* 0x0000000803097227 */ /* 0x000fe200078e00ff */
[----:B------:R-:W-:Y:S01]  /*5510*/  ISETP.GT.U32.AND P6, PT, R0, R4, PT ;  /* 0x000000040000720c */ /* 0x000fe20003fc4070 */
[----:B------:R-:W-:Y:S02]  /*5520*/  STL [R1+0x358], R14 ;  /* 0x0003580e01007387 */ /* 0x000fe40000100800 */
[----:B------:R-:W-:-:S02]  /*5530*/  IMAD.MOV R2, RZ, RZ, -R9 ;  /* 0x000000ffff027224 */ /* 0x000fc400078e0a09 */
[----:B0-----:R-:W-:Y:S02]  /*5540*/  IMAD.MOV.U32 R12, RZ, RZ, R5 ;  /* 0x000000ffff0c7224 */ /* 0x001fe400078e0005 */
[----:B------:R-:W-:Y:S02]  /*5550*/  @!P5 IMAD.IADD R13, R13, 0x1, -R0 ;  /* 0x000000010d0dd824 */ /* 0x000fe400078e0a00 */
[----:B------:R-:W-:Y:S01]  /*5560*/  @!P0 IMAD.MOV R12, RZ, RZ, -R12 ;  /* 0x000000ffff0c8224 */ /* 0x000fe200078e0a0c */
[----:B------:R-:W-:Y:S01]  /*5570*/  ISETP.GE.AND P0, PT, R7, RZ, PT ;  /* 0x000000ff0700720c */ /* 0x000fe20003f06270 */
[C---:B------:R-:W-:Y:S01]  /*5580*/  IMAD.HI.U32 R9, R3.reuse, R15, RZ ;  /* 0x0000000f03097227 */ /* 0x040fe200078e00ff */
[----:B------:R-:W-:Y:S02]  /*5590*/  IABS R7, R7 ;  /* 0x0000000700077213 */ /* 0x000fe40000000000 */
[C---:B------:R-:W-:Y:S01]  /*55a0*/  ISETP.GT.U32.AND P5, PT, R0.reuse, R13, PT ;  /* 0x0000000d0000720c */ /* 0x040fe20003fa4070 */
[----:B------:R-:W-:Y:S01]  /*55b0*/  IMAD R5, R0, R2, R8 ;  /* 0x0000000200057224 */ /* 0x000fe200078e0208 */
[----:B------:R-:W-:Y:S01]  /*55c0*/  IABS R2, R6 ;  /* 0x0000000600027213 */ /* 0x000fe20000000000 */
[----:B------:R-:W-:Y:S01]  /*55d0*/  IMAD.MOV R8, RZ, RZ, -R9 ;  /* 0x000000ffff087224 */ /* 0x000fe200078e0a09 */
[----:B------:R0:W-:Y:S01]  /*55e0*/  STL [R1+0x3a4], R12 ;  /* 0x0003a40c01007387 */ /* 0x0001e20000100800 */
[----:B------:R-:W-:-:S04]  /*55f0*/  IMAD.HI.U32 R9, R3, R7, RZ ;  /* 0x0000000703097227 */ /* 0x000fc800078e00ff */
[----:B------:R-:W-:Y:S01]  /*5600*/  @!P6 IMAD.IADD R4, R4, 0x1, -R0 ;  /* 0x000000010404e824 */ /* 0x000fe200078e0a00 */
[C---:B------:R-:W-:Y:S01]  /*5610*/  ISETP.GT.U32.AND P6, PT, R0.reuse, R5, PT ;  /* 0x000000050000720c */ /* 0x040fe20003fc4070 */
[----:B------:R-:W-:Y:S02]  /*5620*/  IMAD R15, R0, R8, R15 ;  /* 0x00000008000f7224 */ /* 0x000fe400078e020f */
[----:B------:R-:W-:Y:S01]  /*5630*/  IMAD.MOV R9, RZ, RZ, -R9 ;  /* 0x000000ffff097224 */ /* 0x000fe200078e0a09 */
[----:B0-----:R-:W-:Y:S01]  /*5640*/  IABS R12, R17 ;  /* 0x00000011000c7213 */ /* 0x001fe20000000000 */
[----:B------:R-:W-:Y:S02]  /*5650*/  IMAD.MOV.U32 R14, RZ, RZ, R4 ;  /* 0x000000ffff0e7224 */ /* 0x000fe400078e0004 */
[----:B------:R-:W-:-:S04]  /*5660*/  IMAD.HI.U32 R8, R3, R2, RZ ;  /* 0x0000000203087227 */ /* 0x000fc800078e00ff */
[C---:B------:R-:W-:Y:S02]  /*5670*/  IMAD R4, R0.reuse, R9, R7 ;  /* 0x0000000900047224 */ /* 0x040fe400078e0207 */
[----:B------:R-:W-:Y:S01]  /*5680*/  @!P4 IMAD.MOV R14, RZ, RZ, -R14 ;  /* 0x000000ffff0ec224 */ /* 0x000fe200078e0a0e */
[C---:B------:R-:W-:Y:S01]  /*5690*/  ISETP.GT.U32.AND P4, PT, R0.reuse, R15, PT ;  /* 0x0000000f0000720c */ /* 0x040fe20003f84070 */
[----:B------:R-:W-:Y:S02]  /*56a0*/  IMAD.MOV R8, RZ, RZ, -R8 ;  /* 0x000000ffff087224 */ /* 0x000fe400078e0a08 */
[----:B------:R-:W-:Y:S01]  /*56b0*/  @!P5 IMAD.IADD R13, R13, 0x1, -R0 ;  /* 0x000000010d0dd824 */ /* 0x000fe200078e0a00 */
[C---:B------:R-:W-:Y:S01]  /*56c0*/  ISETP.GT.U32.AND P5, PT, R0.reuse, R4, PT ;  /* 0x000000040000720c */ /* 0x040fe20003fa4070 */
[----:B------:R-:W-:Y:S01]  /*56d0*/  IMAD R2, R0, R8, R2 ;  /* 0x0000000800027224 */ /* 0x000fe200078e0202 */
[----:B------:R0:W-:Y:S01]  /*56e0*/  STL [R1+0x3ac], R14 ;  /* 0x0003ac0e01007387 */ /* 0x0001e20000100800 */
[----:B------:R-:W-:-:S02]  /*56f0*/  @!P6 IMAD.IADD R5, R5, 0x1, -R0 ;  /* 0x000000010505e824 */ /* 0x000fc400078e0a00 */
[----:B------:R-:W-:Y:S01]  /*5700*/  IMAD.HI.U32 R7, R3, R12, RZ ;  /* 0x0000000c03077227 */ /* 0x000fe200078e00ff */
[----:B------:R-:W-:-:S03]  /*5710*/  ISETP.GT.U32.AND P6, PT, R0, R2, PT ;  /* 0x000000020000720c */ /* 0x000fc60003fc4070 */
[--C-:B------:R-:W-:Y:S01]  /*5720*/  @!P4 IMAD.IADD R15, R15, 0x1, -R0.reuse ;  /* 0x000000010f0fc824 */ /* 0x100fe200078e0a00 */
[----:B------:R-:W-:Y:S01]  /*5730*/  ISETP.GT.U32.AND P4, PT, R0, R5, PT ;  /* 0x000000050000720c */ /* 0x000fe20003f84070 */
[----:B------:R-:W-:Y:S02]  /*5740*/  IMAD.MOV R7, RZ, RZ, -R7 ;  /* 0x000000ffff077224 */ /* 0x000fe400078e0a07 */
[----:B------:R-:W-:Y:S01]  /*5750*/  @!P5 IMAD.IADD R4, R4, 0x1, -R0 ;  /* 0x000000010404d824 */ /* 0x000fe200078e0a00 */
[C---:B------:R-:W-:Y:S01]  /*5760*/  ISETP.GT.U32.AND P5, PT, R0.reuse, R15, PT ;  /* 0x0000000f0000720c */ /* 0x040fe20003fa4070 */
[----:B------:R-:W-:Y:S01]  /*5770*/  IMAD R12, R0, R7, R12 ;  /* 0x00000007000c7224 */ /* 0x000fe200078e020c */
[----:B------:R-:W-:Y:S01]  /*5780*/  IABS R7, R16 ;  /* 0x0000001000077213 */ /* 0x000fe20000000000 */
[----:B------:R-:W-:Y:S02]  /*5790*/  IMAD.MOV.U32 R19, RZ, RZ, R13 ;  /* 0x000000ffff137224 */ /* 0x000fe400078e000d */
[----:B------:R-:W-:Y:S01]  /*57a0*/  @!P6 IMAD.IADD R2, R2, 0x1, -R0 ;  /* 0x000000010202e824 */ /* 0x000fe200078e0a00 */
[----:B------:R-:W-:Y:S01]  /*57b0*/  ISETP.GT.U32.AND P6, PT, R0, R4, PT ;  /* 0x000000040000720c */ /* 0x000fe20003fc4070 */
[----:B------:R-:W-:-:S04]  /*57c0*/  IMAD.HI.U32 R18, R3, R7, RZ ;  /* 0x0000000703127227 */ /* 0x000fc800078e00ff */
[----:B------:R-:W-:Y:S02]  /*57d0*/  IMAD.MOV R18, RZ, RZ, -R18 ;  /* 0x000000ffff127224 */ /* 0x000fe400078e0a12 */
[--C-:B------:R-:W-:Y:S01]  /*57e0*/  @!P5 IMAD.IADD R15, R15, 0x1, -R0.reuse ;  /* 0x000000010f0fd824 */ /* 0x100fe200078e0a00 */
[----:B------:R-:W-:Y:S01]  /*57f0*/  ISETP.GE.AND P5, PT, R6, RZ, PT ;  /* 0x000000ff0600720c */ /* 0x000fe20003fa6270 */
[C---:B------:R-:W-:Y:S02]  /*5800*/  IMAD R6, R0.reuse, R18, R7 ;  /* 0x0000001200067224 */ /* 0x040fe400078e0207 */
[----:B------:R-:W-:Y:S01]  /*5810*/  @!P1 IMAD.MOV R19, RZ, RZ, -R19 ;  /* 0x000000ffff139224 */ /* 0x000fe200078e0a13 */
[----:B------:R-:W-:Y:S01]  /*5820*/  ISETP.GT.U32.AND P1, PT, R0, R2, PT ;  /* 0x000000020000720c */ /* 0x000fe20003f24070 */
[----:B------:R-:W-:Y:S01]  /*5830*/  @!P6 IMAD.IADD R4, R4, 0x1, -R0 ;  /* 0x000000010404e824 */ /* 0x000fe200078e0a00 */
[----:B------:R-:W-:Y:S01]  /*5840*/  ISETP.GT.U32.AND P6, PT, R0, R6, PT ;  /* 0x000000060000720c */ /* 0x000fe20003fc4070 */
[C---:B------:R-:W-:Y:S01]  /*5850*/  VIADD R7, R11.reuse, 0x99 ;  /* 0x000000990b077836 */ /* 0x040fe20000000000 */
[----:B------:R1:W-:Y:S01]  /*5860*/  STL [R1+0x3a8], R19 ;  /* 0x0003a81301007387 */ /* 0x0003e20000100800 */
[----:B------:R-:W-:-:S02]  /*5870*/  VIADD R8, R11, 0x9b ;  /* 0x0000009b0b087836 */ /* 0x000fc40000000000 */
[--C-:B------:R-:W-:Y:S01]  /*5880*/  @!P4 IMAD.IADD R5, R5, 0x1, -R0.reuse ;  /* 0x000000010505c824 */ /* 0x100fe200078e0a00 */
[----:B------:R-:W-:Y:S01]  /*5890*/  ISETP.GT.U32.AND P4, PT, R0, R12, PT ;  /* 0x0000000c0000720c */ /* 0x000fe20003f84070 */
[----:B------:R-:W-:Y:S01]  /*58a0*/  VIADD R9, R11, 0x9a ;  /* 0x0000009a0b097836 */ /* 0x000fe20000000000 */
[----:B0-----:R-:W-:Y:S01]  /*58b0*/  IABS R14, R8 ;  /* 0x00000008000e7213 */ /* 0x001fe20000000000 */
[----:B------:R-:W-:Y:S02]  /*58c0*/  IMAD.MOV.U32 R21, RZ, RZ, R5 ;  /* 0x000000ffff157224 */ /* 0x000fe400078e0005 */
[--C-:B------:R-:W-:Y:S01]  /*58d0*/  @!P1 IMAD.IADD R2, R2, 0x1, -R0.reuse ;  /* 0x0000000102029824 */ /* 0x100fe200078e0a00 */
[----:B------:R-:W-:Y:S01]  /*58e0*/  ISETP.GE.AND P1, PT, R17, RZ, PT ;  /* 0x000000ff1100720c */ /* 0x000fe20003f26270 */
[----:B------:R-:W-:Y:S01]  /*58f0*/  @!P6 IMAD.IADD R6, R6, 0x1, -R0 ;  /* 0x000000010606e824 */ /* 0x000fe200078e0a00 */
[----:B------:R-:W-:Y:S01]  /*5900*/  IABS R17, R7 ;  /* 0x0000000700117213 */ /* 0x000fe20000000000 */
[----:B------:R-:W-:Y:S01]  /*5910*/  IMAD.HI.U32 R18, R3, R14, RZ ;  /* 0x0000000e03127227 */ /* 0x000fe200078e00ff */
[----:B------:R-:W-:-:S02]  /*5920*/  IABS R13, R9 ;  /* 0x00000009000d7213 */ /* 0x000fc40000000000 */
[----:B------:R-:W-:Y:S01]  /*5930*/  ISETP.GT.U32.AND P6, PT, R0, R6, PT ;  /* 0x000000060000720c */ /* 0x000fe20003fc4070 */
[----:B------:R-:W-:-:S04]  /*5940*/  IMAD.HI.U32 R5, R3, R17, RZ ;  /* 0x0000001103057227 */ /* 0x000fc800078e00ff */
[----:B------:R-:W-:Y:S02]  /*5950*/  IMAD.MOV R5, RZ, RZ, -R5 ;  /* 0x000000ffff057224 */ /* 0x000fe400078e0a05 */
[----:B------:R-:W-:Y:S02]  /*5960*/  IMAD.MOV R18, RZ, RZ, -R18 ;  /* 0x000000ffff127224 */ /* 0x000fe400078e0a12 */
[----:B------:R-:W-:Y:S02]  /*5970*/  IMAD R17, R0, R5, R17 ;  /* 0x0000000500117224 */ /* 0x000fe400078e0211 */
[----:B------:R-:W-:Y:S02]  /*5980*/  IMAD.MOV.U32 R20, RZ, RZ, R15 ;  /* 0x000000ffff147224 */ /* 0x000fe400078e000f */
[----:B------:R-:W-:Y:S01]  /*5990*/  @!P4 IMAD.IADD R12, R12, 0x1, -R0 ;  /* 0x000000010c0cc824 */ /* 0x000fe200078e0a00 */
[----:B------:R-:W-:Y:S01]  /*59a0*/  ISETP.GE.AND P4, PT, R16, RZ, PT ;  /* 0x000000ff1000720c */ /* 0x000fe20003f86270 */
[----:B-1----:R-:W-:-:S04]  /*59b0*/  IMAD.HI.U32 R19, R3, R13, RZ ;  /* 0x0000000d03137227 */ /* 0x002fc800078e00ff */
[----:B------:R-:W-:Y:S02]  /*59c0*/  IMAD R14, R0, R18, R14 ;  /* 0x00000012000e7224 */ /* 0x000fe400078e020e */
[----:B------:R-:W-:Y:S01]  /*59d0*/  @!P6 IMAD.IADD R6, R6, 0x1, -R0 ;  /* 0x000000010606e824 */ /* 0x000fe200078e0a00 */
[C---:B------:R-:W-:Y:S01]  /*59e0*/  ISETP.GT.U32.AND P6, PT, R0.reuse, R17, PT ;  /* 0x000000110000720c */ /* 0x040fe20003fc4070 */
[----:B------:R-:W-:Y:S01]  /*59f0*/  @!P2 IMAD.MOV R21, RZ, RZ, -R21 ;  /* 0x000000ffff15a224 */ /* 0x000fe200078e0a15 */
[C---:B------:R-:W-:Y:S01]  /*5a00*/  ISETP.GT.U32.AND P2, PT, R0.reuse, R12, PT ;  /* 0x0000000c0000720c */ /* 0x040fe20003f44070 */
[----:B------:R-:W-:Y:S01]  /*5a10*/  @!P3 IMAD.MOV R20, RZ, RZ, -R20 ;  /* 0x000000ffff14b224 */ /* 0x000fe200078e0a14 */
[----:B------:R-:W-:Y:S01]  /*5a20*/  ISETP.GT.U32.AND P3, PT, R0, R14, PT ;  /* 0x0000000e0000720c */ /* 0x000fe20003f64070 */
[----:B------:R-:W-:Y:S01]  /*5a30*/  @!P0 IMAD.MOV R4, RZ, RZ, -R4 ;  /* 0x000000ffff048224 */ /* 0x000fe200078e0a04 */
[----:B------:R0:W-:Y:S01]  /*5a40*/  STL [R1+0x3a0], R21 ;  /* 0x0003a01501007387 */ /* 0x0001e20000100800 */
[----:B------:R-:W-:Y:S01]  /*5a50*/  IMAD.MOV R19, RZ, RZ, -R19 ;  /* 0x000000ffff137224 */ /* 0x000fe200078e0a13 */
[----:B------:R-:W-:Y:S01]  /*5a60*/  ISETP.GE.AND P0, PT, R8, RZ, PT ;  /* 0x000000ff0800720c */ /* 0x000fe20003f06270 */
[----:B------:R-:W-:Y:S01]  /*5a70*/  @!P5 IMAD.MOV R2, RZ, RZ, -R2 ;  /* 0x000000ffff02d224 */ /* 0x000fe200078e0a02 */
[----:B------:R-:W-:Y:S01]  /*5a80*/  STL [R1+0x39c], R20 ;  /* 0x00039c1401007387 */ /* 0x000fe20000100800 */
[----:B------:R-:W-:-:S02]  /*5a90*/  IMAD R13, R0, R19, R13 ;  /* 0x00000013000d7224 */ /* 0x000fc400078e020d */
[--C-:B------:R-:W-:Y:S01]  /*5aa0*/  @!P6 IMAD.IADD R17, R17, 0x1, -R0.reuse ;  /* 0x000000011111e824 */ /* 0x100fe200078e0a00 */
[----:B------:R1:W-:Y:S01]  /*5ab0*/  STL [R1+0x398], R4 ;  /* 0x0003980401007387 */ /* 0x0003e20000100800 */
[----:B------:R-:W-:Y:S01]  /*5ac0*/  VIADD R16, R11, 0x98 ;  /* 0x000000980b107836 */ /* 0x000fe20000000000 */
[----:B------:R-:W-:Y:S01]  /*5ad0*/  ISETP.GT.U32.AND P5, PT, R0, R13, PT ;  /* 0x0000000d0000720c */ /* 0x000fe20003fa4070 */
[--C-:B------:R-:W-:Y:S01]  /*5ae0*/  @!P2 IMAD.IADD R12, R12, 0x1, -R0.reuse ;  /* 0x000000010c0ca824 */ /* 0x100fe200078e0a00 */
[----:B------:R3:W-:Y:S01]  /*5af0*/  STL [R1+0x394], R2 ;  /* 0x0003940201007387 */ /* 0x0007e20000100800 */
[----:B------:R-:W-:Y:S01]  /*5b00*/  @!P3 IMAD.IADD R14, R14, 0x1, -R0 ;  /* 0x000000010e0eb824 */ /* 0x000fe200078e0a00 */
[----:B------:R-:W-:Y:S01]  /*5b10*/  ISETP.GE.AND P3, PT, R7, RZ, PT ;  /* 0x000000ff0700720c */ /* 0x000fe20003f66270 */
[----:B------:R-:W-:Y:S01]  /*5b20*/  IMAD.MOV.U32 R8, RZ, RZ, R12 ;  /* 0x000000ffff087224 */ /* 0x000fe200078e000c */
[----:B------:R-:W-:Y:S01]  /*5b30*/  ISETP.GT.U32.AND P6, PT, R0, R17, PT ;  /* 0x000000110000720c */ /* 0x000fe20003fc4070 */
[----:B0-----:R-:W-:Y:S01]  /*5b40*/  IMAD.MOV.U32 R21, RZ, RZ, R6 ;  /* 0x000000ffff157224 */ /* 0x001fe200078e0006 */
[----:B------:R-:W-:Y:S01]  /*5b50*/  IABS R5, R16 ;  /* 0x0000001000057213 */ /* 0x000fe20000000000 */
[----:B------:R-:W-:Y:S01]  /*5b60*/  @!P1 IMAD.MOV R8, RZ, RZ, -R8 ;  /* 0x000000ffff089224 */ /* 0x000fe200078e0a08 */
[----:B------:R-:W-:Y:S01]  /*5b70*/  ISETP.GE.AND P2, PT, R9, RZ, PT ;  /* 0x000000ff0900720c */ /* 0x000fe20003f46270 */
[----:B-1----:R-:W-:-:S02]  /*5b80*/  VIADD R4, R11, 0x96 ;  /* 0x000000960b047836 */ /* 0x002fc40000000000 */
[----:B---3--:R-:W-:Y:S01]  /*5b90*/  VIADD R2, R11, 0x97 ;  /* 0x000000970b027836 */ /* 0x008fe20000000000 */
[----:B------:R0:W-:Y:S01]  /*5ba0*/  STL [R1+0x390], R8 ;  /* 0x0003900801007387 */ /* 0x0001e20000100800 */
[----:B------:R-:W-:Y:S01]  /*5bb0*/  @!P5 IMAD.IADD R13, R13, 0x1, -R0 ;  /* 0x000000010d0dd824 */ /* 0x000fe200078e0a00 */
[C---:B------:R-:W-:Y:S01]  /*5bc0*/  ISETP.GT.U32.AND P5, PT, R0.reuse, R14, PT ;  /* 0x0000000e0000720c */ /* 0x040fe20003fa4070 */
[C---:B------:R-:W-:Y:S01]  /*5bd0*/  IMAD.HI.U32 R12, R3.reuse, R5, RZ ;  /* 0x00000005030c7227 */ /* 0x040fe200078e00ff */
[----:B------:R-:W-:Y:S02]  /*5be0*/  IABS R15, R2 ;  /* 0x00000002000f7213 */ /* 0x000fe40000000000 */
[----:B------:R-:W-:Y:S01]  /*5bf0*/  ISETP.GT.U32.AND P1, PT, R0, R13, PT ;  /* 0x0000000d0000720c */ /* 0x000fe20003f24070 */
[----:B------:R-:W-:Y:S01]  /*5c00*/  IMAD.MOV R12, RZ, RZ, -R12 ;  /* 0x000000ffff0c7224 */ /* 0x000fe200078e0a0c */
[----:B------:R-:W-:Y:S01]  /*5c10*/  IABS R9, R4 ;  /* 0x0000000400097213 */ /* 0x000fe20000000000 */
[----:B------:R-:W-:-:S04]  /*5c20*/  IMAD.HI.U32 R7, R3, R15, RZ ;  /* 0x0000000f03077227 */ /* 0x000fc800078e00ff */
[----:B------:R-:W-:Y:S02]  /*5c30*/  IMAD.MOV R18, RZ, RZ, -R7 ;  /* 0x000000ffff127224 */ /* 0x000fe400078e0a07 */
[----:B0-----:R-:W-:Y:S02]  /*5c40*/  VIADD R8, R11, 0x95 ;  /* 0x000000950b087836 */ /* 0x001fe40000000000 */
[C---:B------:R-:W-:Y:S02]  /*5c50*/  IMAD R15, R0.reuse, R18, R15 ;  /* 0x00000012000f7224 */ /* 0x040fe400078e020f */
[--C-:B------:R-:W-:Y:S02]  /*5c60*/  @!P6 IMAD.IADD R17, R17, 0x1, -R0.reuse ;  /* 0x000000011111e824 */ /* 0x100fe400078e0a00 */
[C---:B------:R-:W-:Y:S01]  /*5c70*/  IMAD R5, R0.reuse, R12, R5 ;  /* 0x0000000c00057224 */ /* 0x040fe200078e0205 */
[----:B------:R-:W-:Y:S01]  /*5c80*/  ISETP.GT.U32.AND P6, PT, R0, R15, PT ;  /* 0x0000000f0000720c */ /* 0x000fe20003fc4070 */
[--C-:B------:R-:W-:Y:S01]  /*5c90*/  @!P5 IMAD.IADD R14, R14, 0x1, -R0.reuse ;  /* 0x000000010e0ed824 */ /* 0x100fe200078e0a00 */
[----:B------:R-:W-:Y:S01]  /*5ca0*/  IABS R12, R8 ;  /* 0x00000008000c7213 */ /* 0x000fe20000000000 */
[----:B------:R-:W-:Y:S01]  /*5cb0*/  @!P1 IMAD.IADD R13, R13, 0x1, -R0 ;  /* 0x000000010d0d9824 */ /* 0x000fe200078e0a00 */
[----:B------:R-:W-:Y:S01]  /*5cc0*/  ISETP.GT.U32.AND P5, PT, R0, R5, PT ;  /* 0x000000050000720c */ /* 0x000fe20003fa4070 */
[----:B------:R-:W-:Y:S01]  /*5cd0*/  IMAD.MOV.U32 R20, RZ, RZ, R14 ;  /* 0x000000ffff147224 */ /* 0x000fe200078e000e */
[----:B------:R-:W-:Y:S01]  /*5ce0*/  ISETP.GE.AND P1, PT, R16, RZ, PT ;  /* 0x000000ff1000720c */ /* 0x000fe20003f26270 */
[----:B------:R-:W-:-:S02]  /*5cf0*/  IMAD.MOV.U32 R7, RZ, RZ, R12 ;  /* 0x000000ffff077224 */ /* 0x000fc400078e000c */
[----:B------:R-:W-:Y:S02]  /*5d00*/  VIADD R12, R11, 0x94 ;  /* 0x000000940b0c7836 */ /* 0x000fe40000000000 */
[----:B------:R-:W-:Y:S02]  /*5d10*/  @!P0 IMAD.MOV R20, RZ, RZ, -R20 ;  /* 0x000000ffff148224 */ /* 0x000fe400078e0a14 */
[----:B------:R-:W-:Y:S01]  /*5d20*/  @!P6 IMAD.IADD R15, R15, 0x1, -R0 ;  /* 0x000000010f0fe824 */ /* 0x000fe200078e0a00 */
[----:B------:R-:W-:Y:S01]  /*5d30*/  IABS R16, R12 ;  /* 0x0000000c00107213 */ /* 0x000fe20000000000 */
[----:B------:R-:W-:-:S03]  /*5d40*/  IMAD.HI.U32 R18, R3, R9, RZ ;  /* 0x0000000903127227 */ /* 0x000fc600078e00ff */
[----:B------:R-:W-:Y:S01]  /*5d50*/  ISETP.GT.U32.AND P0, PT, R0, R15, PT ;  /* 0x0000000f0000720c */ /* 0x000fe20003f04070 */
[----:B------:R-:W-:-:S04]  /*5d60*/  IMAD.HI.U32 R6, R3, R16, RZ ;  /* 0x0000001003067227 */ /* 0x000fc800078e00ff */
[----:B------:R-:W-:Y:S01]  /*5d70*/  @!P5 IMAD.IADD R5, R5, 0x1, -R0 ;  /* 0x000000010505d824 */ /* 0x000fe200078e0a00 */
[----:B------:R-:W-:Y:S01]  /*5d80*/  ISETP.GE.AND P5, PT, R2, RZ, PT ;  /* 0x000000ff0200720c */ /* 0x000fe20003fa6270 */
[----:B------:R-:W-:Y:S02]  /*5d90*/  IMAD.MOV R18, RZ, RZ, -R18 ;  /* 0x000000ffff127224 */ /* 0x000fe400078e0a12 */
[----:B------:R-:W-:Y:S02]  /*5da0*/  IMAD.MOV R6, RZ, RZ, -R6 ;  /* 0x000000ffff067224 */ /* 0x000fe400078e0a06 */
[----:B------:R-:W-:-:S04]  /*5db0*/  IMAD.HI.U32 R19, R3, R7, RZ ;  /* 0x0000000703137227 */ /* 0x000fc800078e00ff */
[----:B------:R-:W-:Y:S01]  /*5dc0*/  @!P4 IMAD.MOV R21, RZ, RZ, -R21 ;  /* 0x000000ffff15c224 */ /* 0x000fe200078e0a15 */
[C---:B------:R-:W-:Y:S01]  /*5dd0*/  ISETP.GT.U32.AND P4, PT, R0.reuse, R5, PT ;  /* 0x000000050000720c */ /* 0x040fe20003f84070 */
[C---:B------:R-:W-:Y:S02]  /*5de0*/  IMAD R9, R0.reuse, R18, R9 ;  /* 0x0000001200097224 */ /* 0x040fe400078e0209 */
[C---:B------:R-:W-:Y:S01]  /*5df0*/  IMAD R6, R0.reuse, R6, R16 ;  /* 0x0000000600067224 */ /* 0x040fe200078e0210 */
[----:B------:R-:W-:Y:S01]  /*5e00*/  STL [R1+0x38c], R21 ;  /* 0x00038c1501007387 */ /* 0x000fe20000100800 */
[----:B------:R-:W-:Y:S01]  /*5e10*/  IMAD.MOV R19, RZ, RZ, -R19 ;  /* 0x000000ffff137224 */ /* 0x000fe200078e0a13 */
[----:B------:R-:W-:Y:S01]  /*5e20*/  ISETP.GT.U32.AND P6, PT, R0, R9, PT ;  /* 0x000000090000720c */ /* 0x000fe20003fc4070 */
[----:B------:R-:W-:Y:S01]  /*5e30*/  VIADD R2, R11, 0x93 ;  /* 0x000000930b027836 */ /* 0x000fe20000000000 */
[----:B------:R-:W-:Y:S01]  /*5e40*/  STL [R1+0x388], R20 ;  /* 0x0003881401007387 */ /* 0x000fe20000100800 */
[----:B------:R-:W-:-:S02]  /*5e50*/  IMAD.MOV.U32 R14, RZ, RZ, R13 ;  /* 0x000000ffff0e7224 */ /* 0x000fc400078e000d */
[----:B------:R-:W-:Y:S01]  /*5e60*/  @!P0 IMAD.IADD R15, R15, 0x1, -R0 ;  /* 0x000000010f0f8824 */ /* 0x000fe200078e0a00 */
[C---:B------:R-:W-:Y:S01]  /*5e70*/  ISETP.GT.U32.AND P0, PT, R0.reuse, R6, PT ;  /* 0x000000060000720c */ /* 0x040fe20003f04070 */
[----:B------:R-:W-:Y:S01]  /*5e80*/  IMAD R19, R0, R19, R7 ;  /* 0x0000001300137224 */ /* 0x000fe200078e0207 */
[----:B------:R-:W-:Y:S01]  /*5e90*/  IABS R7, R2 ;  /* 0x0000000200077213 */ /* 0x000fe20000000000 */
[----:B------:R-:W-:Y:S02]  /*5ea0*/  IMAD.MOV.U32 R13, RZ, RZ, R17 ;  /* 0x000000ffff0d7224 */ /* 0x000fe400078e0011 */
[----:B------:R-:W-:Y:S01]  /*5eb0*/  @!P2 IMAD.MOV R14, RZ, RZ, -R14 ;  /* 0x000000ffff0ea224 */ /* 0x000fe200078e0a0e */
[----:B------:R-:W-:Y:S01]  /*5ec0*/  ISETP.GE.AND P2, PT, R4, RZ, PT ;  /* 0x000000ff0400720c */ /* 0x000fe20003f46270 */
[----:B------:R-:W-:Y:S01]  /*5ed0*/  @!P3 IMAD.MOV R13, RZ, RZ, -R13 ;  /* 0x000000ffff0db224 */ /* 0x000fe200078e0a0d */
[----:B------:R-:W-:Y:S01]  /*5ee0*/  ISETP.GT.U32.AND P3, PT, R0, R19, PT ;  /* 0x000000130000720c */ /* 0x000fe20003f64070 */
[----:B------:R-:W-:Y:S01]  /*5ef0*/  IMAD.MOV.U32 R4, RZ, RZ, R7 ;  /* 0x000000ffff047224 */ /* 0x000fe200078e0007 */
[----:B------:R0:W-:Y:S01]  /*5f00*/  STL [R1+0x384], R14 ;  /* 0x0003840e01007387 */ /* 0x0001e20000100800 */
[--C-:B------:R-:W-:Y:S01]  /*5f10*/  @!P4 IMAD.IADD R5, R5, 0x1, -R0.reuse ;  /* 0x000000010505c824 */ /* 0x100fe200078e0a00 */
[----:B------:R-:W-:Y:S01]  /*5f20*/  ISETP.GE.AND P4, PT, R8, RZ, PT ;  /* 0x000000ff0800720c */ /* 0x000fe20003f86270 */
[----:B------:R-:W-:Y:S01]  /*5f30*/  VIADD R8, R11, 0x92 ;  /* 0x000000920b087836 */ /* 0x000fe20000000000 */
[----:B------:R1:W-:Y:S01]  /*5f40*/  STL [R1+0x380], R13 ;  /* 0x0003800d01007387 */ /* 0x0003e20000100800 */
[--C-:B------:R-:W-:Y:S01]  /*5f50*/  @!P6 IMAD.IADD R9, R9, 0x1, -R0.reuse ;  /* 0x000000010909e824 */ /* 0x100fe200078e0a00 */
[----:B------:R-:W-:Y:S01]  /*5f60*/  ISETP.GE.AND P6, PT, R12, RZ, PT ;  /* 0x000000ff0c00720c */ /* 0x000fe20003fc6270 */
[----:B------:R-:W-:Y:S01]  /*5f70*/  @!P0 IMAD.IADD R6, R6, 0x1, -R0 ;  /* 0x0000000106068824 */ /* 0x000fe200078e0a00 */
[----:B------:R-:W-:Y:S01]  /*5f80*/  IABS R12, R8 ;  /* 0x00000008000c7213 */ /* 0x000fe20000000000 */
[----:B------:R-:W-:-:S02]  /*5f90*/  VIADD R7, R11, 0x91 ;  /* 0x000000910b077836 */ /* 0x000fc40000000000 */
[----:B0-----:R-:W-:Y:S01]  /*5fa0*/  IMAD.MOV.U32 R14, RZ, RZ, R5 ;  /* 0x000000ffff0e7224 */ /* 0x001fe200078e0005 */
[C---:B------:R-:W-:Y:S01]  /*5fb0*/  ISETP.GT.U32.AND P0, PT, R0.reuse, R6, PT ;  /* 0x000000060000720c */ /* 0x040fe20003f04070 */
[----:B------:R-:W-:Y:S01]  /*5fc0*/  @!P3 IMAD.IADD R19, R19, 0x1, -R0 ;  /* 0x000000011313b824 */ /* 0x000fe200078e0a00 */
[----:B------:R-:W-:Y:S01]  /*5fd0*/  ISETP.GT.U32.AND P3, PT, R0, R9, PT ;  /* 0x000000090000720c */ /* 0x000fe20003f64070 */
[----:B-1----:R-:W-:Y:S01]  /*5fe0*/  IMAD.HI.U32 R13, R3, R4, RZ ;  /* 0x00000004030d7227 */ /* 0x002fe200078e00ff */
[----:B------:R-:W-:-:S03]  /*5ff0*/  IABS R5, R7 ;  /* 0x0000000700057213 */ /* 0x000fc60000000000 */
[----:B------:R-:W-:Y:S02]  /*6000*/  IMAD.MOV R13, RZ, RZ, -R13 ;  /* 0x000000ffff0d7224 */ /* 0x000fe400078e0a0d */
[----:B------:R-:W-:Y:S01]  /*6010*/  @!P1 IMAD.MOV R14, RZ, RZ, -R14 ;  /* 0x000000ffff0e9224 */ /* 0x000fe200078e0a0e */
[C---:B------:R-:W-:Y:S01]  /*6020*/  ISETP.GT.U32.AND P1, PT, R0.reuse, R19, PT ;  /* 0x000000130000720c */ /* 0x040fe20003f24070 */
[----:B------:R-:W-:Y:S02]  /*6030*/  IMAD R4, R0, R13, R4 ;  /* 0x0000000d00047224 */ /* 0x000fe400078e0204 */
[----:B------:R-:W-:Y:S01]  /*6040*/  IMAD.HI.U32 R13, R3, R12, RZ ;  /* 0x0000000c030d7227 */ /* 0x000fe200078e00ff */
[----:B------:R0:W-:Y:S03]  /*6050*/  STL [R1+0x37c], R14 ;  /* 0x00037c0e01007387 */ /* 0x0001e60000100800 */
[----:B------:R-:W-:-:S02]  /*6060*/  IMAD.MOV R13, RZ, RZ, -R13 ;  /* 0x000000ffff0d7224 */ /* 0x000fc400078e0a0d */
[--C-:B------:R-:W-:Y:S02]  /*6070*/  @!P0 IMAD.IADD R6, R6, 0x1, -R0.reuse ;  /* 0x0000000106068824 */ /* 0x100fe400078e0a00 */
[--C-:B------:R-:W-:Y:S01]  /*6080*/  @!P3 IMAD.IADD R9, R9, 0x1, -R0.reuse ;  /* 0x000000010909b824 */ /* 0x100fe200078e0a00 */
[----:B------:R-:W-:Y:S01]  /*6090*/  ISETP.GT.U32.AND P3, PT, R0, R4, PT ;  /* 0x000000040000720c */ /* 0x000fe20003f64070 */
[----:B------:R-:W-:Y:S01]  /*60a0*/  @!P1 IMAD.IADD R19, R19, 0x1, -R0 ;  /* 0x0000000113139824 */ /* 0x000fe200078e0a00 */
[----:B------:R-:W-:Y:S01]  /*60b0*/  ISETP.GE.AND P1, PT, R8, RZ, PT ;  /* 0x000000ff0800720c */ /* 0x000fe20003f26270 */
[----:B0-----:R-:W-:Y:S02]  /*60c0*/  IMAD.MOV.U32 R14, RZ, RZ, R15 ;  /* 0x000000ffff0e7224 */ /* 0x001fe400078e000f */
[----:B------:R-:W-:Y:S02]  /*60d0*/  IMAD.MOV.U32 R16, RZ, RZ, R9 ;  /* 0x000000ffff107224 */ /* 0x000fe400078e0009 */
[----:B------:R-:W-:Y:S01]  /*60e0*/  @!P5 IMAD.MOV R14, RZ, RZ, -R14 ;  /* 0x000000ffff0ed224 */ /* 0x000fe200078e0a0e */
[----:B------:R-:W-:Y:S01]  /*60f0*/  ISETP.GE.AND P5, PT, R2, RZ, PT ;  /* 0x000000ff0200720c */ /* 0x000fe20003fa6270 */
[----:B------:R-:W-:-:S02]  /*6100*/  IMAD R2, R0, R13, R12 ;  /* 0x0000000d00027224 */ /* 0x000fc400078e020c */
[----:B------:R-:W-:Y:S01]  /*6110*/  VIADD R8, R11, 0x90 ;  /* 0x000000900b087836 */ /* 0x000fe20000000000 */
[----:B------:R0:W-:Y:S01]  /*6120*/  STL [R1+0x354], R14 ;  /* 0x0003540e01007387 */ /* 0x0001e20000100800 */
[----:B------:R-:W-:Y:S01]  /*6130*/  IMAD.HI.U32 R13, R3, R5, RZ ;  /* 0x00000005030d7227 */ /* 0x000fe200078e00ff */
[----:B------:R-:W-:-:S03]  /*6140*/  ISETP.GT.U32.AND P0, PT, R0, R2, PT ;  /* 0x000000020000720c */ /* 0x000fc60003f04070 */
[----:B------:R-:W-:Y:S02]  /*6150*/  @!P2 IMAD.MOV R16, RZ, RZ, -R16 ;  /* 0x000000ffff10a224 */ /* 0x000fe400078e0a10 */
[----:B------:R-:W-:Y:S02]  /*6160*/  IMAD.MOV R13, RZ, RZ, -R13 ;  /* 0x000000ffff0d7224 */ /* 0x000fe400078e0a0d */
[--C-:B------:R-:W-:Y:S01]  /*6170*/  @!P3 IMAD.IADD R4, R4, 0x1, -R0.reuse ;  /* 0x000000010404b824 */ /* 0x100fe200078e0a00 */
[----:B0-----:R-:W-:Y:S01]  /*6180*/  IABS R14, R8 ;  /* 0x00000008000e7213 */ /* 0x001fe20000000000 */
[----:B------:R0:W-:Y:S01]  /*6190*/  STL [R1+0x350], R16 ;  /* 0x0003501001007387 */ /* 0x0001e20000100800 */
[C---:B------:R-:W-:Y:S01]  /*61a0*/  IMAD R5, R0.reuse, R13, R5 ;  /* 0x0000000d00057224 */ /* 0x040fe200078e0205 */
[----:B------:R-:W-:Y:S01]  /*61b0*/  ISETP.GE.AND P3, PT, R7, RZ, PT ;  /* 0x000000ff0700720c */ /* 0x000fe20003f66270 */
[----:B------:R-:W-:Y:S01]  /*61c0*/  VIADD R12, R11, 0x8f ;  /* 0x0000008f0b0c7836 */ /* 0x000fe20000000000 */
[----:B------:R-:W-:Y:S01]  /*61d0*/  ISETP.GT.U32.AND P2, PT, R0, R4, PT ;  /* 0x000000040000720c */ /* 0x000fe20003f44070 */
[----:B------:R-:W-:-:S02]  /*61e0*/  @!P0 IMAD.IADD R2, R2, 0x1, -R0 ;  /* 0x0000000102028824 */ /* 0x000fc400078e0a00 */
[----:B------:R-:W-:Y:S01]  /*61f0*/  IMAD.HI.U32 R7, R3, R14, RZ ;  /* 0x0000000e03077227 */ /* 0x000fe200078e00ff */
[----:B------:R-:W-:Y:S02]  /*6200*/  IABS R15, R12 ;  /* 0x0000000c000f7213 */ /* 0x000fe40000000000 */
[C---:B------:R-:W-:Y:S01]  /*6210*/  ISETP.GT.U32.AND P0, PT, R0.reuse, R2, PT ;  /* 0x000000020000720c */ /* 0x040fe20003f04070 */
[----:B0-----:R-:W-:Y:S02]  /*6220*/  IMAD.MOV.U32 R16, RZ, RZ, R19 ;  /* 0x000000ffff107224 */ /* 0x001fe400078e0013 */
[----:B------:R-:W-:Y:S02]  /*6230*/  IMAD.MOV R7, RZ, RZ, -R7 ;  /* 0x000000ffff077224 */ /* 0x000fe400078e0a07 */
[----:B------:R-:W-:Y:S01]  /*6240*/  @!P4 IMAD.MOV R16, RZ, RZ, -R16 ;  /* 0x000000ffff10c224 */ /* 0x000fe200078e0a10 */
[C---:B------:R-:W-:Y:S01]  /*6250*/  ISETP.GT.U32.AND P4, PT, R0.reuse, R5, PT ;  /* 0x000000050000720c */ /* 0x040fe20003f84070 */
[----:B------:R-:W-:-:S02]  /*6260*/  IMAD R14, R0, R7, R14 ;  /* 0x00000007000e7224 */ /* 0x000fc400078e020e */
[----:B------:R-:W-:Y:S01]  /*6270*/  IMAD.HI.U32 R9, R3, R15, RZ ;  /* 0x0000000f03097227 */ /* 0x000fe200078e00ff */
[----:B------:R0:W-:Y:S03]  /*6280*/  STL [R1+0x34c], R16 ;  /* 0x00034c1001007387 */ /* 0x0001e60000100800 */
[--C-:B------:R-:W-:Y:S01]  /*6290*/  @!P0 IMAD.IADD R2, R2, 0x1, -R0.reuse ;  /* 0x0000000102028824 */ /* 0x100fe200078e0a00 */
[----:B------:R-:W-:Y:S01]  /*62a0*/  ISETP.GT.U32.AND P0, PT, R0, R14, PT ;  /* 0x0000000e0000720c */ /* 0x000fe20003f04070 */
[----:B------:R-:W-:Y:S02]  /*62b0*/  IMAD.MOV R9, RZ, RZ, -R9 ;  /* 0x000000ffff097224 */ /* 0x000fe400078e0a09 */
[--C-:B------:R-:W-:Y:S01]  /*62c0*/  @!P2 IMAD.IADD R4, R4, 0x1, -R0.reuse ;  /* 0x000000010404a824 */ /* 0x100fe200078e0a00 */
[----:B------:R-:W-:Y:S01]  /*62d0*/  ISETP.GE.AND P2, PT, R12, RZ, PT ;  /* 0x000000ff0c00720c */ /* 0x000fe20003f46270 */
[----:B------:R-:W-:-:S02]  /*62e0*/  @!P4 IMAD.IADD R5, R5, 0x1, -R0 ;  /* 0x000000010505c824 */ /* 0x000fc400078e0a00 */
[C---:B------:R-:W-:Y:S02]  /*62f0*/  IMAD R15, R0.reuse, R9, R15 ;  /* 0x00000009000f7224 */ /* 0x040fe400078e020f */
[----:B0-----:R-:W-:Y:S01]  /*6300*/  IMAD.MOV.U32 R16, RZ, RZ, R4 ;  /* 0x000000ffff107224 */ /* 0x001fe200078e0004 */
[----:B------:R-:W-:Y:S01]  /*6310*/  ISETP.GT.U32.AND P4, PT, R0, R5, PT ;  /* 0x000000050000720c */ /* 0x000fe20003f84070 */
[----:B------:R-:W-:Y:S01]  /*6320*/  @!P6 IMAD.MOV R6, RZ, RZ, -R6 ;  /* 0x000000ffff06e224 */ /* 0x000fe200078e0a06 */
[----:B------:R-:W-:Y:S01]  /*6330*/  ISETP.GE.AND P6, PT, R8, RZ, PT ;  /* 0x000000ff0800720c */ /* 0x000fe20003fc6270 */
[----:B------:R-:W-:Y:S01]  /*6340*/  @!P5 IMAD.MOV R16, RZ, RZ, -R16 ;  /* 0x000000ffff10d224 */ /* 0x000fe200078e0a10 */
[----:B------:R-:W-:Y:S01]  /*6350*/  ISETP.GT.U32.AND P5, PT, R0, R15, PT ;  /* 0x0000000f0000720c */ /* 0x000fe20003fa4070 */
[----:B------:R-:W-:Y:S01]  /*6360*/  @!P0 IMAD.IADD R14, R14, 0x1, -R0 ;  /* 0x000000010e0e8824 */ /* 0x000fe200078e0a00 */
[----:B------:R0:W-:Y:S01]  /*6370*/  STL [R1+0x348], R6 ;  /* 0x0003480601007387 */ /* 0x0001e20000100800 */
[----:B------:R-:W-:-:S02]  /*6380*/  IMAD.MOV.U32 R13, RZ, RZ, R2 ;  /* 0x000000ffff0d7224 */ /* 0x000fc400078e0002 */
[C---:B------:R-:W-:Y:S01]  /*6390*/  VIADD R7, R11.reuse, 0x8c ;  /* 0x0000008c0b077836 */ /* 0x040fe20000000000 */
[----:B------:R-:W-:Y:S01]  /*63a0*/  ISETP.GT.U32.AND P0, PT, R0, R14, PT ;  /* 0x0000000e0000720c */ /* 0x000fe20003f04070 */
[----:B------:R-:W-:Y:S01]  /*63b0*/  VIADD R8, R11, 0x8d ;  /* 0x0000008d0b087836 */ /* 0x000fe20000000000 */
[----:B------:R-:W-:Y:S01]  /*63c0*/  STL [R1+0x344], R16 ;  /* 0x0003441001007387 */ /* 0x000fe20000100800 */
[----:B------:R-:W-:Y:S01]  /*63d0*/  @!P1 IMAD.MOV R13, RZ, RZ, -R13 ;  /* 0x000000ffff0d9224 */ /* 0x000fe200078e0a0d */
[----:B------:R-:W-:Y:S01]  /*63e0*/  IABS R4, R7 ;  /* 0x0000000700047213 */ /* 0x000fe20000000000 */
[--C-:B------:R-:W-:Y:S01]  /*63f0*/  @!P4 IMAD.IADD R5, R5, 0x1, -R0.reuse ;  /* 0x000000010505c824 */ /* 0x100fe200078e0a00 */
[----:B------:R-:W-:Y:S01]  /*6400*/  IABS R12, R8 ;  /* 0x00000008000c7213 */ /* 0x000fe20000000000 */
[----:B0-----:R-:W-:Y:S01]  /*6410*/  VIADD R6, R11, 0x8e ;  /* 0x0000008e0b067836 */ /* 0x001fe20000000000 */
[----:B------:R0:W-:Y:S01]  /*6420*/  STL [R1+0x340], R13 ;  /* 0x0003400d01007387 */ /* 0x0001e20000100800 */
[----:B------:R-:W-:Y:S01]  /*6430*/  @!P5 IMAD.IADD R15, R15, 0x1, -R0 ;  /* 0x000000010f0fd824 */ /* 0x000fe200078e0a00 */
[----:B------:R-:W-:-:S02]  /*6440*/  ISETP.GE.AND P4, PT, R8, RZ, PT ;  /* 0x000000ff0800720c */ /* 0x000fc40003f86270 */
[----:B------:R-:W-:Y:S01]  /*6450*/  IABS R9, R6 ;  /* 0x0000000600097213 */ /* 0x000fe20000000000 */
[----:B------:R-:W-:Y:S01]  /*6460*/  @!P0 IMAD.IADD R14, R14, 0x1, -R0 ;  /* 0x000000010e0e8824 */ /* 0x000fe200078e0a00 */
[----:B------:R-:W-:Y:S01]  /*6470*/  ISETP.GE.AND P1, PT, R6, RZ, PT ;  /* 0x000000ff0600720c */ /* 0x000fe20003f26270 */
[----:B------:R-:W-:Y:S01]  /*6480*/  IMAD.MOV.U32 R6, RZ, RZ, R4 ;  /* 0x000000ffff067224 */ /* 0x000fe200078e0004 */
[----:B------:R-:W-:Y:S01]  /*6490*/  ISETP.GT.U32.AND P5, PT, R0, R15, PT ;  /* 0x0000000f0000720c */ /* 0x000fe20003fa4070 */
[----:B------:R-:W-:-:S04]  /*64a0*/  IMAD.HI.U32 R2, R3, R9, RZ ;  /* 0x0000000903027227 */ /* 0x000fc800078e00ff */
[----:B0-----:R-:W-:Y:S02]  /*64b0*/  IMAD.MOV.U32 R13, RZ, RZ, R5 ;  /* 0x000000ffff0d7224 */ /* 0x001fe400078e0005 */
[----:B------:R-:W-:-:S04]  /*64c0*/  IMAD.HI.U32 R4, R3, R12, RZ ;  /* 0x0000000c03047227 */ /* 0x000fc800078e00ff */
[----:B------:R-:W-:Y:S02]  /*64d0*/  IMAD.MOV R2, RZ, RZ, -R2 ;  /* 0x000000ffff027224 */ /* 0x000fe400078e0a02 */
[----:B------:R-:W-:Y:S01]  /*64e0*/  @!P3 IMAD.MOV R13, RZ, RZ, -R13 ;  /* 0x000000ffff0db224 */ /* 0x000fe200078e0a0d */
[----:B------:R-:W-:Y:S01]  /*64f0*/  ISETP.GE.AND P3, PT, R7, RZ, PT ;  /* 0x000000ff0700720c */ /* 0x000fe20003f66270 */
[----:B------:R-:W-:Y:S02]  /*6500*/  IMAD.MOV R4, RZ, RZ, -R4 ;  /* 0x000000ffff047224 */ /* 0x000fe400078e0a04 */
[C---:B------:R-:W-:Y:S01]  /*6510*/  IMAD R2, R0.reuse, R2, R9 ;  /* 0x0000000200027224 */ /* 0x040fe200078e0209 */
[----:B------:R0:W-:Y:S01]  /*6520*/  STL [R1+0x33c], R13 ;  /* 0x00033c0d01007387 */ /* 0x0001e20000100800 */
[C---:B------:R-:W-:Y:S02]  /*6530*/  IMAD R4, R0.reuse, R4, R12 ;  /* 0x0000000400047224 */ /* 0x040fe400078e020c */
[----:B------:R-:W-:Y:S01]  /*6540*/  IMAD.HI.U32 R8, R3, R6, RZ ;  /* 0x0000000603087227 */ /* 0x000fe200078e00ff */
[----:B------:R-:W-:-:S03]  /*6550*/  ISETP.GT.U32.AND P0, PT, R0, R2, PT ;  /* 0x000000020000720c */ /* 0x000fc60003f04070 */
[----:B------:R-:W-:Y:S02]  /*6560*/  IMAD.MOV R8, RZ, RZ, -R8 ;  /* 0x000000ffff087224 */ /* 0x000fe400078e0a08 */
[----:B------:R-:W-:Y:S02]  /*6570*/  @!P5 IMAD.IADD R15, R15, 0x1, -R0 ;  /* 0x000000010f0fd824 */ /* 0x000fe400078e0a00 */
[----:B0-----:R-:W-:Y:S02]  /*6580*/  IMAD.MOV.U32 R13, RZ, RZ, R14 ;  /* 0x000000ffff0d7224 */ /* 0x001fe400078e000e */
[C---:B------:R-:W-:Y:S02]  /*6590*/  IMAD R5, R0.reuse, R8, R6 ;  /* 0x0000000800057224 */ /* 0x040fe400078e0206 */
[----:B------:R-:W-:Y:S01]  /*65a0*/  @!P6 IMAD.MOV R13, RZ, RZ, -R13 ;  /* 0x000000ffff0de224 */ /* 0x000fe200078e0a0d */
[----:B------:R-:W-:Y:S01]  /*65b0*/  ISETP.GT.U32.AND P6, PT, R0, R4, PT ;  /* 0x000000040000720c */ /* 0x000fe20003fc4070 */
[----:B------:R-:W-:-:S02]  /*65c0*/  IMAD.MOV.U32 R17, RZ, RZ, R15 ;  /* 0x000000ffff117224 */ /* 0x000fc400078e000f */
        /* <DEDUP_REMOVED lines=9> */
[----:B------:R-:W-:Y:S01]  /*6660*/  ISETP.GE.AND P5, PT, R9, RZ, PT ;  /* 0x000000ff0900720c */ /* 0x000fe20003fa6270 */
[----:B------:R-:W-:Y:S01]  /*6670*/  @!P6 IMAD.IADD R4, R4, 0x1, -R0 ;  /* 0x000000010404e824 */ /* 0x000fe200078e0a00 */
[----:B------:R-:W-:Y:S01]  /*6680*/  IABS R9, R9 ;  /* 0x0000000900097213 */ /* 0x000fe20000000000 */
[----:B------:R-:W-:Y:S01]  /*6690*/  VIADD R7, R11, 0x89 ;  /* 0x000000890b077836 */ /* 0x000fe20000000000 */
[----:B------:R-:W-:-:S02]  /*66a0*/  IABS R12, R6 ;  /* 0x00000006000c7213 */ /* 0x000fc40000000000 */
[----:B------:R-:W-:Y:S01]  /*66b0*/  ISETP.GT.U32.AND P6, PT, R0, R4, PT ;  /* 0x000000040000720c */ /* 0x000fe20003fc4070 */
[----:B------:R-:W-:Y:S01]  /*66c0*/  IMAD.HI.U32 R15, R3, R9, RZ ;  /* 0x00000009030f7227 */ /* 0x000fe200078e00ff */
[----:B------:R-:W-:Y:S02]  /*66d0*/  IABS R14, R8 ;  /* 0x00000008000e7213 */ /* 0x000fe40000000000 */
[----:B0-----:R-:W-:Y:S01]  /*66e0*/  IABS R13, R7 ;  /* 0x00000007000d7213 */ /* 0x001fe20000000000 */
[----:B------:R-:W-:Y:S02]  /*66f0*/  @!P2 IMAD.IADD R5, R5, 0x1, -R0 ;  /* 0x000000010505a824 */ /* 0x000fe400078e0a00 */
[----:B------:R-:W-:-:S03]  /*6700*/  IMAD.HI.U32 R16, R3, R12, RZ ;  /* 0x0000000c03107227 */ /* 0x000fc600078e00ff */
[----:B------:R-:W-:Y:S01]  /*6710*/  ISETP.GT.U32.AND P2, PT, R0, R5, PT ;  /* 0x000000050000720c */ /* 0x000fe20003f44070 */
[----:B------:R-:W-:Y:S02]  /*6720*/  IMAD.MOV R15, RZ, RZ, -R15 ;  /* 0x000000ffff0f7224 */ /* 0x000fe400078e0a0f */
[----:B------:R-:W-:Y:S02]  /*6730*/  IMAD.MOV R16, RZ, RZ, -R16 ;  /* 0x000000ffff107224 */ /* 0x000fe400078e0a10 */
[--C-:B------:R-:W-:Y:S01]  /*6740*/  @!P0 IMAD.IADD R2, R2, 0x1, -R0.reuse ;  /* 0x0000000102028824 */ /* 0x100fe200078e0a00 */
[----:B------:R-:W-:Y:S01]  /*6750*/  ISETP.GE.AND P0, PT, R6, RZ, PT ;  /* 0x000000ff0600720c */ /* 0x000fe20003f06270 */
[----:B------:R-:W-:Y:S02]  /*6760*/  IMAD R9, R0, R15, R9 ;  /* 0x0000000f00097224 */ /* 0x000fe400078e0209 */
[----:B------:R-:W-:Y:S02]  /*6770*/  @!P6 IMAD.IADD R4, R4, 0x1, -R0 ;  /* 0x000000010404e824 */ /* 0x000fe400078e0a00 */
[C---:B------:R-:W-:Y:S01]  /*6780*/  IMAD R12, R0.reuse, R16, R12 ;  /* 0x00000010000c7224 */ /* 0x040fe200078e020c */
[----:B------:R-:W-:Y:S01]  /*6790*/  ISETP.GT.U32.AND P6, PT, R0, R9, PT ;  /* 0x000000090000720c */ /* 0x000fe20003fc4070 */
[----:B------:R-:W-:-:S02]  /*67a0*/  IMAD.MOV.U32 R19, RZ, RZ, R2 ;  /* 0x000000ffff137224 */ /* 0x000fc400078e0002 */
[----:B------:R-:W-:Y:S02]  /*67b0*/  IMAD.MOV.U32 R18, RZ, RZ, R4 ;  /* 0x000000ffff127224 */ /* 0x000fe400078e0004 */
[----:B------:R-:W-:-:S04]  /*67c0*/  IMAD.HI.U32 R6, R3, R14, RZ ;  /* 0x0000000e03067227 */ /* 0x000fc800078e00ff */
[----:B------:R-:W-:Y:S01]  /*67d0*/  @!P1 IMAD.MOV R19, RZ, RZ, -R19 ;  /* 0x000000ffff139224 */ /* 0x000fe200078e0a13 */
[----:B------:R-:W-:Y:S01]  /*67e0*/  ISETP.GT.U32.AND P1, PT, R0, R12, PT ;  /* 0x0000000c0000720c */ /* 0x000fe20003f24070 */
[----:B-1----:R-:W-:-:S03]  /*67f0*/  IMAD.HI.U32 R17, R3, R13, RZ ;  /* 0x0000000d03117227 */ /* 0x002fc600078e00ff */
[----:B------:R-:W-:Y:S01]  /*6800*/  STL [R1+0x330], R19 ;  /* 0x0003301301007387 */ /* 0x000fe20000100800 */
[----:B------:R-:W-:Y:S01]  /*6810*/  @!P4 IMAD.MOV R18, RZ, RZ, -R18 ;  /* 0x000000ffff12c224 */ /* 0x000fe200078e0a12 */
[----:B------:R-:W-:Y:S01]  /*6820*/  ISETP.GE.AND P4, PT, R7, RZ, PT ;  /* 0x000000ff0700720c */ /* 0x000fe20003f86270 */
[----:B------:R-:W-:Y:S02]  /*6830*/  IMAD.MOV R6, RZ, RZ, -R6 ;  /* 0x000000ffff067224 */ /* 0x000fe400078e0a06 */
[----:B------:R-:W-:Y:S01]  /*6840*/  @!P2 IMAD.IADD R5, R5, 0x1, -R0 ;  /* 0x000000010505a824 */ /* 0x000fe200078e0a00 */
[----:B------:R0:W-:Y:S01]  /*6850*/  STL [R1+0x32c], R18 ;  /* 0x00032c1201007387 */ /* 0x0001e20000100800 */
[----:B------:R-:W-:Y:S02]  /*6860*/  IMAD.MOV R17, RZ, RZ, -R17 ;  /* 0x000000ffff117224 */ /* 0x000fe400078e0a11 */
[C---:B------:R-:W-:Y:S02]  /*6870*/  IMAD R14, R0.reuse, R6, R14 ;  /* 0x00000006000e7224 */ /* 0x040fe400078e020e */
[----:B------:R-:W-:-:S02]  /*6880*/  IMAD R13, R0, R17, R13 ;  /* 0x00000011000d7224 */ /* 0x000fc400078e020d */
[----:B------:R-:W-:Y:S02]  /*6890*/  VIADD R2, R11, 0x87 ;  /* 0x000000870b027836 */ /* 0x000fe40000000000 */
[--C-:B------:R-:W-:Y:S01]  /*68a0*/  @!P6 IMAD.IADD R9, R9, 0x1, -R0.reuse ;  /* 0x000000010909e824 */ /* 0x100fe200078e0a00 */
[----:B------:R-:W-:Y:S01]  /*68b0*/  ISETP.GT.U32.AND P2, PT, R0, R13, PT ;  /* 0x0000000d0000720c */ /* 0x000fe20003f44070 */
[----:B0-----:R-:W-:Y:S01]  /*68c0*/  IMAD.MOV.U32 R18, RZ, RZ, R5 ;  /* 0x000000ffff127224 */ /* 0x001fe200078e0005 */
[----:B------:R-:W-:Y:S01]  /*68d0*/  IABS R4, R2 ;  /* 0x0000000200047213 */ /* 0x000fe20000000000 */
[----:B------:R-:W-:Y:S01]  /*68e0*/  @!P1 IMAD.IADD R12, R12, 0x1, -R0 ;  /* 0x000000010c0c9824 */ /* 0x000fe200078e0a00 */
[C---:B------:R-:W-:Y:S01]  /*68f0*/  ISETP.GT.U32.AND P6, PT, R0.reuse, R9, PT ;  /* 0x000000090000720c */ /* 0x040fe20003fc4070 */
[----:B------:R-:W-:Y:S01]  /*6900*/  @!P3 IMAD.MOV R18, RZ, RZ, -R18 ;  /* 0x000000ffff12b224 */ /* 0x000fe200078e0a12 */
[C---:B------:R-:W-:Y:S01]  /*6910*/  ISETP.GT.U32.AND P3, PT, R0.reuse, R14, PT ;  /* 0x0000000e0000720c */ /* 0x040fe20003f64070 */
[----:B------:R-:W-:Y:S01]  /*6920*/  IMAD.HI.U32 R16, R3, R4, RZ ;  /* 0x0000000403107227 */ /* 0x000fe200078e00ff */
[----:B------:R-:W-:-:S02]  /*6930*/  ISETP.GT.U32.AND P1, PT, R0, R12, PT ;  /* 0x0000000c0000720c */ /* 0x000fc40003f24070 */
[----:B------:R0:W-:Y:S01]  /*6940*/  STL [R1+0x328], R18 ;  /* 0x0003281201007387 */ /* 0x0001e20000100800 */
[----:B------:R-:W-:Y:S02]  /*6950*/  VIADD R6, R11, 0x86 ;  /* 0x000000860b067836 */ /* 0x000fe40000000000 */
[----:B------:R-:W-:Y:S02]  /*6960*/  IMAD.MOV R16, RZ, RZ, -R16 ;  /* 0x000000ffff107224 */ /* 0x000fe400078e0a10 */
[----:B------:R-:W-:Y:S01]  /*6970*/  @!P2 IMAD.IADD R13, R13, 0x1, -R0 ;  /* 0x000000010d0da824 */ /* 0x000fe200078e0a00 */
[----:B------:R-:W-:Y:S01]  /*6980*/  IABS R15, R6 ;  /* 0x00000006000f7213 */ /* 0x000fe20000000000 */
[----:B------:R-:W-:Y:S02]  /*6990*/  IMAD R4, R0, R16, R4 ;  /* 0x0000001000047224 */ /* 0x000fe400078e0204 */
[--C-:B------:R-:W-:Y:S01]  /*69a0*/  @!P3 IMAD.IADD R14, R14, 0x1, -R0.reuse ;  /* 0x000000010e0eb824 */ /* 0x100fe200078e0a00 */
[----:B------:R-:W-:Y:S01]  /*69b0*/  ISETP.GT.U32.AND P2, PT, R0, R13, PT ;  /* 0x0000000d0000720c */ /* 0x000fe20003f44070 */
[----:B------:R-:W-:Y:S01]  /*69c0*/  @!P6 IMAD.IADD R9, R9, 0x1, -R0 ;  /* 0x000000010909e824 */ /* 0x000fe200078e0a00 */
[----:B------:R-:W-:Y:S01]  /*69d0*/  ISETP.GE.AND P6, PT, R8, RZ, PT ;  /* 0x000000ff0800720c */ /* 0x000fe20003fc6270 */
[----:B------:R-:W-:Y:S01]  /*69e0*/  IMAD.HI.U32 R8, R3, R15, RZ ;  /* 0x0000000f03087227 */ /* 0x000fe200078e00ff */
[----:B------:R-:W-:-:S03]  /*69f0*/  ISETP.GT.U32.AND P3, PT, R0, R14, PT ;  /* 0x0000000e0000720c */ /* 0x000fc60003f64070 */
[----:B------:R-:W-:Y:S01]  /*6a00*/  @!P1 IMAD.IADD R12, R12, 0x1, -R0 ;  /* 0x000000010c0c9824 */ /* 0x000fe200078e0a00 */
[C---:B------:R-:W-:Y:S01]  /*6a10*/  ISETP.GT.U32.AND P1, PT, R0.reuse, R4, PT ;  /* 0x000000040000720c */ /* 0x040fe20003f24070 */
[----:B------:R-:W-:Y:S02]  /*6a20*/  VIADD R7, R11, 0x85 ;  /* 0x000000850b077836 */ /* 0x000fe40000000000 */
[----:B------:R-:W-:Y:S02]  /*6a30*/  IMAD.MOV R8, RZ, RZ, -R8 ;  /* 0x000000ffff087224 */ /* 0x000fe400078e0a08 */
[----:B0-----:R-:W-:Y:S01]  /*6a40*/  IMAD.MOV.U32 R18, RZ, RZ, R9 ;  /* 0x000000ffff127224 */ /* 0x001fe200078e0009 */
[----:B------:R-:W-:Y:S01]  /*6a50*/  IABS R5, R7 ;  /* 0x0000000700057213 */ /* 0x000fe20000000000 */
[----:B------:R-:W-:Y:S02]  /*6a60*/  IMAD R15, R0, R8, R15 ;  /* 0x00000008000f7224 */ /* 0x000fe400078e020f */
[----:B------:R-:W-:-:S02]  /*6a70*/  @!P3 IMAD.IADD R14, R14, 0x1, -R0 ;  /* 0x000000010e0eb824 */ /* 0x000fc400078e0a00 */
[----:B------:R-:W-:Y:S01]  /*6a80*/  IMAD.HI.U32 R9, R3, R5, RZ ;  /* 0x0000000503097227 */ /* 0x000fe200078e00ff */
[----:B------:R-:W-:-:S03]  /*6a90*/  ISETP.GT.U32.AND P3, PT, R0, R15, PT ;  /* 0x0000000f0000720c */ /* 0x000fc60003f64070 */
[--C-:B------:R-:W-:Y:S01]  /*6aa0*/  @!P2 IMAD.IADD R13, R13, 0x1, -R0.reuse ;  /* 0x000000010d0da824 */ /* 0x100fe200078e0a00 */
[----:B------:R-:W-:Y:S01]  /*6ab0*/  ISETP.GE.AND P2, PT, R7, RZ, PT ;  /* 0x000000ff0700720c */ /* 0x000fe20003f46270 */
[----:B------:R-:W-:Y:S02]  /*6ac0*/  @!P1 IMAD.IADD R4, R4, 0x1, -R0 ;  /* 0x0000000104049824 */ /* 0x000fe400078e0a00 */
[----:B------:R-:W-:Y:S02]  /*6ad0*/  IMAD.MOV.U32 R17, RZ, RZ, R12 ;  /* 0x000000ffff117224 */ /* 0x000fe400078e000c */
[----:B------:R-:W-:Y:S01]  /*6ae0*/  IMAD.MOV R9, RZ, RZ, -R9 ;  /* 0x000000ffff097224 */ /* 0x000fe200078e0a09 */
[----:B------:R-:W-:Y:S01]  /*6af0*/  ISETP.GT.U32.AND P1, PT, R0, R4, PT ;  /* 0x000000040000720c */ /* 0x000fe20003f24070 */
[----:B------:R-:W-:Y:S02]  /*6b00*/  IMAD.MOV.U32 R12, RZ, RZ, R13 ;  /* 0x000000ffff0c7224 */ /* 0x000fe400078e000d */
[----:B------:R-:W-:Y:S01]  /*6b10*/  @!P5 IMAD.MOV R18, RZ, RZ, -R18 ;  /* 0x000000ffff12d224 */ /* 0x000fe200078e0a12 */
[----:B------:R-:W-:Y:S01]  /*6b20*/  ISETP.GE.AND P5, PT, R2, RZ, PT ;  /* 0x000000ff0200720c */ /* 0x000fe20003fa6270 */
[----:B------:R-:W-:Y:S01]  /*6b30*/  @!P0 IMAD.MOV R17, RZ, RZ, -R17 ;  /* 0x000000ffff118224 */ /* 0x000fe200078e0a11 */
[----:B------:R-:W-:Y:S01]  /*6b40*/  ISETP.GE.AND P0, PT, R6, RZ, PT ;  /* 0x000000ff0600720c */ /* 0x000fe20003f06270 */
[----:B------:R-:W-:Y:S01]  /*6b50*/  IMAD R8, R0, R9, R5 ;  /* 0x0000000900087224 */ /* 0x000fe200078e0205 */
[----:B------:R-:W-:Y:S01]  /*6b60*/  STL [R1+0x324], R18 ;  /* 0x0003241201007387 */ /* 0x000fe20000100800 */
[----:B------:R-:W-:-:S02]  /*6b70*/  VIADD R5, R11, 0x83 ;  /* 0x000000830b057836 */ /* 0x000fc40000000000 */
[----:B------:R-:W-:Y:S01]  /*6b80*/  @!P4 IMAD.MOV R12, RZ, RZ, -R12 ;  /* 0x000000ffff0cc224 */ /* 0x000fe200078e0a0c */
[----:B------:R0:W-:Y:S01]  /*6b90*/  STL [R1+0x310], R17 ;  /* 0x0003101101007387 */ /* 0x0001e20000100800 */
[----:B------:R-:W-:Y:S02]  /*6ba0*/  VIADD R2, R11, 0x84 ;  /* 0x000000840b027836 */ /* 0x000fe40000000000 */
[----:B------:R-:W-:Y:S01]  /*6bb0*/  @!P3 IMAD.IADD R15, R15, 0x1, -R0 ;  /* 0x000000010f0fb824 */ /* 0x000fe200078e0a00 */
[----:B------:R1:W-:Y:S01]  /*6bc0*/  STL [R1+0x30c], R12 ;  /* 0x00030c0c01007387 */ /* 0x0003e20000100800 */
[----:B------:R-:W-:Y:S01]  /*6bd0*/  IMAD.MOV.U32 R16, RZ, RZ, R14 ;  /* 0x000000ffff107224 */ /* 0x000fe200078e000e */
[----:B------:R-:W-:Y:S01]  /*6be0*/  ISETP.GE.AND P4, PT, R2, RZ, PT ;  /* 0x000000ff0200720c */ /* 0x000fe20003f86270 */
[----:B------:R-:W-:Y:S01]  /*6bf0*/  @!P1 IMAD.IADD R4, R4, 0x1, -R0 ;  /* 0x0000000104049824 */ /* 0x000fe200078e0a00 */
[C---:B------:R-:W-:Y:S01]  /*6c00*/  ISETP.GT.U32.AND P3, PT, R0.reuse, R15, PT ;  /* 0x0000000f0000720c */ /* 0x040fe20003f64070 */
[----:B------:R-:W-:Y:S01]  /*6c10*/  @!P6 IMAD.MOV R16, RZ, RZ, -R16 ;  /* 0x000000ffff10e224 */ /* 0x000fe200078e0a10 */
[----:B0-----:R-:W-:Y:S01]  /*6c20*/  IABS R17, R5 ;  /* 0x0000000500117213 */ /* 0x001fe20000000000 */
[C---:B------:R-:W-:Y:S01]  /*6c30*/  VIADD R6, R11.reuse, 0x81 ;  /* 0x000000810b067836 */ /* 0x040fe20000000000 */
[----:B------:R-:W-:Y:S01]  /*6c40*/  ISETP.GT.U32.AND P1, PT, R0, R8, PT ;  /* 0x000000080000720c */ /* 0x000fe20003f24070 */
[----:B------:R-:W-:Y:S01]  /*6c50*/  VIADD R19, R11, 0x7e ;  /* 0x0000007e0b137836 */ /* 0x000fe20000000000 */
[----:B-1----:R-:W-:Y:S01]  /*6c60*/  IABS R12, R2 ;  /* 0x00000002000c7213 */ /* 0x002fe20000000000 */
[----:B------:R-:W-:Y:S01]  /*6c70*/  IMAD.HI.U32 R9, R3, R17, RZ ;  /* 0x0000001103097227 */ /* 0x000fe200078e00ff */
[----:B------:R0:W-:Y:S01]  /*6c80*/  STL [R1+0x308], R16 ;  /* 0x0003081001007387 */ /* 0x0001e20000100800 */
[----:B------:R-:W-:-:S02]  /*6c90*/  ISETP.GE.AND P6, PT, R5, RZ, PT ;  /* 0x000000ff0500720c */ /* 0x000fc40003fc6270 */
[----:B------:R-:W-:Y:S01]  /*6ca0*/  IMAD.HI.U32 R13, R3, R12, RZ ;  /* 0x0000000c030d7227 */ /* 0x000fe200078e00ff */
[----:B------:R-:W-:Y:S02]  /*6cb0*/  IABS R5, R6 ;  /* 0x0000000600057213 */ /* 0x000fe40000000000 */
[----:B------:R-:W-:Y:S01]  /*6cc0*/  IABS R20, R19 ;  /* 0x0000001300147213 */ /* 0x000fe20000000000 */
[----:B------:R-:W-:Y:S02]  /*6cd0*/  IMAD.MOV R9, RZ, RZ, -R9 ;  /* 0x000000ffff097224 */ /* 0x000fe400078e0a09 */
[----:B------:R-:W-:Y:S02]  /*6ce0*/  IMAD.MOV R13, RZ, RZ, -R13 ;  /* 0x000000ffff0d7224 */ /* 0x000fe400078e0a0d */
[----:B------:R-:W-:Y:S02]  /*6cf0*/  IMAD R17, R0, R9, R17 ;  /* 0x0000000900117224 */ /* 0x000fe400078e0211 */
[----:B0-----:R-:W-:-:S02]  /*6d00*/  IMAD.MOV.U32 R16, RZ, RZ, R4 ;  /* 0x000000ffff107224 */ /* 0x001fc400078e0004 */
[C---:B------:R-:W-:Y:S02]  /*6d10*/  IMAD R12, R0.reuse, R13, R12 ;  /* 0x0000000d000c7224 */ /* 0x040fe400078e020c */
[----:B------:R-:W-:Y:S01]  /*6d20*/  @!P5 IMAD.MOV R16, RZ, RZ, -R16 ;  /* 0x000000ffff10d224 */ /* 0x000fe200078e0a10 */
[C---:B------:R-:W-:Y:S01]  /*6d30*/  ISETP.GT.U32.AND P5, PT, R0.reuse, R17, PT ;  /* 0x000000110000720c */ /* 0x040fe20003fa4070 */
[--C-:B------:R-:W-:Y:S01]  /*6d40*/  @!P3 IMAD.IADD R15, R15, 0x1, -R0.reuse ;  /* 0x000000010f0fb824 */ /* 0x100fe200078e0a00 */
[----:B------:R-:W-:Y:S01]  /*6d50*/  ISETP.GT.U32.AND P3, PT, R0, R12, PT ;  /* 0x0000000c0000720c */ /* 0x000fe20003f64070 */
[----:B------:R-:W-:Y:S01]  /*6d60*/  @!P1 IMAD.IADD R8, R8, 0x1, -R0 ;  /* 0x0000000108089824 */ /* 0x000fe200078e0a00 */
[----:B------:R0:W-:Y:S01]  /*6d70*/  STL [R1+0x304], R16 ;  /* 0x0003041001007387 */ /* 0x0001e20000100800 */
[----:B------:R-:W-:Y:S02]  /*6d80*/  VIADD R2, R11, 0x82 ;  /* 0x000000820b027836 */ /* 0x000fe40000000000 */
[----:B------:R-:W-:Y:S01]  /*6d90*/  IMAD.MOV.U32 R14, RZ, RZ, R15 ;  /* 0x000000ffff0e7224 */ /* 0x000fe200078e000f */
[----:B------:R-:W-:Y:S01]  /*6da0*/  ISETP.GT.U32.AND P1, PT, R0, R8, PT ;  /* 0x000000080000720c */ /* 0x000fe20003f24070 */
[----:B------:R-:W-:Y:S01]  /*6db0*/  IMAD.HI.U32 R13, R3, R5, RZ ;  /* 0x00000005030d7227 */ /* 0x000fe200078e00ff */
[----:B------:R-:W-:-:S03]  /*6dc0*/  IABS R7, R2 ;  /* 0x0000000200077213 */ /* 0x000fc60000000000 */
[--C-:B------:R-:W-:Y:S02]  /*6dd0*/  @!P5 IMAD.IADD R17, R17, 0x1, -R0.reuse ;  /* 0x000000011111d824 */ /* 0x100fe400078e0a00 */
[--C-:B------:R-:W-:Y:S02]  /*6de0*/  @!P3 IMAD.IADD R12, R12, 0x1, -R0.reuse ;  /* 0x000000010c0cb824 */ /* 0x100fe400078e0a00 */
[----:B------:R-:W-:Y:S01]  /*6df0*/  IMAD.HI.U32 R9, R3, R7, RZ ;  /* 0x0000000703097227 */ /* 0x000fe200078e00ff */
[C---:B------:R-:W-:Y:S02]  /*6e00*/  ISETP.GT.U32.AND P5, PT, R0.reuse, R17, PT ;  /* 0x000000110000720c */ /* 0x040fe40003fa4070 */
[----:B------:R-:W-:Y:S01]  /*6e10*/  ISETP.GT.U32.AND P3, PT, R0, R12, PT ;  /* 0x0000000c0000720c */ /* 0x000fe20003f64070 */
[----:B------:R-:W-:Y:S02]  /*6e20*/  IMAD.MOV R9, RZ, RZ, -R9 ;  /* 0x000000ffff097224 */ /* 0x000fe400078e0a09 */
[----:B------:R-:W-:Y:S01]  /*6e30*/  @!P1 IMAD.IADD R8, R8, 0x1, -R0 ;  /* 0x0000000108089824 */ /* 0x000fe200078e0a00 */
[----:B------:R-:W-:Y:S01]  /*6e40*/  ISETP.GE.AND P1, PT, R6, RZ, PT ;  /* 0x000000ff0600720c */ /* 0x000fe20003f26270 */
[----:B------:R-:W-:Y:S01]  /*6e50*/  @!P0 IMAD.MOV R14, RZ, RZ, -R14 ;  /* 0x000000ffff0e8224 */ /* 0x000fe200078e0a0e */
[----:B------:R-:W-:Y:S01]  /*6e60*/  ISETP.GE.AND P0, PT, R2, RZ, PT ;  /* 0x000000ff0200720c */ /* 0x000fe20003f06270 */
[----:B------:R-:W-:-:S02]  /*6e70*/  IMAD.MOV R13, RZ, RZ, -R13 ;  /* 0x000000ffff0d7224 */ /* 0x000fc400078e0a0d */
[C---:B------:R-:W-:Y:S01]  /*6e80*/  VIADD R6, R11.reuse, 0x7f ;  /* 0x0000007f0b067836 */ /* 0x040fe20000000000 */
[----:B------:R1:W-:Y:S01]  /*6e90*/  STL [R1+0x300], R14 ;  /* 0x0003000e01007387 */ /* 0x0003e20000100800 */
[C---:B------:R-:W-:Y:S02]  /*6ea0*/  IMAD R2, R0.reuse, R9, R7 ;  /* 0x0000000900027224 */ /* 0x040fe400078e0207 */
[----:B------:R-:W-:Y:S01]  /*6eb0*/  VIADD R9, R11, 0x80 ;  /* 0x000000800b097836 */ /* 0x000fe20000000000 */
[----:B------:R-:W-:Y:S01]  /*6ec0*/  IABS R22, R6 ;  /* 0x0000000600167213 */ /* 0x000fe20000000000 */
[----:B------:R-:W-:Y:S02]  /*6ed0*/  IMAD R4, R0, R13, R5 ;  /* 0x0000000d00047224 */ /* 0x000fe400078e0205 */
[--C-:B------:R-:W-:Y:S01]  /*6ee0*/  @!P5 IMAD.IADD R17, R17, 0x1, -R0.reuse ;  /* 0x000000011111d824 */ /* 0x100fe200078e0a00 */
[----:B------:R-:W-:Y:S01]  /*6ef0*/  IABS R7, R9 ;  /* 0x0000000900077213 */ /* 0x000fe20000000000 */
[----:B------:R-:W-:Y:S01]  /*6f00*/  @!P3 IMAD.IADD R12, R12, 0x1, -R0 ;  /* 0x000000010c0cb824 */ /* 0x000fe200078e0a00 */
[C---:B------:R-:W-:Y:S01]  /*6f10*/  ISETP.GT.U32.AND P5, PT, R0.reuse, R4, PT ;  /* 0x000000040000720c */ /* 0x040fe20003fa4070 */
[----:B------:R-:W-:Y:S01]  /*6f20*/  IMAD.HI.U32 R21, R3, R22, RZ ;  /* 0x0000001603157227 */ /* 0x000fe200078e00ff */
[----:B------:R-:W-:-:S03]  /*6f30*/  ISETP.GT.U32.AND P3, PT, R0, R2, PT ;  /* 0x000000020000720c */ /* 0x000fc60003f64070 */
[----:B------:R-:W-:-:S04]  /*6f40*/  IMAD.HI.U32 R5, R3, R7, RZ ;  /* 0x0000000703057227 */ /* 0x000fc800078e00ff */
[----:B------:R-:W-:Y:S02]  /*6f50*/  IMAD.MOV R21, RZ, RZ, -R21 ;  /* 0x000000ffff157224 */ /* 0x000fe400078e0a15 */
[----:B------:R-:W-:Y:S02]  /*6f60*/  IMAD.MOV R5, RZ, RZ, -R5 ;  /* 0x000000ffff057224 */ /* 0x000fe400078e0a05 */
[C---:B------:R-:W-:Y:S02]  /*6f70*/  IMAD R21, R0.reuse, R21, R22 ;  /* 0x0000001500157224 */ /* 0x040fe400078e0216 */
[----:B------:R-:W-:Y:S02]  /*6f80*/  IMAD R7, R0, R5, R7 ;  /* 0x0000000500077224 */ /* 0x000fe400078e0207 */
[--C-:B------:R-:W-:Y:S01]  /*6f90*/  @!P5 IMAD.IADD R4, R4, 0x1, -R0.reuse ;  /* 0x000000010404d824 */ /* 0x100fe200078e0a00 */
[----:B------:R-:W-:Y:S01]  /*6fa0*/  ISETP.GT.U32.AND P5, PT, R0, R21, PT ;  /* 0x000000150000720c */ /* 0x000fe20003fa4070 */
[----:B------:R-:W-:Y:S01]  /*6fb0*/  @!P3 IMAD.IADD R2, R2, 0x1, -R0 ;  /* 0x000000010202b824 */ /* 0x000fe200078e0a00 */
[----:B------:R-:W-:Y:S01]  /*6fc0*/  ISETP.GT.U32.AND P3, PT, R0, R7, PT ;  /* 0x000000070000720c */ /* 0x000fe20003f64070 */
[----:B------:R-:W-:-:S02]  /*6fd0*/  VIADD R15, R11, 0x7d ;  /* 0x0000007d0b0f7836 */ /* 0x000fc40000000000 */
[----:B------:R-:W-:-:S03]  /*6fe0*/  IMAD.HI.U32 R23, R3, R20, RZ ;  /* 0x0000001403177227 */ /* 0x000fc600078e00ff */
[----:B0-----:R-:W-:Y:S01]  /*6ff0*/  IABS R16, R15 ;  /* 0x0000000f00107213 */ /* 0x001fe20000000000 */
[----:B-1----:R-:W-:Y:S02]  /*7000*/  VIADD R14, R11, 0x7c ;  /* 0x0000007c0b0e7836 */ /* 0x002fe40000000000 */
[----:B------:R-:W-:Y:S02]  /*7010*/  IMAD.MOV R23, RZ, RZ, -R23 ;  /* 0x000000ffff177224 */ /* 0x000fe400078e0a17 */
[----:B------:R-:W-:Y:S01]  /*7020*/  IMAD.MOV.U32 R24, RZ, RZ, R8 ;  /* 0x000000ffff187224 */ /* 0x000fe200078e0008 */
[----:B------:R-:W-:Y:S01]  /*7030*/  IABS R13, R14 ;  /* 0x0000000e000d7213 */ /* 0x000fe20000000000 */
[C---:B------:R-:W-:Y:S02]  /*7040*/  IMAD R20, R0.reuse, R23, R20 ;  /* 0x0000001700147224 */ /* 0x040fe400078e0214 */
[----:B------:R-:W-:Y:S01]  /*7050*/  @!P2 IMAD.MOV R24, RZ, RZ, -R24 ;  /* 0x000000ffff18a224 */ /* 0x000fe200078e0a18 */
[----:B------:R-:W-:Y:S01]  /*7060*/  ISETP.GT.U32.AND P2, PT, R0, R2, PT ;  /* 0x000000020000720c */ /* 0x000fe20003f44070 */
[----:B------:R-:W-:-:S03]  /*7070*/  IMAD.HI.U32 R18, R3, R16, RZ ;  /* 0x0000001003127227 */ /* 0x000fc600078e00ff */
[----:B------:R-:W-:Y:S01]  /*7080*/  STL [R1+0x2fc], R24 ;  /* 0x0002fc1801007387 */ /* 0x000fe20000100800 */
[--C-:B------:R-:W-:Y:S02]  /*7090*/  @!P5 IMAD.IADD R21, R21, 0x1, -R0.reuse ;  /* 0x000000011515d824 */ /* 0x100fe400078e0a00 */
[----:B------:R-:W-:Y:S01]  /*70a0*/  @!P3 IMAD.IADD R7, R7, 0x1, -R0 ;  /* 0x000000010707b824 */ /* 0x000fe200078e0a00 */
[C---:B------:R-:W-:Y:S01]  /*70b0*/  ISETP.GT.U32.AND P3, PT, R0.reuse, R4, PT ;  /* 0x000000040000720c */ /* 0x040fe20003f64070 */
[----:B------:R-:W-:Y:S01]  /*70c0*/  IMAD.MOV.U32 R22, RZ, RZ, R12 ;  /* 0x000000ffff167224 */ /* 0x000fe200078e000c */
[C---:B------:R-:W-:Y:S01]  /*70d0*/  ISETP.GT.U32.AND P5, PT, R0.reuse, R21, PT ;  /* 0x000000150000720c */ /* 0x040fe20003fa4070 */
[----:B------:R-:W-:Y:S01]  /*70e0*/  @!P6 IMAD.MOV R17, RZ, RZ, -R17 ;  /* 0x000000ffff11e224 */ /* 0x000fe200078e0a11 */
[----:B------:R-:W-:Y:S01]  /*70f0*/  ISETP.GT.U32.AND P6, PT, R0, R20, PT ;  /* 0x000000140000720c */ /* 0x000fe20003fc4070 */
[----:B------:R-:W-:-:S04]  /*7100*/  IMAD.HI.U32 R5, R3, R13, RZ ;  /* 0x0000000d03057227 */ /* 0x000fc800078e00ff */
[----:B------:R-:W-:Y:S02]  /*7110*/  IMAD.MOV R18, RZ, RZ, -R18 ;  /* 0x000000ffff127224 */ /* 0x000fe400078e0a12 */
[----:B------:R-:W-:Y:S01]  /*7120*/  @!P4 IMAD.MOV R22, RZ, RZ, -R22 ;  /* 0x000000ffff16c224 */ /* 0x000fe200078e0a16 */
[C---:B------:R-:W-:Y:S01]  /*7130*/  ISETP.GT.U32.AND P4, PT, R0.reuse, R7, PT ;  /* 0x000000070000720c */ /* 0x040fe20003f84070 */
[----:B------:R-:W-:Y:S02]  /*7140*/  IMAD.MOV R5, RZ, RZ, -R5 ;  /* 0x000000ffff057224 */ /* 0x000fe400078e0a05 */
[C---:B------:R-:W-:Y:S01]  /*7150*/  IMAD R16, R0.reuse, R18, R16 ;  /* 0x0000001200107224 */ /* 0x040fe200078e0210 */
[----:B------:R-:W-:Y:S01]  /*7160*/  STL [R1+0x2f8], R22 ;  /* 0x0002f81601007387 */ /* 0x000fe20000100800 */
[C---:B------:R-:W-:Y:S02]  /*7170*/  VIADD R18, R11.reuse, 0x7b ;  /* 0x0000007b0b127836 */ /* 0x040fe40000000000 */
[----:B------:R-:W-:Y:S01]  /*7180*/  IMAD R5, R0, R5, R13 ;  /* 0x0000000500057224 */ /* 0x000fe200078e020d */
[----:B------:R0:W-:Y:S01]  /*7190*/  STL [R1+0x2f4], R17 ;  /* 0x0002f41101007387 */ /* 0x0001e20000100800 */
[----:B------:R-:W-:Y:S01]  /*71a0*/  VIADD R13, R11, 0x7a ;  /* 0x0000007a0b0d7836 */ /* 0x000fe20000000000 */
[----:B------:R-:W-:Y:S01]  /*71b0*/  IABS R8, R18 ;  /* 0x0000001200087213 */ /* 0x000fe20000000000 */
[--C-:B------:R-:W-:Y:S01]  /*71c0*/  @!P2 IMAD.IADD R2, R2, 0x1, -R0.reuse ;  /* 0x000000010202a824 */ /* 0x100fe200078e0a00 */
[----:B------:R-:W-:Y:S01]  /*71d0*/  ISETP.GT.U32.AND P2, PT, R0, R16, PT ;  /* 0x000000100000720c */ /* 0x000fe20003f44070 */
[--C-:B------:R-:W-:Y:S01]  /*71e0*/  @!P3 IMAD.IADD R4, R4, 0x1, -R0.reuse ;  /* 0x000000010404b824 */ /* 0x100fe200078e0a00 */
[----:B------:R-:W-:Y:S01]  /*71f0*/  IABS R12, R13 ;  /* 0x0000000d000c7213 */ /* 0x000fe20000000000 */
[----:B------:R-:W-:Y:S01]  /*7200*/  @!P6 IMAD.IADD R20, R20, 0x1, -R0 ;  /* 0x000000011414e824 */ /* 0x000fe200078e0a00 */
[----:B------:R-:W-:Y:S01]  /*7210*/  ISETP.GE.AND P3, PT, R9, RZ, PT ;  /* 0x000000ff0900720c */ /* 0x000fe20003f66270 */
[----:B------:R-:W-:Y:S01]  /*7220*/  IMAD.MOV.U32 R23, RZ, RZ, R2 ;  /* 0x000000ffff177224 */ /* 0x000fe200078e0002 */
[----:B------:R-:W-:Y:S01]  /*7230*/  ISETP.GE.AND P6, PT, R19, RZ, PT ;  /* 0x000000ff1300720c */ /* 0x000fe20003fc6270 */
[----:B------:R-:W-:-:S04]  /*7240*/  IMAD.HI.U32 R9, R3, R8, RZ ;  /* 0x0000000803097227 */ /* 0x000fc800078e00ff */
[--C-:B------:R-:W-:Y:S01]  /*7250*/  @!P5 IMAD.IADD R21, R21, 0x1, -R0.reuse ;  /* 0x000000011515d824 */ /* 0x100fe200078e0a00 */
[----:B------:R-:W-:Y:S01]  /*7260*/  ISETP.GE.AND P5, PT, R6, RZ, PT ;  /* 0x000000ff0600720c */ /* 0x000fe20003fa6270 */
[----:B------:R-:W-:Y:S01]  /*7270*/  @!P4 IMAD.IADD R7, R7, 0x1, -R0 ;  /* 0x000000010707c824 */ /* 0x000fe200078e0a00 */
[C---:B------:R-:W-:Y:S01]  /*7280*/  ISETP.GT.U32.AND P4, PT, R0.reuse, R5, PT ;  /* 0x000000050000720c */ /* 0x040fe20003f84070 */
[----:B------:R-:W-:Y:S01]  /*7290*/  @!P0 IMAD.MOV R23, RZ, RZ, -R23 ;  /* 0x000000ffff178224 */ /* 0x000fe200078e0a17 */
[----:B------:R-:W-:Y:S01]  /*72a0*/  ISETP.GT.U32.AND P0, PT, R0, R20, PT ;  /* 0x000000140000720c */ /* 0x000fe20003f04070 */
[----:B0-----:R-:W-:-:S03]  /*72b0*/  IMAD.HI.U32 R17, R3, R12, RZ ;  /* 0x0000000c03117227 */ /* 0x001fc600078e00ff */
[----:B------:R-:W-:Y:S01]  /*72c0*/  STL [R1+0x2f0], R23 ;  /* 0x0002f01701007387 */ /* 0x000fe20000100800 */
[----:B------:R-:W-:Y:S02]  /*72d0*/  IMAD.MOV R9, RZ, RZ, -R9 ;  /* 0x000000ffff097224 */ /* 0x000fe400078e0a09 */
[----:B------:R-:W-:Y:S02]  /*72e0*/  IMAD.MOV R17, RZ, RZ, -R17 ;  /* 0x000000ffff117224 */ /* 0x000fe400078e0a11 */
[C---:B------:R-:W-:Y:S02]  /*72f0*/  IMAD R8, R0.reuse, R9, R8 ;  /* 0x0000000900087224 */ /* 0x040fe400078e0208 */
[----:B------:R-:W-:Y:S02]  /*7300*/  IMAD.MOV.U32 R22, RZ, RZ, R4 ;  /* 0x000000ffff167224 */ /* 0x000fe400078e0004 */
[----:B------:R-:W-:Y:S02]  /*7310*/  IMAD.MOV.U32 R6, RZ, RZ, R21 ;  /* 0x000000ffff067224 */ /* 0x000fe400078e0015 */
[----:B------:R-:W-:-:S02]  /*7320*/  IMAD R12, R0, R17, R12 ;  /* 0x00000011000c7224 */ /* 0x000fc400078e020c */
[----:B------:R-:W-:Y:S02]  /*7330*/  @!P1 IMAD.MOV R22, RZ, RZ, -R22 ;  /* 0x000000ffff169224 */ /* 0x000fe400078e0a16 */
[----:B------:R-:W-:Y:S01]  /*7340*/  @!P3 IMAD.MOV R7, RZ, RZ, -R7 ;  /* 0x000000ffff07b224 */ /* 0x000fe200078e0a07 */
[----:B------:R-:W-:Y:S01]  /*7350*/  ISETP.GT.U32.AND P3, PT, R0, R8, PT ;  /* 0x000000080000720c */ /* 0x000fe20003f64070 */
[----:B------:R-:W-:Y:S01]  /*7360*/  @!P2 IMAD.IADD R16, R16, 0x1, -R0 ;  /* 0x000000011010a824 */ /* 0x000fe200078e0a00 */
[----:B------:R-:W-:Y:S01]  /*7370*/  STL [R1+0x2ec], R22 ;  /* 0x0002ec1601007387 */ /* 0x000fe20000100800 */
[----:B------:R-:W-:Y:S01]  /*7380*/  @!P5 IMAD.MOV R6, RZ, RZ, -R6 ;  /* 0x000000ffff06d224 */ /* 0x000fe200078e0a06 */
[----:B------:R-:W-:Y:S01]  /*7390*/  ISETP.GE.AND P5, PT, R14, RZ, PT ;  /* 0x000000ff0e00720c */ /* 0x000fe20003fa6270 */
[C---:B------:R-:W-:Y:S01]  /*73a0*/  VIADD R4, R11.reuse, 0x78 ;  /* 0x000000780b047836 */ /* 0x040fe20000000000 */
[----:B------:R0:W-:Y:S01]  /*73b0*/  STL [R1+0x2e8], R7 ;  /* 0x0002e80701007387 */ /* 0x0001e20000100800 */
[----:B------:R-:W-:Y:S01]  /*73c0*/  VIADD R2, R11, 0x79 ;  /* 0x000000790b027836 */ /* 0x000fe20000000000 */
[----:B------:R-:W-:Y:S01]  /*73d0*/  ISETP.GT.U32.AND P1, PT, R0, R16, PT ;  /* 0x000000100000720c */ /* 0x000fe20003f24070 */
[--C-:B------:R-:W-:Y:S01]  /*73e0*/  @!P4 IMAD.IADD R5, R5, 0x1, -R0.reuse ;  /* 0x000000010505c824 */ /* 0x100fe200078e0a00 */
[----:B------:R1:W-:Y:S01]  /*73f0*/  STL [R1+0x2e4], R6 ;  /* 0x0002e40601007387 */ /* 0x0003e20000100800 */
[--C-:B------:R-:W-:Y:S01]  /*7400*/  @!P0 IMAD.IADD R20, R20, 0x1, -R0.reuse ;  /* 0x0000000114148824 */ /* 0x100fe200078e0a00 */
[----:B------:R-:W-:Y:S01]  /*7410*/  ISETP.GT.U32.AND P0, PT, R0, R12, PT ;  /* 0x0000000c0000720c */ /* 0x000fe20003f04070 */
[----:B------:R-:W-:Y:S01]  /*7420*/  @!P3 IMAD.IADD R8, R8, 0x1, -R0 ;  /* 0x000000010808b824 */ /* 0x000fe200078e0a00 */
[----:B------:R-:W-:Y:S01]  /*7430*/  ISETP.GT.U32.AND P4, PT, R0, R5, PT ;  /* 0x000000050000720c */ /* 0x000fe20003f84070 */
[----:B------:R-:W-:Y:S01]  /*7440*/  IMAD.MOV.U32 R17, RZ, RZ, R20 ;  /* 0x000000ffff117224 */ /* 0x000fe200078e0014 */
[----:B0-----:R-:W-:-:S02]  /*7450*/  IABS R7, R2 ;  /* 0x0000000200077213 */ /* 0x001fc40000000000 */
[----:B------:R-:W-:Y:S01]  /*7460*/  ISETP.GE.AND P2, PT, R15, RZ, PT ;  /* 0x000000ff0f00720c */ /* 0x000fe20003f46270 */
[----:B------:R-:W-:Y:S01]  /*7470*/  @!P6 IMAD.MOV R17, RZ, RZ, -R17 ;  /* 0x000000ffff11e224 */ /* 0x000fe200078e0a11 */
[----:B-1----:R-:W-:Y:S01]  /*7480*/  IABS R6, R4 ;  /* 0x0000000400067213 */ /* 0x002fe20000000000 */
[----:B------:R-:W-:Y:S01]  /*7490*/  @!P1 IMAD.IADD R16, R16, 0x1, -R0 ;  /* 0x0000000110109824 */ /* 0x000fe200078e0a00 */
[----:B------:R-:W-:Y:S02]  /*74a0*/  ISETP.GE.AND P3, PT, R2, RZ, PT ;  /* 0x000000ff0200720c */ /* 0x000fe40003f66270 */
[----:B------:R-:W-:Y:S01]  /*74b0*/  ISETP.GE.AND P1, PT, R18, RZ, PT ;  /* 0x000000ff1200720c */ /* 0x000fe20003f26270 */
[----:B------:R-:W-:Y:S01]  /*74c0*/  IMAD.MOV.U32 R9, RZ, RZ, R6 ;  /* 0x000000ffff097224 */ /* 0x000fe200078e0006 */
[----:B------:R-:W-:Y:S01]  /*74d0*/  STL [R1+0x2e0], R17 ;  /* 0x0002e01101007387 */ /* 0x000fe20000100800 */
[----:B------:R-:W-:Y:S01]  /*74e0*/  IMAD.HI.U32 R6, R3, R7, RZ ;  /* 0x0000000703067227 */ /* 0x000fe200078e00ff */
[----:B------:R-:W-:-:S03]  /*74f0*/  ISETP.GE.AND P6, PT, R4, RZ, PT ;  /* 0x000000ff0400720c */ /* 0x000fc60003fc6270 */
[----:B------:R-:W-:Y:S02]  /*7500*/  IMAD.MOV R6, RZ, RZ, -R6 ;  /* 0x000000ffff067224 */ /* 0x000fe400078e0a06 */
[--C-:B------:R-:W-:Y:S01]  /*7510*/  @!P0 IMAD.IADD R12, R12, 0x1, -R0.reuse ;  /* 0x000000010c0c8824 */ /* 0x100fe200078e0a00 */
[C---:B------:R-:W-:Y:S01]  /*7520*/  ISETP.GT.U32.AND P0, PT, R0.reuse, R8, PT ;  /* 0x000000080000720c */ /* 0x040fe20003f04070 */
[----:B------:R-:W-:Y:S01]  /*7530*/  @!P4 IMAD.IADD R5, R5, 0x1, -R0 ;  /* 0x000000010505c824 */ /* 0x000fe200078e0a00 */
[----:B------:R-:W-:Y:S01]  /*7540*/  ISETP.GE.AND P4, PT, R13, RZ, PT ;  /* 0x000000ff0d00720c */ /* 0x000fe20003f86270 */
[----:B------:R-:W-:Y:S02]  /*7550*/  IMAD R6, R0, R6, R7 ;  /* 0x0000000600067224 */ /* 0x000fe400078e0207 */
[----:B------:R-:W-:Y:S02]  /*7560*/  IMAD.MOV.U32 R15, RZ, RZ, R16 ;  /* 0x000000ffff0f7224 */ /* 0x000fe400078e0010 */
[----:B------:R-:W-:-:S04]  /*7570*/  IMAD.HI.U32 R2, R3, R9, RZ ;  /* 0x0000000903027227 */ /* 0x000fc800078e00ff */
[----:B------:R-:W-:Y:S01]  /*7580*/  @!P5 IMAD.MOV R5, RZ, RZ, -R5 ;  /* 0x000000ffff05d224 */ /* 0x000fe200078e0a05 */
[C---:B------:R-:W-:Y:S01]  /*7590*/  ISETP.GT.U32.AND P5, PT, R0.reuse, R6, PT ;  /* 0x000000060000720c */ /* 0x040fe20003fa4070 */
[----:B------:R-:W-:Y:S01]  /*75a0*/  @!P2 IMAD.MOV R15, RZ, RZ, -R15 ;  /* 0x000000ffff0fa224 */ /* 0x000fe200078e0a0f */
[----:B------:R-:W-:Y:S01]  /*75b0*/  ISETP.GT.U32.AND P2, PT, R0, R12, PT ;  /* 0x0000000c0000720c */ /* 0x000fe20003f44070 */
[----:B------:R-:W-:Y:S02]  /*75c0*/  IMAD.MOV R2, RZ, RZ, -R2 ;  /* 0x000000ffff027224 */ /* 0x000fe400078e0a02 */
[----:B------:R-:W-:Y:S01]  /*75d0*/  @!P0 IMAD.IADD R8, R8, 0x1, -R0 ;  /* 0x0000000108088824 */ /* 0x000fe200078e0a00 */
[----:B------:R-:W-:Y:S01]  /*75e0*/  STL [R1+0x2d8], R15 ;  /* 0x0002d80f01007387 */ /* 0x000fe20000100800 */
[----:B------:R-:W-:Y:S02]  /*75f0*/  IMAD R13, R0, R2, R9 ;  /* 0x00000002000d7224 */ /* 0x000fe400078e0209 */
[----:B------:R-:W-:Y:S01]  /*7600*/  VIADD R9, R11, 0x77 ;  /* 0x000000770b097836 */ /* 0x000fe20000000000 */
[----:B------:R0:W-:Y:S01]  /*7610*/  STL [R1+0x2cc], R5 ;  /* 0x0002cc0501007387 */ /* 0x0001e20000100800 */
[----:B------:R-:W-:-:S02]  /*7620*/  IMAD.MOV.U32 R14, RZ, RZ, R8 ;  /* 0x000000ffff0e7224 */ /* 0x000fc400078e0008 */
[----:B------:R-:W-:Y:S01]  /*7630*/  @!P5 IMAD.IADD R6, R6, 0x1, -R0 ;  /* 0x000000010606d824 */ /* 0x000fe200078e0a00 */
[----:B------:R-:W-:Y:S01]  /*7640*/  ISETP.GE.AND P0, PT, R9, RZ, PT ;  /* 0x000000ff0900720c */ /* 0x000fe20003f06270 */
[----:B------:R-:W-:Y:S01]  /*7650*/  @!P1 IMAD.MOV R14, RZ, RZ, -R14 ;  /* 0x000000ffff0e9224 */ /* 0x000fe200078e0a0e */
[----:B------:R-:W-:Y:S01]  /*7660*/  IABS R9, R9 ;  /* 0x0000000900097213 */ /* 0x000fe20000000000 */
[----:B------:R-:W-:Y:S01]  /*7670*/  @!P2 IMAD.IADD R12, R12, 0x1, -R0 ;  /* 0x000000010c0ca824 */ /* 0x000fe200078e0a00 */
[C---:B------:R-:W-:Y:S01]  /*7680*/  ISETP.GT.U32.AND P2, PT, R0.reuse, R13, PT ;  /* 0x0000000d0000720c */ /* 0x040fe20003f44070 */
[C---:B------:R-:W-:Y:S01]  /*7690*/  VIADD R7, R11.reuse, 0x76 ;  /* 0x000000760b077836 */ /* 0x040fe20000000000 */
[----:B------:R1:W-:Y:S01]  /*76a0*/  STL [R1+0x2c8], R14 ;  /* 0x0002c80e01007387 */ /* 0x0003e20000100800 */
[----:B------:R-:W-:Y:S01]  /*76b0*/  ISETP.GT.U32.AND P1, PT, R0, R6, PT ;  /* 0x000000060000720c */ /* 0x000fe20003f24070 */
[----:B------:R-:W-:Y:S02]  /*76c0*/  VIADD R4, R11, 0x75 ;  /* 0x000000750b047836 */ /* 0x000fe40000000000 */
[----:B------:R-:W-:Y:S01]  /*76d0*/  IABS R2, R7 ;  /* 0x0000000700027213 */ /* 0x000fe20000000000 */
[----:B------:R-:W-:Y:S01]  /*76e0*/  @!P4 IMAD.MOV R12, RZ, RZ, -R12 ;  /* 0x000000ffff0cc224 */ /* 0x000fe200078e0a0c */
[----:B------:R-:W-:-:S02]  /*76f0*/  ISETP.GE.AND P5, PT, R7, RZ, PT ;  /* 0x000000ff0700720c */ /* 0x000fc40003fa6270 */
[----:B0-----:R-:W-:Y:S01]  /*7700*/  IABS R5, R4 ;  /* 0x0000000400057213 */ /* 0x001fe20000000000 */
[C---:B------:R-:W-:Y:S01]  /*7710*/  IMAD.HI.U32 R8, R3.reuse, R2, RZ ;  /* 0x0000000203087227 */ /* 0x040fe200078e00ff */
[----:B------:R-:W-:Y:S01]  /*7720*/  ISETP.GE.AND P4, PT, R4, RZ, PT ;  /* 0x000000ff0400720c */ /* 0x000fe20003f86270 */
[----:B------:R-:W-:Y:S02]  /*7730*/  STL [R1+0x2c4], R12 ;  /* 0x0002c40c01007387 */ /* 0x000fe40000100800 */
[----:B-1----:R-:W-:-:S04]  /*7740*/  IMAD.HI.U32 R14, R3, R9, RZ ;  /* 0x00000009030e7227 */ /* 0x002fc800078e00ff */
[----:B------:R-:W-:Y:S02]  /*7750*/  IMAD.MOV R14, RZ, RZ, -R14 ;  /* 0x000000ffff0e7224 */ /* 0x000fe400078e0a0e */
[--C-:B------:R-:W-:Y:S02]  /*7760*/  @!P2 IMAD.IADD R13, R13, 0x1, -R0.reuse ;  /* 0x000000010d0da824 */ /* 0x100fe400078e0a00 */
[----:B------:R-:W-:Y:S02]  /*7770*/  IMAD R9, R0, R14, R9 ;  /* 0x0000000e00097224 */ /* 0x000fe400078e0209 */
[----:B------:R-:W-:Y:S01]  /*7780*/  @!P1 IMAD.IADD R6, R6, 0x1, -R0 ;  /* 0x0000000106069824 */ /* 0x000fe200078e0a00 */
[C---:B------:R-:W-:Y:S01]  /*7790*/  ISETP.GT.U32.AND P2, PT, R0.reuse, R13, PT ;  /* 0x0000000d0000720c */ /* 0x040fe20003f44070 */
[----:B------:R-:W-:Y:S01]  /*77a0*/  IMAD.MOV R8, RZ, RZ, -R8 ;  /* 0x000000ffff087224 */ /* 0x000fe200078e0a08 */
[----:B------:R-:W-:Y:S01]  /*77b0*/  ISETP.GT.U32.AND P1, PT, R0, R9, PT ;  /* 0x000000090000720c */ /* 0x000fe20003f24070 */
[----:B------:R-:W-:-:S04]  /*77c0*/  IMAD.HI.U32 R7, R3, R5, RZ ;  /* 0x0000000503077227 */ /* 0x000fc800078e00ff */
[----:B------:R-:W-:Y:S02]  /*77d0*/  VIADD R14, R11, 0x74 ;  /* 0x000000740b0e7836 */ /* 0x000fe40000000000 */
[C---:B------:R-:W-:Y:S02]  /*77e0*/  IMAD R2, R0.reuse, R8, R2 ;  /* 0x0000000800027224 */ /* 0x040fe400078e0202 */
[----:B------:R-:W-:Y:S01]  /*77f0*/  IMAD.MOV R7, RZ, RZ, -R7 ;  /* 0x000000ffff077224 */ /* 0x000fe200078e0a07 */
[----:B------:R-:W-:Y:S01]  /*7800*/  IABS R15, R14 ;  /* 0x0000000e000f7213 */ /* 0x000fe20000000000 */
[--C-:B------:R-:W-:Y:S01]  /*7810*/  @!P2 IMAD.IADD R13, R13, 0x1, -R0.reuse ;  /* 0x000000010d0da824 */ /* 0x100fe200078e0a00 */
[C---:B------:R-:W-:Y:S01]  /*7820*/  ISETP.GT.U32.AND P2, PT, R0.reuse, R2, PT ;  /* 0x000000020000720c */ /* 0x040fe20003f44070 */
[----:B------:R-:W-:Y:S02]  /*7830*/  @!P1 IMAD.IADD R9, R9, 0x1, -R0 ;  /* 0x0000000109099824 */ /* 0x000fe400078e0a00 */
[----:B------:R-:W-:-:S02]  /*7840*/  IMAD R5, R0, R7, R5 ;  /* 0x0000000700057224 */ /* 0x000fc400078e0205 */
[----:B------:R-:W-:Y:S01]  /*7850*/  IMAD.MOV.U32 R18, RZ, RZ, R6 ;  /* 0x000000ffff127224 */ /* 0x000fe200078e0006 */
[----:B------:R-:W-:Y:S01]  /*7860*/  ISETP.GT.U32.AND P1, PT, R0, R9, PT ;  /* 0x000000090000720c */ /* 0x000fe20003f24070 */
[----:B------:R-:W-:-:S04]  /*7870*/  IMAD.HI.U32 R6, R3, R15, RZ ;  /* 0x0000000f03067227 */ /* 0x000fc800078e00ff */
[----:B------:R-:W-:Y:S01]  /*7880*/  @!P3 IMAD.MOV R18, RZ, RZ, -R18 ;  /* 0x000000ffff12b224 */ /* 0x000fe200078e0a12 */
[C---:B------:R-:W-:Y:S01]  /*7890*/  ISETP.GT.U32.AND P3, PT, R0.reuse, R5, PT ;  /* 0x000000050000720c */ /* 0x040fe20003f64070 */
[----:B------:R-:W-:Y:S02]  /*78a0*/  IMAD.MOV R6, RZ, RZ, -R6 ;  /* 0x000000ffff067224 */ /* 0x000fe400078e0a06 */
[C---:B------:R-:W-:Y:S01]  /*78b0*/  VIADD R7, R11.reuse, 0x72 ;  /* 0x000000720b077836 */ /* 0x040fe20000000000 */
[----:B------:R0:W-:Y:S01]  /*78c0*/  STL [R1+0x2c0], R18 ;  /* 0x0002c01201007387 */ /* 0x0001e20000100800 */
[----:B------:R-:W-:Y:S02]  /*78d0*/  IMAD R6, R0, R6, R15 ;  /* 0x0000000600067224 */ /* 0x000fe400078e020f */
[----:B------:R-:W-:Y:S01]  /*78e0*/  @!P2 IMAD.IADD R2, R2, 0x1, -R0 ;  /* 0x000000010202a824 */ /* 0x000fe200078e0a00 */
[----:B------:R-:W-:Y:S01]  /*78f0*/  IABS R17, R7 ;  /* 0x0000000700117213 */ /* 0x000fe20000000000 */
[----:B------:R-:W-:-:S02]  /*7900*/  VIADD R4, R11, 0x73 ;  /* 0x000000730b047836 */ /* 0x000fc40000000000 */
[--C-:B------:R-:W-:Y:S01]  /*7910*/  @!P1 IMAD.IADD R9, R9, 0x1, -R0.reuse ;  /* 0x0000000109099824 */ /* 0x100fe200078e0a00 */
[C---:B------:R-:W-:Y:S01]  /*7920*/  ISETP.GT.U32.AND P1, PT, R0.reuse, R6, PT ;  /* 0x000000060000720c */ /* 0x040fe20003f24070 */
[----:B------:R-:W-:Y:S01]  /*7930*/  @!P3 IMAD.IADD R5, R5, 0x1, -R0 ;  /* 0x000000010505b824 */ /* 0x000fe200078e0a00 */
[C---:B------:R-:W-:Y:S01]  /*7940*/  ISETP.GT.U32.AND P2, PT, R0.reuse, R2, PT ;  /* 0x000000020000720c */ /* 0x040fe20003f44070 */
[----:B0-----:R-:W-:Y:S01]  /*7950*/  IMAD.MOV.U32 R18, RZ, RZ, R13 ;  /* 0x000000ffff127224 */ /* 0x001fe200078e000d */
[----:B------:R-:W-:Y:S01]  /*7960*/  IABS R16, R4 ;  /* 0x0000000400107213 */ /* 0x000fe20000000000 */
[----:B------:R-:W-:Y:S01]  /*7970*/  IMAD.MOV.U32 R13, RZ, RZ, R17 ;  /* 0x000000ffff0d7224 */ /* 0x000fe200078e0011 */
[----:B------:R-:W-:Y:S01]  /*7980*/  ISETP.GT.U32.AND P3, PT, R0, R5, PT ;  /* 0x000000050000720c */ /* 0x000fe20003f64070 */
[----:B------:R-:W-:Y:S02]  /*7990*/  VIADD R8, R11, 0x71 ;  /* 0x000000710b087836 */ /* 0x000fe40000000000 */
[----:B------:R-:W-:Y:S01]  /*79a0*/  @!P6 IMAD.MOV R18, RZ, RZ, -R18 ;  /* 0x000000ffff12e224 */ /* 0x000fe200078e0a12 */
[----:B------:R-:W-:Y:S01]  /*79b0*/  ISETP.GE.AND P6, PT, R14, RZ, PT ;  /* 0x000000ff0e00720c */ /* 0x000fe20003fc6270 */
[----:B------:R-:W-:Y:S01]  /*79c0*/  IMAD.HI.U32 R17, R3, R16, RZ ;  /* 0x0000001003117227 */ /* 0x000fe200078e00ff */
[----:B------:R-:W-:-:S02]  /*79d0*/  IABS R12, R8 ;  /* 0x00000008000c7213 */ /* 0x000fc40000000000 */
[----:B------:R0:W-:Y:S01]  /*79e0*/  STL [R1+0x2bc], R18 ;  /* 0x0002bc1201007387 */ /* 0x0001e20000100800 */
[----:B------:R-:W-:-:S04]  /*79f0*/  IMAD.HI.U32 R15, R3, R13, RZ ;  /* 0x0000000d030f7227 */ /* 0x000fc800078e00ff */
[----:B------:R-:W-:Y:S02]  /*7a00*/  IMAD.MOV R17, RZ, RZ, -R17 ;  /* 0x000000ffff117224 */ /* 0x000fe400078e0a11 */
[----:B------:R-:W-:Y:S02]  /*7a10*/  IMAD.MOV R15, RZ, RZ, -R15 ;  /* 0x000000ffff0f7224 */ /* 0x000fe400078e0a0f */
[--C-:B------:R-:W-:Y:S02]  /*7a20*/  @!P1 IMAD.IADD R6, R6, 0x1, -R0.reuse ;  /* 0x0000000106069824 */ /* 0x100fe400078e0a00 */
[----:B0-----:R-:W-:Y:S02]  /*7a30*/  IMAD.MOV.U32 R18, RZ, RZ, R9 ;  /* 0x000000ffff127224 */ /* 0x001fe400078e0009 */
[----:B------:R-:W-:Y:S01]  /*7a40*/  @!P2 IMAD.IADD R2, R2, 0x1, -R0 ;  /* 0x000000010202a824 */ /* 0x000fe200078e0a00 */
[----:B------:R-:W-:Y:S01]  /*7a50*/  ISETP.GE.AND P2, PT, R4, RZ, PT ;  /* 0x000000ff0400720c */ /* 0x000fe20003f46270 */
[----:B------:R-:W-:-:S04]  /*7a60*/  IMAD.HI.U32 R14, R3, R12, RZ ;  /* 0x0000000c030e7227 */ /* 0x000fc800078e00ff */
[C---:B------:R-:W-:Y:S02]  /*7a70*/  IMAD R4, R0.reuse, R17, R16 ;  /* 0x0000001100047224 */ /* 0x040fe400078e0210 */
[C---:B------:R-:W-:Y:S02]  /*7a80*/  IMAD R13, R0.reuse, R15, R13 ;  /* 0x0000000f000d7224 */ /* 0x040fe400078e020d */
[----:B------:R-:W-:Y:S01]  /*7a90*/  @!P0 IMAD.MOV R18, RZ, RZ, -R18 ;  /* 0x000000ffff128224 */ /* 0x000fe200078e0a12 */
[C---:B------:R-:W-:Y:S01]  /*7aa0*/  ISETP.GT.U32.AND P0, PT, R0.reuse, R6, PT ;  /* 0x000000060000720c */ /* 0x040fe20003f04070 */
[----:B------:R-:W-:Y:S01]  /*7ab0*/  IMAD.MOV R14, RZ, RZ, -R14 ;  /* 0x000000ffff0e7224 */ /* 0x000fe200078e0a0e */
[C---:B------:R-:W-:Y:S01]  /*7ac0*/  ISETP.GT.U32.AND P1, PT, R0.reuse, R4, PT ;  /* 0x000000040000720c */ /* 0x040fe20003f24070 */
[----:B------:R-:W-:Y:S01]  /*7ad0*/  @!P3 IMAD.IADD R5, R5, 0x1, -R0 ;  /* 0x000000010505b824 */ /* 0x000fe200078e0a00 */
[C---:B------:R-:W-:Y:S01]  /*7ae0*/  ISETP.GT.U32.AND P3, PT, R0.reuse, R13, PT ;  /* 0x0000000d0000720c */ /* 0x040fe20003f64070 */
[----:B------:R-:W-:Y:S01]  /*7af0*/  VIADD R15, R11, 0x70 ;  /* 0x000000700b0f7836 */ /* 0x000fe20000000000 */
[----:B------:R-:W-:Y:S01]  /*7b00*/  STL [R1+0x2b8], R18 ;  /* 0x0002b81201007387 */ /* 0x000fe20000100800 */
[----:B------:R-:W-:-:S02]  /*7b10*/  IMAD R12, R0, R14, R12 ;  /* 0x0000000e000c7224 */ /* 0x000fc400078e020c */
[----:B------:R-:W-:Y:S01]  /*7b20*/  IMAD.MOV.U32 R14, RZ, RZ, R5 ;  /* 0x000000ffff0e7224 */ /* 0x000fe200078e0005 */
[----:B------:R-:W-:Y:S01]  /*7b30*/  IABS R9, R15 ;  /* 0x0000000f00097213 */ /* 0x000fe20000000000 */
[----:B------:R-:W-:Y:S01]  /*7b40*/  @!P5 IMAD.MOV R2, RZ, RZ, -R2 ;  /* 0x000000ffff02d224 */ /* 0x000fe200078e0a02 */
[----:B------:R-:W-:Y:S01]  /*7b50*/  ISETP.GE.AND P5, PT, R7, RZ, PT ;  /* 0x000000ff0700720c */ /* 0x000fe20003fa6270 */
[----:B------:R-:W-:Y:S02]  /*7b60*/  VIADD R16, R11, 0x6f ;  /* 0x0000006f0b107836 */ /* 0x000fe40000000000 */
[----:B------:R-:W-:Y:S01]  /*7b70*/  @!P4 IMAD.MOV R14, RZ, RZ, -R14 ;  /* 0x000000ffff0ec224 */ /* 0x000fe200078e0a0e */
[----:B------:R0:W-:Y:S01]  /*7b80*/  STL [R1+0x2ac], R2 ;  /* 0x0002ac0201007387 */ /* 0x0001e20000100800 */
[--C-:B------:R-:W-:Y:S01]  /*7b90*/  @!P0 IMAD.IADD R6, R6, 0x1, -R0.reuse ;  /* 0x0000000106068824 */ /* 0x100fe200078e0a00 */
[----:B------:R-:W-:Y:S01]  /*7ba0*/  IABS R5, R16 ;  /* 0x0000001000057213 */ /* 0x000fe20000000000 */
[--C-:B------:R-:W-:Y:S01]  /*7bb0*/  @!P1 IMAD.IADD R4, R4, 0x1, -R0.reuse ;  /* 0x0000000104049824 */ /* 0x100fe200078e0a00 */
[----:B------:R1:W-:Y:S01]  /*7bc0*/  STL [R1+0x2a8], R14 ;  /* 0x0002a80e01007387 */ /* 0x0003e20000100800 */
[----:B------:R-:W-:Y:S01]  /*7bd0*/  @!P3 IMAD.IADD R13, R13, 0x1, -R0 ;  /* 0x000000010d0db824 */ /* 0x000fe200078e0a00 */
[----:B------:R-:W-:-:S02]  /*7be0*/  ISETP.GT.U32.AND P4, PT, R0, R12, PT ;  /* 0x0000000c0000720c */ /* 0x000fc40003f84070 */
[----:B------:R-:W-:Y:S01]  /*7bf0*/  ISETP.GT.U32.AND P3, PT, R0, R4, PT ;  /* 0x000000040000720c */ /* 0x000fe20003f64070 */
[----:B0-----:R-:W-:Y:S01]  /*7c00*/  IMAD.HI.U32 R2, R3, R9, RZ ;  /* 0x0000000903027227 */ /* 0x001fe200078e00ff */
[----:B------:R-:W-:Y:S02]  /*7c10*/  ISETP.GE.AND P0, PT, R8, RZ, PT ;  /* 0x000000ff0800720c */ /* 0x000fe40003f06270 */
[----:B------:R-:W-:Y:S01]  /*7c20*/  ISETP.GE.AND P1, PT, R15, RZ, PT ;  /* 0x000000ff0f00720c */ /* 0x000fe20003f26270 */
[----:B-1----:R-:W-:Y:S02]  /*7c30*/  IMAD.MOV.U32 R14, RZ, RZ, R6 ;  /* 0x000000ffff0e7224 */ /* 0x002fe400078e0006 */
[----:B------:R-:W-:Y:S02]  /*7c40*/  IMAD.MOV R7, RZ, RZ, -R2 ;  /* 0x000000ffff077224 */ /* 0x000fe400078e0a02 */
[----:B------:R-:W-:Y:S02]  /*7c50*/  IMAD.MOV.U32 R2, RZ, RZ, R5 ;  /* 0x000000ffff027224 */ /* 0x000fe400078e0005 */
[----:B------:R-:W-:Y:S01]  /*7c60*/  @!P6 IMAD.MOV R14, RZ, RZ, -R14 ;  /* 0x000000ffff0ee224 */ /* 0x000fe200078e0a0e */
[----:B------:R-:W-:Y:S01]  /*7c70*/  ISETP.GT.U32.AND P6, PT, R0, R13, PT ;  /* 0x0000000d0000720c */ /* 0x000fe20003fc4070 */
[----:B------:R-:W-:-:S03]  /*7c80*/  IMAD.HI.U32 R5, R3, R2, RZ ;  /* 0x0000000203057227 */ /* 0x000fc600078e00ff */
[----:B------:R0:W-:Y:S01]  /*7c90*/  STL [R1+0x2a4], R14 ;  /* 0x0002a40e01007387 */ /* 0x0001e20000100800 */
[----:B------:R-:W-:Y:S02]  /*7ca0*/  IMAD.MOV R5, RZ, RZ, -R5 ;  /* 0x000000ffff057224 */ /* 0x000fe400078e0a05 */
[----:B------:R-:W-:Y:S02]  /*7cb0*/  IMAD R7, R0, R7, R9 ;  /* 0x0000000700077224 */ /* 0x000fe400078e0209 */
[----:B------:R-:W-:Y:S02]  /*7cc0*/  @!P4 IMAD.IADD R12, R12, 0x1, -R0 ;  /* 0x000000010c0cc824 */ /* 0x000fe400078e0a00 */
[----:B------:R-:W-:Y:S02]  /*7cd0*/  IMAD R2, R0, R5, R2 ;  /* 0x0000000500027224 */ /* 0x000fe400078e0202 */
[--C-:B------:R-:W-:Y:S01]  /*7ce0*/  @!P3 IMAD.IADD R4, R4, 0x1, -R0.reuse ;  /* 0x000000010404b824 */ /* 0x100fe200078e0a00 */
[C---:B------:R-:W-:Y:S01]  /*7cf0*/  ISETP.GT.U32.AND P4, PT, R0.reuse, R12, PT ;  /* 0x0000000c0000720c */ /* 0x040fe20003f84070 */
[----:B------:R-:W-:Y:S01]  /*7d00*/  @!P6 IMAD.IADD R13, R13, 0x1, -R0 ;  /* 0x000000010d0de824 */ /* 0x000fe200078e0a00 */
[C---:B------:R-:W-:Y:S01]  /*7d10*/  ISETP.GT.U32.AND P3, PT, R0.reuse, R7, PT ;  /* 0x000000070000720c */ /* 0x040fe20003f64070 */
[C---:B0-----:R-:W-:Y:S01]  /*7d20*/  VIADD R14, R11.reuse, 0x6e ;  /* 0x0000006e0b0e7836 */ /* 0x041fe20000000000 */
[----:B------:R-:W-:Y:S01]  /*7d30*/  ISETP.GT.U32.AND P6, PT, R0, R2, PT ;  /* 0x000000020000720c */ /* 0x000fe20003fc4070 */
[----:B------:R-:W-:-:S02]  /*7d40*/  VIADD R9, R11, 0x6d ;  /* 0x0000006d0b097836 */ /* 0x000fc40000000000 */
[----:B------:R-:W-:Y:S01]  /*7d50*/  VIADD R8, R11, 0x6c ;  /* 0x0000006c0b087836 */ /* 0x000fe20000000000 */
[----:B------:R-:W-:Y:S01]  /*7d60*/  IABS R15, R14 ;  /* 0x0000000e000f7213 */ /* 0x000fe20000000000 */
[----:B------:R-:W-:Y:S01]  /*7d70*/  IMAD.MOV.U32 R18, RZ, RZ, R4 ;  /* 0x000000ffff127224 */ /* 0x000fe200078e0004 */
[----:B------:R-:W-:Y:S01]  /*7d80*/  IABS R5, R9 ;  /* 0x0000000900057213 */ /* 0x000fe20000000000 */
[----:B------:R-:W-:Y:S01]  /*7d90*/  @!P5 IMAD.MOV R13, RZ, RZ, -R13 ;  /* 0x000000ffff0dd224 */ /* 0x000fe200078e0a0d */
[----:B------:R-:W-:Y:S01]  /*7da0*/  IABS R6, R8 ;  /* 0x0000000800067213 */ /* 0x000fe20000000000 */
[--C-:B------:R-:W-:Y:S01]  /*7db0*/  @!P4 IMAD.IADD R12, R12, 0x1, -R0.reuse ;  /* 0x000000010c0cc824 */ /* 0x100fe200078e0a00 */
[----:B------:R-:W-:Y:S01]  /*7dc0*/  ISETP.GE.AND P4, PT, R16, RZ, PT ;  /* 0x000000ff1000720c */ /* 0x000fe20003f86270 */
[--C-:B------:R-:W-:Y:S01]  /*7dd0*/  @!P3 IMAD.IADD R7, R7, 0x1, -R0.reuse ;  /* 0x000000010707b824 */ /* 0x100fe200078e0a00 */
[----:B------:R-:W-:Y:S01]  /*7de0*/  ISETP.GE.AND P3, PT, R14, RZ, PT ;  /* 0x000000ff0e00720c */ /* 0x000fe20003f66270 */
[----:B------:R-:W-:-:S02]  /*7df0*/  @!P6 IMAD.IADD R2, R2, 0x1, -R0 ;  /* 0x000000010202e824 */ /* 0x000fc400078e0a00 */
[----:B------:R-:W-:Y:S01]  /*7e00*/  IMAD.HI.U32 R16, R3, R15, RZ ;  /* 0x0000000f03107227 */ /* 0x000fe200078e00ff */
[----:B------:R-:W-:-:S03]  /*7e10*/  ISETP.GT.U32.AND P6, PT, R0, R7, PT ;  /* 0x000000070000720c */ /* 0x000fc60003fc4070 */
[----:B------:R-:W-:-:S04]  /*7e20*/  IMAD.HI.U32 R17, R3, R5, RZ ;  /* 0x0000000503117227 */ /* 0x000fc800078e00ff */
[----:B------:R-:W-:Y:S01]  /*7e30*/  @!P2 IMAD.MOV R18, RZ, RZ, -R18 ;  /* 0x000000ffff12a224 */ /* 0x000fe200078e0a12 */
[----:B------:R-:W-:Y:S01]  /*7e40*/  ISETP.GT.U32.AND P2, PT, R0, R2, PT ;  /* 0x000000020000720c */ /* 0x000fe20003f44070 */
[----:B------:R-:W-:-:S03]  /*7e50*/  IMAD.HI.U32 R14, R3, R6, RZ ;  /* 0x00000006030e7227 */ /* 0x000fc600078e00ff */
[----:B------:R-:W-:Y:S01]  /*7e60*/  STL [R1+0x2a0], R18 ;  /* 0x0002a01201007387 */ /* 0x000fe20000100800 */
[----:B------:R-:W-:Y:S02]  /*7e70*/  IMAD.MOV R16, RZ, RZ, -R16 ;  /* 0x000000ffff107224 */ /* 0x000fe400078e0a10 */
[----:B------:R-:W-:Y:S01]  /*7e80*/  IMAD.MOV R17, RZ, RZ, -R17 ;  /* 0x000000ffff117224 */ /* 0x000fe200078e0a11 */
[----:B------:R0:W-:Y:S01]  /*7e90*/  STL [R1+0x288], R13 ;  /* 0x0002880d01007387 */ /* 0x0001e20000100800 */
[C---:B------:R-:W-:Y:S02]  /*7ea0*/  IMAD R4, R0.reuse, R16, R15 ;  /* 0x0000001000047224 */ /* 0x040fe400078e020f */
[----:B------:R-:W-:Y:S02]  /*7eb0*/  IMAD.MOV R14, RZ, RZ, -R14 ;  /* 0x000000ffff0e7224 */ /* 0x000fe400078e0a0e */
[C---:B------:R-:W-:Y:S01]  /*7ec0*/  IMAD R5, R0.reuse, R17, R5 ;  /* 0x0000001100057224 */ /* 0x040fe200078e0205 */
        /* <DEDUP_REMOVED lines=11> */
[--C-:B------:R-:W-:Y:S01]  /*7f80*/  @!P5 IMAD.IADD R4, R4, 0x1, -R0.reuse ;  /* 0x000000010404d824 */ /* 0x100fe200078e0a00 */
[----:B0-----:R-:W-:Y:S01]  /*7f90*/  IABS R13, R17 ;  /* 0x00000011000d7213 */ /* 0x001fe20000000000 */
[----:B------:R-:W-:Y:S01]  /*7fa0*/  IMAD.MOV.U32 R16, RZ, RZ, R7 ;  /* 0x000000ffff107224 */ /* 0x000fe200078e0007 */
[----:B------:R-:W-:Y:S01]  /*7fb0*/  IABS R14, R9 ;  /* 0x00000009000e7213 */ /* 0x000fe20000000000 */
[----:B------:R-:W-:Y:S01]  /*7fc0*/  @!P0 IMAD.IADD R5, R5, 0x1, -R0 ;  /* 0x0000000105058824 */ /* 0x000fe200078e0a00 */
[----:B------:R-:W-:Y:S01]  /*7fd0*/  ISETP.GE.AND P5, PT, R8, RZ, PT ;  /* 0x000000ff0800720c */ /* 0x000fe20003fa6270 */
[----:B------:R-:W-:Y:S01]  /*7fe0*/  IMAD.HI.U32 R15, R3, R13, RZ ;  /* 0x0000000d030f7227 */ /* 0x000fe200078e00ff */
[----:B------:R-:W-:-:S03]  /*7ff0*/  ISETP.GT.U32.AND P0, PT, R0, R4, PT ;  /* 0x000000040000720c */ /* 0x000fc60003f04070 */
[----:B------:R-:W-:Y:S02]  /*8000*/  IMAD.MOV.U32 R8, RZ, RZ, R14 ;  /* 0x000000ffff087224 */ /* 0x000fe400078e000e */
[----:B------:R-:W-:Y:S01]  /*8010*/  @!P2 IMAD.IADD R6, R6, 0x1, -R0 ;  /* 0x000000010606a824 */ /* 0x000fe200078e0a00 */
[----:B------:R-:W-:Y:S01]  /*8020*/  ISETP.GT.U32.AND P2, PT, R0, R5, PT ;  /* 0x000000050000720c */ /* 0x000fe20003f44070 */
[----:B------:R-:W-:Y:S02]  /*8030*/  IMAD.MOV R7, RZ, RZ, -R15 ;  /* 0x000000ffff077224 */ /* 0x000fe400078e0a0f */
[----:B------:R-:W-:-:S04]  /*8040*/  IMAD.HI.U32 R15, R3, R8, RZ ;  /* 0x00000008030f7227 */ /* 0x000fc800078e00ff */
[----:B------:R-:W-:Y:S02]  /*8050*/  IMAD.MOV R15, RZ, RZ, -R15 ;  /* 0x000000ffff0f7224 */ /* 0x000fe400078e0a0f */
[----:B------:R-:W-:Y:S01]  /*8060*/  @!P1 IMAD.MOV R16, RZ, RZ, -R16 ;  /* 0x000000ffff109224 */ /* 0x000fe200078e0a10 */
[C---:B------:R-:W-:Y:S01]  /*8070*/  ISETP.GT.U32.AND P1, PT, R0.reuse, R6, PT ;  /* 0x000000060000720c */ /* 0x040fe20003f24070 */
[----:B-1----:R-:W-:Y:S02]  /*8080*/  VIADD R12, R11, 0x69 ;  /* 0x000000690b0c7836 */ /* 0x002fe40000000000 */
[C---:B------:R-:W-:Y:S01]  /*8090*/  IMAD R7, R0.reuse, R7, R13 ;  /* 0x0000000700077224 */ /* 0x040fe200078e020d */
[----:B------:R0:W-:Y:S01]  /*80a0*/  STL [R1+0x280], R16 ;  /* 0x0002801001007387 */ /* 0x0001e20000100800 */
[----:B------:R-:W-:Y:S01]  /*80b0*/  IMAD R8, R0, R15, R8 ;  /* 0x0000000f00087224 */ /* 0x000fe200078e0208 */
[----:B------:R-:W-:Y:S01]  /*80c0*/  IABS R14, R12 ;  /* 0x0000000c000e7213 */ /* 0x000fe20000000000 */
[--C-:B------:R-:W-:Y:S01]  /*80d0*/  @!P0 IMAD.IADD R4, R4, 0x1, -R0.reuse ;  /* 0x0000000104048824 */ /* 0x100fe200078e0a00 */
[C---:B------:R-:W-:Y:S01]  /*80e0*/  ISETP.GT.U32.AND P0, PT, R0.reuse, R7, PT ;  /* 0x000000070000720c */ /* 0x040fe20003f04070 */
[----:B------:R-:W-:Y:S01]  /*80f0*/  @!P2 IMAD.IADD R5, R5, 0x1, -R0 ;  /* 0x000000010505a824 */ /* 0x000fe200078e0a00 */
[----:B------:R-:W-:Y:S01]  /*8100*/  ISETP.GT.U32.AND P2, PT, R0, R8, PT ;  /* 0x000000080000720c */ /* 0x000fe20003f44070 */
[----:B------:R-:W-:-:S04]  /*8110*/  IMAD.HI.U32 R18, R3, R14, RZ ;  /* 0x0000000e03127227 */ /* 0x000fc800078e00ff */
[----:B------:R-:W-:Y:S01]  /*8120*/  @!P1 IMAD.IADD R6, R6, 0x1, -R0 ;  /* 0x0000000106069824 */ /* 0x000fe200078e0a00 */
[----:B------:R-:W-:Y:S01]  /*8130*/  ISETP.GE.AND P1, PT, R17, RZ, PT ;  /* 0x000000ff1100720c */ /* 0x000fe20003f26270 */
[----:B------:R-:W-:Y:S02]  /*8140*/  IMAD.MOV R17, RZ, RZ, -R18 ;  /* 0x000000ffff117224 */ /* 0x000fe400078e0a12 */
[----:B------:R-:W-:Y:S02]  /*8150*/  VIADD R13, R11, 0x68 ;  /* 0x000000680b0d7836 */ /* 0x000fe40000000000 */
[----:B------:R-:W-:Y:S01]  /*8160*/  @!P0 IMAD.IADD R7, R7, 0x1, -R0 ;  /* 0x0000000107078824 */ /* 0x000fe200078e0a00 */
[----:B------:R-:W-:Y:S01]  /*8170*/  ISETP.GE.AND P0, PT, R9, RZ, PT ;  /* 0x000000ff0900720c */ /* 0x000fe20003f06270 */
[----:B------:R-:W-:Y:S01]  /*8180*/  IMAD R14, R0, R17, R14 ;  /* 0x00000011000e7224 */ /* 0x000fe200078e020e */
[----:B0-----:R-:W-:Y:S01]  /*8190*/  IABS R16, R13 ;  /* 0x0000000d00107213 */ /* 0x001fe20000000000 */
[----:B------:R-:W-:Y:S01]  /*81a0*/  @!P2 IMAD.IADD R8, R8, 0x1, -R0 ;  /* 0x000000010808a824 */ /* 0x000fe200078e0a00 */
[----:B------:R-:W-:Y:S01]  /*81b0*/  ISETP.GT.U32.AND P2, PT, R0, R7, PT ;  /* 0x000000070000720c */ /* 0x000fe20003f44070 */
[----:B------:R-:W-:-:S02]  /*81c0*/  VIADD R15, R11, 0x67 ;  /* 0x000000670b0f7836 */ /* 0x000fc40000000000 */
[----:B------:R-:W-:Y:S01]  /*81d0*/  @!P4 IMAD.MOV R2, RZ, RZ, -R2 ;  /* 0x000000ffff02c224 */ /* 0x000fe200078e0a02 */
[C---:B------:R-:W-:Y:S01]  /*81e0*/  ISETP.GT.U32.AND P4, PT, R0.reuse, R8, PT ;  /* 0x000000080000720c */ /* 0x040fe20003f84070 */
[----:B------:R-:W-:Y:S01]  /*81f0*/  @!P3 IMAD.MOV R4, RZ, RZ, -R4 ;  /* 0x000000ffff04b224 */ /* 0x000fe200078e0a04 */
[----:B------:R-:W-:Y:S01]  /*8200*/  ISETP.GT.U32.AND P3, PT, R0, R14, PT ;  /* 0x0000000e0000720c */ /* 0x000fe20003f64070 */
[----:B------:R-:W-:Y:S01]  /*8210*/  IMAD.HI.U32 R19, R3, R16, RZ ;  /* 0x0000001003137227 */ /* 0x000fe200078e00ff */
[----:B------:R-:W-:Y:S01]  /*8220*/  IABS R18, R15 ;  /* 0x0000000f00127213 */ /* 0x000fe20000000000 */
[----:B------:R0:W-:Y:S02]  /*8230*/  STL [R1+0x27c], R2 ;  /* 0x00027c0201007387 */ /* 0x0001e40000100800 */
[----:B------:R-:W-:Y:S02]  /*8240*/  IMAD.MOV R19, RZ, RZ, -R19 ;  /* 0x000000ffff137224 */ /* 0x000fe400078e0a13 */
[----:B------:R1:W-:Y:S01]  /*8250*/  STL [R1+0x278], R4 ;  /* 0x0002780401007387 */ /* 0x0003e20000100800 */
[----:B------:R-:W-:Y:S01]  /*8260*/  @!P6 IMAD.MOV R5, RZ, RZ, -R5 ;  /* 0x000000ffff05e224 */ /* 0x000fe200078e0a05 */
[----:B------:R-:W-:Y:S01]  /*8270*/  ISETP.GE.AND P6, PT, R12, RZ, PT ;  /* 0x000000ff0c00720c */ /* 0x000fe20003fc6270 */
[----:B------:R-:W-:-:S02]  /*8280*/  IMAD R16, R0, R19, R16 ;  /* 0x0000001300107224 */ /* 0x000fc400078e0210 */
[----:B------:R-:W-:Y:S01]  /*8290*/  @!P2 IMAD.IADD R7, R7, 0x1, -R0 ;  /* 0x000000010707a824 */ /* 0x000fe200078e0a00 */
[----:B------:R3:W-:Y:S01]  /*82a0*/  STL [R1+0x270], R5 ;  /* 0x0002700501007387 */ /* 0x0007e20000100800 */
[----:B0-----:R-:W-:Y:S01]  /*82b0*/  IMAD.MOV.U32 R2, RZ, RZ, R6 ;  /* 0x000000ffff027224 */ /* 0x001fe200078e0006 */
[----:B------:R-:W-:Y:S01]  /*82c0*/  ISETP.GE.AND P2, PT, R15, RZ, PT ;  /* 0x000000ff0f00720c */ /* 0x000fe20003f46270 */
[----:B------:R-:W-:Y:S01]  /*82d0*/  @!P4 IMAD.IADD R8, R8, 0x1, -R0 ;  /* 0x000000010808c824 */ /* 0x000fe200078e0a00 */
[----:B------:R-:W-:Y:S01]  /*82e0*/  ISETP.GT.U32.AND P4, PT, R0, R16, PT ;  /* 0x000000100000720c */ /* 0x000fe20003f84070 */
[----:B-1----:R-:W-:-:S04]  /*82f0*/  IMAD.HI.U32 R4, R3, R18, RZ ;  /* 0x0000001203047227 */ /* 0x002fc800078e00ff */
[----:B------:R-:W-:Y:S01]  /*8300*/  @!P5 IMAD.MOV R2, RZ, RZ, -R2 ;  /* 0x000000ffff02d224 */ /* 0x000fe200078e0a02 */
[----:B------:R-:W-:Y:S01]  /*8310*/  ISETP.GE.AND P5, PT, R13, RZ, PT ;  /* 0x000000ff0d00720c */ /* 0x000fe20003fa6270 */
[----:B------:R-:W-:Y:S02]  /*8320*/  IMAD.MOV R4, RZ, RZ, -R4 ;  /* 0x000000ffff047224 */ /* 0x000fe400078e0a04 */
[----:B------:R-:W-:Y:S01]  /*8330*/  @!P3 IMAD.IADD R14, R14, 0x1, -R0 ;  /* 0x000000010e0eb824 */ /* 0x000fe200078e0a00 */
[----:B------:R0:W-:Y:S01]  /*8340*/  STL [R1+0x268], R2 ;  /* 0x0002680201007387 */ /* 0x0001e20000100800 */
[C---:B------:R-:W-:Y:S02]  /*8350*/  IMAD R18, R0.reuse, R4, R18 ;  /* 0x0000000400127224 */ /* 0x040fe400078e0212 */
[----:B---3--:R-:W-:Y:S01]  /*8360*/  IMAD.MOV.U32 R5, RZ, RZ, R7 ;  /* 0x000000ffff057224 */ /* 0x008fe200078e0007 */
[----:B------:R-:W-:Y:S01]  /*8370*/  ISETP.GT.U32.AND P3, PT, R0, R14, PT ;  /* 0x0000000e0000720c */ /* 0x000fe20003f64070 */
[----:B------:R-:W-:-:S02]  /*8380*/  IMAD.MOV.U32 R6, RZ, RZ, R8 ;  /* 0x000000ffff067224 */ /* 0x000fc400078e0008 */
[----:B------:R-:W-:Y:S02]  /*8390*/  @!P1 IMAD.MOV R5, RZ, RZ, -R5 ;  /* 0x000000ffff059224 */ /* 0x000fe400078e0a05 */
[----:B------:R-:W-:Y:S01]  /*83a0*/  @!P0 IMAD.MOV R6, RZ, RZ, -R6 ;  /* 0x000000ffff068224 */ /* 0x000fe200078e0a06 */
[----:B------:R-:W-:Y:S01]  /*83b0*/  ISETP.GT.U32.AND P0, PT, R0, R18, PT ;  /* 0x000000120000720c */ /* 0x000fe20003f04070 */
[C---:B0-----:R-:W-:Y:S01]  /*83c0*/  VIADD R2, R11.reuse, 0x66 ;  /* 0x000000660b027836 */ /* 0x041fe20000000000 */
[----:B------:R0:W-:Y:S01]  /*83d0*/  STL [R1+0x264], R5 ;  /* 0x0002640501007387 */ /* 0x0001e20000100800 */
[--C-:B------:R-:W-:Y:S02]  /*83e0*/  @!P4 IMAD.IADD R16, R16, 0x1, -R0.reuse ;  /* 0x000000011010c824 */ /* 0x100fe400078e0a00 */
[C---:B------:R-:W-:Y:S01]  /*83f0*/  VIADD R15, R11.reuse, 0x62 ;  /* 0x000000620b0f7836 */ /* 0x040fe20000000000 */
[----:B------:R-:W-:Y:S01]  /*8400*/  IABS R13, R2 ;  /* 0x00000002000d7213 */ /* 0x000fe20000000000 */
[----:B------:R-:W-:Y:S01]  /*8410*/  @!P3 IMAD.IADD R14, R14, 0x1, -R0 ;  /* 0x000000010e0eb824 */ /* 0x000fe200078e0a00 */
[----:B------:R-:W-:Y:S01]  /*8420*/  ISETP.GE.AND P1, PT, R2, RZ, PT ;  /* 0x000000ff0200720c */ /* 0x000fe20003f26270 */
[----:B------:R-:W-:Y:S01]  /*8430*/  VIADD R2, R11, 0x65 ;  /* 0x000000650b027836 */ /* 0x000fe20000000000 */
[----:B------:R-:W-:Y:S01]  /*8440*/  ISETP.GT.U32.AND P4, PT, R0, R16, PT ;  /* 0x000000100000720c */ /* 0x000fe20003f84070 */
[----:B------:R-:W-:Y:S01]  /*8450*/  IMAD.MOV.U32 R12, RZ, RZ, R14 ;  /* 0x000000ffff0c7224 */ /* 0x000fe200078e000e */
[----:B------:R1:W-:Y:S01]  /*8460*/  STL [R1+0x260], R6 ;  /* 0x0002600601007387 */ /* 0x0003e20000100800 */
[----:B0-----:R-:W-:Y:S01]  /*8470*/  IMAD.HI.U32 R5, R3, R13, RZ ;  /* 0x0000000d03057227 */ /* 0x001fe200078e00ff */
[----:B------:R-:W-:-:S02]  /*8480*/  IABS R8, R2 ;  /* 0x0000000200087213 */ /* 0x000fc40000000000 */
[----:B------:R-:W-:Y:S01]  /*8490*/  ISETP.GE.AND P3, PT, R2, RZ, PT ;  /* 0x000000ff0200720c */ /* 0x000fe20003f66270 */
[----:B------:R-:W-:Y:S02]  /*84a0*/  IMAD.MOV R5, RZ, RZ, -R5 ;  /* 0x000000ffff057224 */ /* 0x000fe400078e0a05 */
[----:B------:R-:W-:Y:S02]  /*84b0*/  @!P0 IMAD.IADD R18, R18, 0x1, -R0 ;  /* 0x0000000112128824 */ /* 0x000fe400078e0a00 */
[C---:B------:R-:W-:Y:S02]  /*84c0*/  IMAD R13, R0.reuse, R5, R13 ;  /* 0x00000005000d7224 */ /* 0x040fe400078e020d */
[----:B------:R-:W-:Y:S01]  /*84d0*/  @!P6 IMAD.MOV R12, RZ, RZ, -R12 ;  /* 0x000000ffff0ce224 */ /* 0x000fe200078e0a0c */
[C---:B------:R-:W-:Y:S01]  /*84e0*/  ISETP.GT.U32.AND P0, PT, R0.reuse, R18, PT ;  /* 0x000000120000720c */ /* 0x040fe20003f04070 */
[----:B------:R-:W-:Y:S01]  /*84f0*/  IMAD.HI.U32 R7, R3, R8, RZ ;  /* 0x0000000803077227 */ /* 0x000fe200078e00ff */
[----:B------:R-:W-:-:S02]  /*8500*/  ISETP.GT.U32.AND P6, PT, R0, R13, PT ;  /* 0x0000000d0000720c */ /* 0x000fc40003fc4070 */
[----:B------:R0:W-:Y:S01]  /*8510*/  STL [R1+0x25c], R12 ;  /* 0x00025c0c01007387 */ /* 0x0001e20000100800 */
[C---:B-1----:R-:W-:Y:S02]  /*8520*/  VIADD R6, R11.reuse, 0x64 ;  /* 0x000000640b067836 */ /* 0x042fe40000000000 */
[----:B------:R-:W-:Y:S02]  /*8530*/  VIADD R2, R11, 0x63 ;  /* 0x000000630b027836 */ /* 0x000fe40000000000 */
[--C-:B------:R-:W-:Y:S01]  /*8540*/  @!P4 IMAD.IADD R16, R16, 0x1, -R0.reuse ;  /* 0x000000011010c824 */ /* 0x100fe200078e0a00 */
[----:B------:R-:W-:Y:S01]  /*8550*/  IABS R4, R6 ;  /* 0x0000000600047213 */ /* 0x000fe20000000000 */
[----:B------:R-:W-:Y:S01]  /*8560*/  IMAD.MOV R7, RZ, RZ, -R7 ;  /* 0x000000ffff077224 */ /* 0x000fe200078e0a07 */
[----:B------:R-:W-:Y:S01]  /*8570*/  IABS R5, R2 ;  /* 0x0000000200057213 */ /* 0x000fe20000000000 */
[----:B------:R-:W-:Y:S01]  /*8580*/  @!P0 IMAD.IADD R18, R18, 0x1, -R0 ;  /* 0x0000000112128824 */ /* 0x000fe200078e0a00 */
[----:B------:R-:W-:Y:S01]  /*8590*/  ISETP.GE.AND P4, PT, R6, RZ, PT ;  /* 0x000000ff0600720c */ /* 0x000fe20003f86270 */
[----:B0-----:R-:W-:-:S02]  /*85a0*/  IMAD.MOV.U32 R12, RZ, RZ, R16 ;  /* 0x000000ffff0c7224 */ /* 0x001fc400078e0010 */
[----:B------:R-:W-:Y:S02]  /*85b0*/  @!P6 IMAD.IADD R13, R13, 0x1, -R0 ;  /* 0x000000010d0de824 */ /* 0x000fe400078e0a00 */
[----:B------:R-:W-:Y:S02]  /*85c0*/  IMAD R8, R0, R7, R8 ;  /* 0x0000000700087224 */ /* 0x000fe400078e0208 */
[----:B------:R-:W-:Y:S01]  /*85d0*/  @!P5 IMAD.MOV R12, RZ, RZ, -R12 ;  /* 0x000000ffff0cd224 */ /* 0x000fe200078e0a0c */
[----:B------:R-:W-:Y:S01]  /*85e0*/  ISETP.GE.AND P5, PT, R2, RZ, PT ;  /* 0x000000ff0200720c */ /* 0x000fe20003fa6270 */
[----:B------:R-:W-:Y:S01]  /*85f0*/  IMAD.MOV.U32 R6, RZ, RZ, R18 ;  /* 0x000000ffff067224 */ /* 0x000fe200078e0012 */
[C---:B------:R-:W-:Y:S01]  /*8600*/  ISETP.GT.U32.AND P6, PT, R0.reuse, R13, PT ;  /* 0x0000000d0000720c */ /* 0x040fe20003fc4070 */
[C---:B------:R-:W-:Y:S01]  /*8610*/  IMAD.HI.U32 R9, R3.reuse, R4, RZ ;  /* 0x0000000403097227 */ /* 0x040fe200078e00ff */
[----:B------:R-:W-:Y:S01]  /*8620*/  ISETP.GT.U32.AND P0, PT, R0, R8, PT ;  /* 0x000000080000720c */ /* 0x000fe20003f04070 */
[----:B------:R0:W-:Y:S02]  /*8630*/  STL [R1+0x258], R12 ;  /* 0x0002580c01007387 */ /* 0x0001e40000100800 */
[----:B------:R-:W-:-:S04]  /*8640*/  IMAD.HI.U32 R2, R3, R5, RZ ;  /* 0x0000000503027227 */ /* 0x000fc800078e00ff */
[----:B------:R-:W-:Y:S02]  /*8650*/  @!P2 IMAD.MOV R6, RZ, RZ, -R6 ;  /* 0x000000ffff06a224 */ /* 0x000fe400078e0a06 */
[----:B------:R-:W-:Y:S02]  /*8660*/  IMAD.MOV R9, RZ, RZ, -R9 ;  /* 0x000000ffff097224 */ /* 0x000fe400078e0a09 */
[----:B------:R-:W-:Y:S01]  /*8670*/  IMAD.MOV R2, RZ, RZ, -R2 ;  /* 0x000000ffff027224 */ /* 0x000fe200078e0a02 */
[----:B------:R1:W-:Y:S01]  /*8680*/  STL [R1+0x254], R6 ;  /* 0x0002540601007387 */ /* 0x0003e20000100800 */
[----:B------:R-:W-:Y:S01]  /*8690*/  IMAD R4, R0, R9, R4 ;  /* 0x0000000900047224 */ /* 0x000fe200078e0204 */
[----:B0-----:R-:W-:Y:S01]  /*86a0*/  IABS R12, R15 ;  /* 0x0000000f000c7213 */ /* 0x001fe20000000000 */
[--C-:B------:R-:W-:Y:S02]  /*86b0*/  @!P6 IMAD.IADD R13, R13, 0x1, -R0.reuse ;  /* 0x000000010d0de824 */ /* 0x100fe400078e0a00 */
[----:B------:R-:W-:Y:S01]  /*86c0*/  @!P0 IMAD.IADD R8, R8, 0x1, -R0 ;  /* 0x0000000108088824 */ /* 0x000fe200078e0a00 */
[----:B------:R-:W-:Y:S01]  /*86d0*/  ISETP.GT.U32.AND P2, PT, R0, R4, PT ;  /* 0x000000040000720c */ /* 0x000fe20003f44070 */
[----:B------:R-:W-:-:S02]  /*86e0*/  VIADD R9, R11, 0x61 ;  /* 0x000000610b097836 */ /* 0x000fc40000000000 */
[----:B------:R-:W-:Y:S01]  /*86f0*/  IMAD.MOV.U32 R16, RZ, RZ, R13 ;  /* 0x000000ffff107224 */ /* 0x000fe200078e000d */
[C---:B------:R-:W-:Y:S01]  /*8700*/  ISETP.GT.U32.AND P0, PT, R0.reuse, R8, PT ;  /* 0x000000080000720c */ /* 0x040fe20003f04070 */
[C---:B-1----:R-:W-:Y:S01]  /*8710*/  IMAD R6, R0.reuse, R2, R5 ;  /* 0x0000000200067224 */ /* 0x042fe200078e0205 */
[----:B------:R-:W-:Y:S01]  /*8720*/  IABS R5, R9 ;  /* 0x0000000900057213 */ /* 0x000fe20000000000 */
[----:B------:R-:W-:Y:S02]  /*8730*/  VIADD R2, R11, 0x60 ;  /* 0x000000600b027836 */ /* 0x000fe40000000000 */
[----:B------:R-:W-:Y:S01]  /*8740*/  @!P1 IMAD.MOV R16, RZ, RZ, -R16 ;  /* 0x000000ffff109224 */ /* 0x000fe200078e0a10 */
[----:B------:R-:W-:Y:S01]  /*8750*/  ISETP.GT.U32.AND P6, PT, R0, R6, PT ;  /* 0x000000060000720c */ /* 0x000fe20003fc4070 */
[----:B------:R-:W-:Y:S01]  /*8760*/  IMAD.HI.U32 R13, R3, R5, RZ ;  /* 0x00000005030d7227 */ /* 0x000fe200078e00ff */
[----:B------:R-:W-:Y:S02]  /*8770*/  IABS R7, R2 ;  /* 0x0000000200077213 */ /* 0x000fe40000000000 */
[----:B------:R-:W-:Y:S01]  /*8780*/  ISETP.GE.AND P1, PT, R15, RZ, PT ;  /* 0x000000ff0f00720c */ /* 0x000fe20003f26270 */
[----:B------:R-:W-:Y:S01]  /*8790*/  @!P2 IMAD.IADD R4, R4, 0x1, -R0 ;  /* 0x000000010404a824 */ /* 0x000fe200078e0a00 */
[----:B------:R0:W-:Y:S01]  /*87a0*/  STL [R1+0x250], R16 ;  /* 0x0002501001007387 */ /* 0x0001e20000100800 */
[----:B------:R-:W-:-:S03]  /*87b0*/  IMAD.HI.U32 R14, R3, R12, RZ ;  /* 0x0000000c030e7227 */ /* 0x000fc600078e00ff */
[----:B------:R-:W-:Y:S01]  /*87c0*/  ISETP.GT.U32.AND P2, PT, R0, R4, PT ;  /* 0x000000040000720c */ /* 0x000fe20003f44070 */
[----:B------:R-:W-:-:S04]  /*87d0*/  IMAD.HI.U32 R15, R3, R7, RZ ;  /* 0x00000007030f7227 */ /* 0x000fc800078e00ff */
[--C-:B------:R-:W-:Y:S02]  /*87e0*/  @!P6 IMAD.IADD R6, R6, 0x1, -R0.reuse ;  /* 0x000000010606e824 */ /* 0x100fe400078e0a00 */
[----:B------:R-:W-:Y:S02]  /*87f0*/  IMAD.MOV R13, RZ, RZ, -R13 ;  /* 0x000000ffff0d7224 */ /* 0x000fe400078e0a0d */
[----:B------:R-:W-:Y:S01]  /*8800*/  @!P0 IMAD.IADD R8, R8, 0x1, -R0 ;  /* 0x0000000108088824 */ /* 0x000fe200078e0a00 */
[C---:B------:R-:W-:Y:S01]  /*8810*/  ISETP.GT.U32.AND P6, PT, R0.reuse, R6, PT ;  /* 0x000000060000720c */ /* 0x040fe20003fc4070 */
[----:B------:R-:W-:Y:S01]  /*8820*/  IMAD.MOV R14, RZ, RZ, -R14 ;  /* 0x000000ffff0e7224 */ /* 0x000fe200078e0a0e */
[----:B------:R-:W-:Y:S01]  /*8830*/  ISETP.GE.AND P0, PT, R9, RZ, PT ;  /* 0x000000ff0900720c */ /* 0x000fe20003f06270 */
[----:B------:R-:W-:Y:S02]  /*8840*/  IMAD.MOV R9, RZ, RZ, -R15 ;  /* 0x000000ffff097224 */ /* 0x000fe400078e0a0f */
[----:B------:R-:W-:-:S02]  /*8850*/  IMAD R5, R0, R13, R5 ;  /* 0x0000000d00057224 */ /* 0x000fc400078e0205 */
[----:B------:R-:W-:Y:S02]  /*8860*/  IMAD.MOV.U32 R17, RZ, RZ, R8 ;  /* 0x000000ffff117224 */ /* 0x000fe400078e0008 */
[C---:B------:R-:W-:Y:S02]  /*8870*/  IMAD R12, R0.reuse, R14, R12 ;  /* 0x0000000e000c7224 */ /* 0x040fe400078e020c */
[C---:B------:R-:W-:Y:S02]  /*8880*/  IMAD R7, R0.reuse, R9, R7 ;  /* 0x0000000900077224 */ /* 0x040fe400078e0207 */
[----:B------:R-:W-:Y:S01]  /*8890*/  @!P3 IMAD.MOV R17, RZ, RZ, -R17 ;  /* 0x000000ffff11b224 */ /* 0x000fe200078e0a11 */
[----:B------:R-:W-:Y:S01]  /*88a0*/  ISETP.GT.U32.AND P3, PT, R0, R5, PT ;  /* 0x000000050000720c */ /* 0x000fe20003f64070 */
[--C-:B------:R-:W-:Y:S01]  /*88b0*/  @!P2 IMAD.IADD R4, R4, 0x1, -R0.reuse ;  /* 0x000000010404a824 */ /* 0x100fe200078e0a00 */
[----:B------:R-:W-:Y:S01]  /*88c0*/  ISETP.GT.U32.AND P2, PT, R0, R12, PT ;  /* 0x0000000c0000720c */ /* 0x000fe20003f44070 */
[----:B------:R-:W-:Y:S01]  /*88d0*/  @!P6 IMAD.IADD R6, R6, 0x1, -R0 ;  /* 0x000000010606e824 */ /* 0x000fe200078e0a00 */
[----:B------:R-:W-:Y:S01]  /*88e0*/  ISETP.GT.U32.AND P6, PT, R0, R7, PT ;  /* 0x000000070000720c */ /* 0x000fe20003fc4070 */
[----:B0-----:R-:W-:Y:S01]  /*88f0*/  IMAD.MOV.U32 R16, RZ, RZ, R4 ;  /* 0x000000ffff107224 */ /* 0x001fe200078e0004 */
[----:B------:R0:W-:Y:S01]  /*8900*/  STL [R1+0x240], R17 ;  /* 0x0002401101007387 */ /* 0x0001e20000100800 */
[----:B------:R-:W-:-:S02]  /*8910*/  VIADD R15, R11, 0x5e ;  /* 0x0000005e0b0f7836 */ /* 0x000fc40000000000 */
[----:B------:R-:W-:Y:S01]  /*8920*/  @!P4 IMAD.MOV R16, RZ, RZ, -R16 ;  /* 0x000000ffff10c224 */ /* 0x000fe200078e0a10 */
[----:B------:R-:W-:Y:S01]  /*8930*/  ISETP.GE.AND P4, PT, R2, RZ, PT ;  /* 0x000000ff0200720c */ /* 0x000fe20003f86270 */
[----:B------:R-:W-:Y:S01]  /*8940*/  VIADD R8, R11, 0x5f ;  /* 0x0000005f0b087836 */ /* 0x000fe20000000000 */
[----:B------:R-:W-:Y:S01]  /*8950*/  IABS R2, R15 ;  /* 0x0000000f00027213 */ /* 0x000fe20000000000 */
[--C-:B------:R-:W-:Y:S01]  /*8960*/  @!P3 IMAD.IADD R5, R5, 0x1, -R0.reuse ;  /* 0x000000010505b824 */ /* 0x100fe200078e0a00 */
[----:B------:R1:W-:Y:S01]  /*8970*/  STL [R1+0x248], R16 ;  /* 0x0002481001007387 */ /* 0x0003e20000100800 */
[--C-:B------:R-:W-:Y:S01]  /*8980*/  @!P2 IMAD.IADD R12, R12, 0x1, -R0.reuse ;  /* 0x000000010c0ca824 */ /* 0x100fe200078e0a00 */
[----:B------:R-:W-:Y:S01]  /*8990*/  IABS R4, R8 ;  /* 0x0000000800047213 */ /* 0x000fe20000000000 */
[----:B------:R-:W-:Y:S01]  /*89a0*/  @!P6 IMAD.IADD R7, R7, 0x1, -R0 ;  /* 0x000000010707e824 */ /* 0x000fe200078e0a00 */
[----:B------:R-:W-:Y:S01]  /*89b0*/  ISETP.GT.U32.AND P6, PT, R0, R5, PT ;  /* 0x000000050000720c */ /* 0x000fe20003fc4070 */
[----:B------:R-:W-:Y:S01]  /*89c0*/  IMAD.HI.U32 R9, R3, R2, RZ ;  /* 0x0000000203097227 */ /* 0x000fe200078e00ff */
[----:B------:R-:W-:-:S02]  /*89d0*/  ISETP.GE.AND P2, PT, R8, RZ, PT ;  /* 0x000000ff0800720c */ /* 0x000fc40003f46270 */
[----:B------:R-:W-:Y:S01]  /*89e0*/  ISETP.GT.U32.AND P3, PT, R0, R12, PT ;  /* 0x0000000c0000720c */ /* 0x000fe20003f64070 */
[----:B------:R-:W-:-:S04]  /*89f0*/  IMAD.HI.U32 R8, R3, R4, RZ ;  /* 0x0000000403087227 */ /* 0x000fc800078e00ff */
[----:B------:R-:W-:Y:S02]  /*8a00*/  IMAD.MOV R9, RZ, RZ, -R9 ;  /* 0x000000ffff097224 */ /* 0x000fe400078e0a09 */
[----:B------:R-:W-:Y:S02]  /*8a10*/  IMAD.MOV R8, RZ, RZ, -R8 ;  /* 0x000000ffff087224 */ /* 0x000fe400078e0a08 */
[C---:B------:R-:W-:Y:S02]  /*8a20*/  IMAD R2, R0.reuse, R9, R2 ;  /* 0x0000000900027224 */ /* 0x040fe400078e0202 */
[C---:B------:R-:W-:Y:S02]  /*8a30*/  IMAD R4, R0.reuse, R8, R4 ;  /* 0x0000000800047224 */ /* 0x040fe400078e0204 */
[----:B------:R-:W-:Y:S01]  /*8a40*/  @!P6 IMAD.IADD R5, R5, 0x1, -R0 ;  /* 0x000000010505e824 */ /* 0x000fe200078e0a00 */
[----:B------:R-:W-:Y:S01]  /*8a50*/  ISETP.GT.U32.AND P6, PT, R0, R2, PT ;  /* 0x000000020000720c */ /* 0x000fe20003fc4070 */
[----:B------:R-:W-:-:S02]  /*8a60*/  IMAD.MOV.U32 R14, RZ, RZ, R6 ;  /* 0x000000ffff0e7224 */ /* 0x000fc400078e0006 */
[----:B------:R-:W-:Y:S01]  /*8a70*/  @!P3 IMAD.IADD R12, R12, 0x1, -R0 ;  /* 0x000000010c0cb824 */ /* 0x000fe200078e0a00 */
[C---:B------:R-:W-:Y:S01]  /*8a80*/  ISETP.GT.U32.AND P3, PT, R0.reuse, R4, PT ;  /* 0x000000040000720c */ /* 0x040fe20003f64070 */
[C---:B------:R-:W-:Y:S02]  /*8a90*/  VIADD R13, R11.reuse, 0x5d ;  /* 0x0000005d0b0d7836 */ /* 0x040fe40000000000 */
[----:B------:R-:W-:Y:S02]  /*8aa0*/  VIADD R8, R11, 0x5c ;  /* 0x0000005c0b087836 */ /* 0x000fe40000000000 */
[----:B------:R-:W-:Y:S01]  /*8ab0*/  @!P5 IMAD.MOV R14, RZ, RZ, -R14 ;  /* 0x000000ffff0ed224 */ /* 0x000fe200078e0a0e */
[----:B------:R-:W-:Y:S01]  /*8ac0*/  ISETP.GT.U32.AND P5, PT, R0, R7, PT ;  /* 0x000000070000720c */ /* 0x000fe20003fa4070 */
[----:B0-----:R-:W-:Y:S01]  /*8ad0*/  IMAD.MOV.U32 R17, RZ, RZ, R12 ;  /* 0x000000ffff117224 */ /* 0x001fe200078e000c */
[----:B------:R-:W-:Y:S01]  /*8ae0*/  IABS R6, R13 ;  /* 0x0000000d00067213 */ /* 0x000fe20000000000 */
[----:B------:R-:W-:Y:S01]  /*8af0*/  @!P6 IMAD.IADD R2, R2, 0x1, -R0 ;  /* 0x000000010202e824 */ /* 0x000fe200078e0a00 */
[----:B-1----:R-:W-:Y:S01]  /*8b00*/  IABS R16, R8 ;  /* 0x0000000800107213 */ /* 0x002fe20000000000 */
[----:B------:R0:W-:Y:S01]  /*8b10*/  STL [R1+0x24c], R14 ;  /* 0x00024c0e01007387 */ /* 0x0001e20000100800 */
[----:B------:R-:W-:-:S02]  /*8b20*/  @!P1 IMAD.MOV R17, RZ, RZ, -R17 ;  /* 0x000000ffff119224 */ /* 0x000fc400078e0a11 */
[----:B------:R-:W-:Y:S01]  /*8b30*/  @!P3 IMAD.IADD R4, R4, 0x1, -R0 ;  /* 0x000000010404b824 */ /* 0x000fe200078e0a00 */
[----:B------:R-:W-:Y:S01]  /*8b40*/  ISETP.GE.AND P3, PT, R13, RZ, PT ;  /* 0x000000ff0d00720c */ /* 0x000fe20003f66270 */
[----:B------:R-:W-:Y:S01]  /*8b50*/  IMAD.MOV.U32 R12, RZ, RZ, R16 ;  /* 0x000000ffff0c7224 */ /* 0x000fe200078e0010 */
[C---:B------:R-:W-:Y:S01]  /*8b60*/  ISETP.GT.U32.AND P6, PT, R0.reuse, R2, PT ;  /* 0x000000020000720c */ /* 0x040fe20003fc4070 */
[----:B------:R-:W-:Y:S01]  /*8b70*/  VIADD R9, R11, 0x5b ;  /* 0x0000005b0b097836 */ /* 0x000fe20000000000 */
[----:B------:R-:W-:Y:S01]  /*8b80*/  ISETP.GT.U32.AND P1, PT, R0, R4, PT ;  /* 0x000000040000720c */ /* 0x000fe20003f24070 */
[C---:B------:R-:W-:Y:S01]  /*8b90*/  IMAD.HI.U32 R13, R3.reuse, R12, RZ ;  /* 0x0000000c030d7227 */ /* 0x040fe200078e00ff */
[----:B------:R-:W-:Y:S03]  /*8ba0*/  STL [R1+0x244], R17 ;  /* 0x0002441101007387 */ /* 0x000fe60000100800 */
[----:B0-----:R-:W-:-:S04]  /*8bb0*/  IMAD.HI.U32 R14, R3, R6, RZ ;  /* 0x00000006030e7227 */ /* 0x001fc800078e00ff */
[----:B------:R-:W-:Y:S02]  /*8bc0*/  IMAD.MOV R14, RZ, RZ, -R14 ;  /* 0x000000ffff0e7224 */ /* 0x000fe400078e0a0e */
[----:B------:R-:W-:Y:S01]  /*8bd0*/  @!P5 IMAD.IADD R7, R7, 0x1, -R0 ;  /* 0x000000010707d824 */ /* 0x000fe200078e0a00 */
[----:B------:R-:W-:Y:S01]  /*8be0*/  ISETP.GE.AND P5, PT, R15, RZ, PT ;  /* 0x000000ff0f00720c */ /* 0x000fe20003fa6270 */
[----:B------:R-:W-:Y:S01]  /*8bf0*/  IMAD R6, R0, R14, R6 ;  /* 0x0000000e00067224 */ /* 0x000fe200078e0206 */
[----:B------:R-:W-:Y:S01]  /*8c00*/  IABS R15, R9 ;  /* 0x00000009000f7213 */ /* 0x000fe20000000000 */
[----:B------:R-:W-:Y:S02]  /*8c10*/  IMAD.MOV R13, RZ, RZ, -R13 ;  /* 0x000000ffff0d7224 */ /* 0x000fe400078e0a0d */
[----:B------:R-:W-:Y:S01]  /*8c20*/  @!P4 IMAD.MOV R7, RZ, RZ, -R7 ;  /* 0x000000ffff07c224 */ /* 0x000fe200078e0a07 */
[----:B------:R-:W-:Y:S01]  /*8c30*/  ISETP.GE.AND P4, PT, R8, RZ, PT ;  /* 0x000000ff0800720c */ /* 0x000fe20003f86270 */
[----:B------:R-:W-:Y:S01]  /*8c40*/  @!P0 IMAD.MOV R5, RZ, RZ, -R5 ;  /* 0x000000ffff058224 */ /* 0x000fe200078e0a05 */
[C---:B------:R-:W-:Y:S01]  /*8c50*/  ISETP.GT.U32.AND P0, PT, R0.reuse, R6, PT ;  /* 0x000000060000720c */ /* 0x040fe20003f04070 */
[----:B------:R-:W-:-:S02]  /*8c60*/  IMAD R8, R0, R13, R12 ;  /* 0x0000000d00087224 */ /* 0x000fc400078e020c */
[--C-:B------:R-:W-:Y:S01]  /*8c70*/  @!P6 IMAD.IADD R2, R2, 0x1, -R0.reuse ;  /* 0x000000010202e824 */ /* 0x100fe200078e0a00 */
[----:B------:R-:W-:Y:S01]  /*8c80*/  STL [R1+0x23c], R5 ;  /* 0x00023c0501007387 */ /* 0x000fe20000100800 */
[----:B------:R-:W-:Y:S01]  /*8c90*/  IMAD.HI.U32 R14, R3, R15, RZ ;  /* 0x0000000f030e7227 */ /* 0x000fe200078e00ff */
[----:B------:R-:W-:Y:S02]  /*8ca0*/  ISETP.GT.U32.AND P6, PT, R0, R8, PT ;  /* 0x000000080000720c */ /* 0x000fe40003fc4070 */
[----:B------:R0:W-:Y:S01]  /*8cb0*/  STL [R1+0x228], R7 ;  /* 0x0002280701007387 */ /* 0x0001e20000100800 */
[----:B------:R-:W-:Y:S01]  /*8cc0*/  @!P1 IMAD.IADD R4, R4, 0x1, -R0 ;  /* 0x0000000104049824 */ /* 0x000fe200078e0a00 */
[----:B------:R-:W-:Y:S01]  /*8cd0*/  ISETP.GE.AND P1, PT, R9, RZ, PT ;  /* 0x000000ff0900720c */ /* 0x000fe20003f26270 */
[----:B------:R-:W-:Y:S02]  /*8ce0*/  IMAD.MOV R14, RZ, RZ, -R14 ;  /* 0x000000ffff0e7224 */ /* 0x000fe400078e0a0e */
[----:B------:R-:W-:-:S02]  /*8cf0*/  VIADD R12, R11, 0x5a ;  /* 0x0000005a0b0c7836 */ /* 0x000fc40000000000 */
[----:B------:R-:W-:Y:S02]  /*8d00*/  IMAD.MOV.U32 R16, RZ, RZ, R4 ;  /* 0x000000ffff107224 */ /* 0x000fe400078e0004 */
[----:B------:R-:W-:Y:S01]  /*8d10*/  @!P0 IMAD.IADD R6, R6, 0x1, -R0 ;  /* 0x0000000106068824 */ /* 0x000fe200078e0a00 */
[----:B0-----:R-:W-:Y:S01]  /*8d20*/  IABS R7, R12 ;  /* 0x0000000c00077213 */ /* 0x001fe20000000000 */
[C---:B------:R-:W-:Y:S02]  /*8d30*/  IMAD R18, R0.reuse, R14, R15 ;  /* 0x0000000e00127224 */ /* 0x040fe400078e020f */
[----:B------:R-:W-:Y:S02]  /*8d40*/  VIADD R9, R11, 0x59 ;  /* 0x000000590b097836 */ /* 0x000fe40000000000 */
[----:B------:R-:W-:Y:S01]  /*8d50*/  @!P2 IMAD.MOV R16, RZ, RZ, -R16 ;  /* 0x000000ffff10a224 */ /* 0x000fe200078e0a10 */
[----:B------:R-:W-:Y:S01]  /*8d60*/  ISETP.GT.U32.AND P2, PT, R0, R6, PT ;  /* 0x000000060000720c */ /* 0x000fe20003f44070 */
[----:B------:R-:W-:Y:S01]  /*8d70*/  IMAD.MOV.U32 R13, RZ, RZ, R2 ;  /* 0x000000ffff0d7224 */ /* 0x000fe200078e0002 */
[----:B------:R-:W-:Y:S01]  /*8d80*/  IABS R17, R9 ;  /* 0x0000000900117213 */ /* 0x000fe20000000000 */
[----:B------:R-:W-:Y:S01]  /*8d90*/  @!P6 IMAD.IADD R8, R8, 0x1, -R0 ;  /* 0x000000010808e824 */ /* 0x000fe200078e0a00 */
[C---:B------:R-:W-:Y:S01]  /*8da0*/  ISETP.GT.U32.AND P0, PT, R0.reuse, R18, PT ;  /* 0x000000120000720c */ /* 0x040fe20003f04070 */
[----:B------:R-:W-:Y:S01]  /*8db0*/  @!P5 IMAD.MOV R13, RZ, RZ, -R13 ;  /* 0x000000ffff0dd224 */ /* 0x000fe200078e0a0d */
[----:B------:R-:W-:Y:S01]  /*8dc0*/  STL [R1+0x1e8], R16 ;  /* 0x0001e81001007387 */ /* 0x000fe20000100800 */
[----:B------:R-:W-:Y:S01]  /*8dd0*/  IMAD.HI.U32 R4, R3, R7, RZ ;  /* 0x0000000703047227 */ /* 0x000fe200078e00ff */
[----:B------:R-:W-:-:S02]  /*8de0*/  ISETP.GT.U32.AND P5, PT, R0, R8, PT ;  /* 0x000000080000720c */ /* 0x000fc40003fa4070 */
[----:B------:R0:W-:Y:S01]  /*8df0*/  STL [R1+0x1ec], R13 ;  /* 0x0001ec0d01007387 */ /* 0x0001e20000100800 */
[----:B------:R-:W-:Y:S01]  /*8e00*/  IMAD.HI.U32 R2, R3, R17, RZ ;  /* 0x0000001103027227 */ /* 0x000fe200078e00ff */
[----:B------:R-:W-:-:S03]  /*8e10*/  ISETP.GE.AND P6, PT, R12, RZ, PT ;  /* 0x000000ff0c00720c */ /* 0x000fc60003fc6270 */
[----:B------:R-:W-:Y:S02]  /*8e20*/  IMAD.MOV R4, RZ, RZ, -R4 ;  /* 0x000000ffff047224 */ /* 0x000fe400078e0a04 */
[----:B------:R-:W-:Y:S02]  /*8e30*/  IMAD.MOV R2, RZ, RZ, -R2 ;  /* 0x000000ffff027224 */ /* 0x000fe400078e0a02 */
[--C-:B------:R-:W-:Y:S01]  /*8e40*/  @!P2 IMAD.IADD R6, R6, 0x1, -R0.reuse ;  /* 0x000000010606a824 */ /* 0x100fe200078e0a00 */
[----:B------:R-:W-:Y:S01]  /*8e50*/  ISETP.GE.AND P2, PT, R9, RZ, PT ;  /* 0x000000ff0900720c */ /* 0x000fe20003f46270 */
[----:B------:R-:W-:Y:S02]  /*8e60*/  IMAD R7, R0, R4, R7 ;  /* 0x0000000400077224 */ /* 0x000fe400078e0207 */
[----:B------:R-:W-:Y:S02]  /*8e70*/  @!P0 IMAD.IADD R18, R18, 0x1, -R0 ;  /* 0x0000000112128824 */ /* 0x000fe400078e0a00 */
[----:B------:R-:W-:-:S02]  /*8e80*/  IMAD R17, R0, R2, R17 ;  /* 0x0000000200117224 */ /* 0x000fc400078e0211 */
[----:B------:R-:W-:Y:S01]  /*8e90*/  @!P5 IMAD.IADD R8, R8, 0x1, -R0 ;  /* 0x000000010808d824 */ /* 0x000fe200078e0a00 */
[C---:B------:R-:W-:Y:S01]  /*8ea0*/  ISETP.GT.U32.AND P5, PT, R0.reuse, R7, PT ;  /* 0x000000070000720c */ /* 0x040fe20003fa4070 */
[----:B------:R-:W-:Y:S01]  /*8eb0*/  IMAD.MOV.U32 R14, RZ, RZ, R6 ;  /* 0x000000ffff0e7224 */ /* 0x000fe200078e0006 */
[C---:B------:R-:W-:Y:S01]  /*8ec0*/  ISETP.GT.U32.AND P0, PT, R0.reuse, R18, PT ;  /* 0x000000120000720c */ /* 0x040fe20003f04070 */
[C---:B------:R-:W-:Y:S02]  /*8ed0*/  VIADD R5, R11.reuse, 0x58 ;  /* 0x000000580b057836 */ /* 0x040fe40000000000 */
[----:B------:R-:W-:Y:S01]  /*8ee0*/  @!P3 IMAD.MOV R14, RZ, RZ, -R14 ;  /* 0x000000ffff0eb224 */ /* 0x000fe200078e0a0e */
[----:B------:R-:W-:Y:S01]  /*8ef0*/  ISETP.GT.U32.AND P3, PT, R0, R17, PT ;  /* 0x000000110000720c */ /* 0x000fe20003f64070 */
[C---:B------:R-:W-:Y:S01]  /*8f00*/  VIADD R2, R11.reuse, 0x57 ;  /* 0x000000570b027836 */ /* 0x040fe20000000000 */
[----:B------:R-:W-:Y:S01]  /*8f10*/  IABS R15, R5 ;  /* 0x00000005000f7213 */ /* 0x000fe20000000000 */
[----:B0-----:R-:W-:Y:S01]  /*8f20*/  IMAD.MOV.U32 R13, RZ, RZ, R8 ;  /* 0x000000ffff0d7224 */ /* 0x001fe200078e0008 */
[----:B------:R0:W-:Y:S01]  /*8f30*/  STL [R1+0x204], R14 ;  /* 0x0002040e01007387 */ /* 0x0001e20000100800 */
[----:B------:R-:W-:Y:S01]  /*8f40*/  VIADD R16, R11, 0x55 ;  /* 0x000000550b107836 */ /* 0x000fe20000000000 */
[----:B------:R-:W-:Y:S01]  /*8f50*/  IABS R6, R2 ;  /* 0x0000000200067213 */ /* 0x000fe20000000000 */
[----:B------:R-:W-:-:S02]  /*8f60*/  @!P5 IMAD.IADD R7, R7, 0x1, -R0 ;  /* 0x000000010707d824 */ /* 0x000fc400078e0a00 */
[----:B------:R-:W-:-:S03]  /*8f70*/  IMAD.HI.U32 R4, R3, R15, RZ ;  /* 0x0000000f03047227 */ /* 0x000fc600078e00ff */
[----:B------:R-:W-:Y:S01]  /*8f80*/  ISETP.GT.U32.AND P5, PT, R0, R7, PT ;  /* 0x000000070000720c */ /* 0x000fe20003fa4070 */
[--C-:B------:R-:W-:Y:S01]  /*8f90*/  @!P0 IMAD.IADD R18, R18, 0x1, -R0.reuse ;  /* 0x0000000112128824 */ /* 0x100fe200078e0a00 */
[----:B------:R-:W-:Y:S01]  /*8fa0*/  ISETP.GE.AND P0, PT, R2, RZ, PT ;  /* 0x000000ff0200720c */ /* 0x000fe20003f06270 */
[----:B------:R-:W-:Y:S02]  /*8fb0*/  @!P3 IMAD.IADD R17, R17, 0x1, -R0 ;  /* 0x000000011111b824 */ /* 0x000fe400078e0a00 */
[----:B------:R-:W-:Y:S02]  /*8fc0*/  IMAD.MOV R4, RZ, RZ, -R4 ;  /* 0x000000ffff047224 */ /* 0x000fe400078e0a04 */
[----:B------:R-:W-:Y:S01]  /*8fd0*/  IMAD.MOV.U32 R2, RZ, RZ, R6 ;  /* 0x000000ffff027224 */ /* 0x000fe200078e0006 */
[C---:B------:R-:W-:Y:S01]  /*8fe0*/  ISETP.GT.U32.AND P3, PT, R0.reuse, R17, PT ;  /* 0x000000110000720c */ /* 0x040fe20003f64070 */
[----:B------:R-:W-:Y:S02]  /*8ff0*/  IMAD R15, R0, R4, R15 ;  /* 0x00000004000f7224 */ /* 0x000fe400078e020f */
[----:B------:R-:W-:-:S02]  /*9000*/  VIADD R6, R11, 0x56 ;  /* 0x000000560b067836 */ /* 0x000fc40000000000 */
[----:B------:R-:W-:-:S03]  /*9010*/  IMAD.HI.U32 R4, R3, R2, RZ ;  /* 0x0000000203047227 */ /* 0x000fc600078e00ff */
[----:B------:R-:W-:Y:S01]  /*9020*/  IABS R12, R6 ;  /* 0x00000006000c7213 */ /* 0x000fe20000000000 */
[----:B------:R-:W-:Y:S01]  /*9030*/  @!P4 IMAD.MOV R13, RZ, RZ, -R13 ;  /* 0x000000ffff0dc224 */ /* 0x000fe200078e0a0d */
[----:B------:R-:W-:Y:S01]  /*9040*/  ISETP.GE.AND P4, PT, R5, RZ, PT ;  /* 0x000000ff0500720c */ /* 0x000fe20003f86270 */
[----:B------:R-:W-:Y:S02]  /*9050*/  IMAD.MOV R4, RZ, RZ, -R4 ;  /* 0x000000ffff047224 */ /* 0x000fe400078e0a04 */
[----:B------:R-:W-:Y:S01]  /*9060*/  @!P5 IMAD.IADD R7, R7, 0x1, -R0 ;  /* 0x000000010707d824 */ /* 0x000fe200078e0a00 */
[----:B------:R1:W-:Y:S01]  /*9070*/  STL [R1+0x214], R13 ;  /* 0x0002140d01007387 */ /* 0x0003e20000100800 */
[C---:B------:R-:W-:Y:S01]  /*9080*/  IMAD R2, R0.reuse, R4, R2 ;  /* 0x0000000400027224 */ /* 0x040fe200078e0202 */
[----:B------:R-:W-:Y:S01]  /*9090*/  ISETP.GT.U32.AND P5, PT, R0, R15, PT ;  /* 0x0000000f0000720c */ /* 0x000fe20003fa4070 */
[----:B0-----:R-:W-:-:S04]  /*90a0*/  IMAD.HI.U32 R14, R3, R12, RZ ;  /* 0x0000000c030e7227 */ /* 0x001fc800078e00ff */
[----:B------:R-:W-:Y:S01]  /*90b0*/  @!P3 IMAD.IADD R17, R17, 0x1, -R0 ;  /* 0x000000011111b824 */ /* 0x000fe200078e0a00 */
[C---:B------:R-:W-:Y:S01]  /*90c0*/  ISETP.GT.U32.AND P3, PT, R0.reuse, R2, PT ;  /* 0x000000020000720c */ /* 0x040fe20003f64070 */
[----:B------:R-:W-:Y:S01]  /*90d0*/  IMAD.MOV R14, RZ, RZ, -R14 ;  /* 0x000000ffff0e7224 */ /* 0x000fe200078e0a0e */
[----:B-1----:R-:W-:Y:S01]  /*90e0*/  IABS R13, R16 ;  /* 0x00000010000d7213 */ /* 0x002fe20000000000 */
[----:B------:R-:W-:Y:S02]  /*90f0*/  VIADD R19, R11, 0x54 ;  /* 0x000000540b137836 */ /* 0x000fe40000000000 */
[----:B------:R-:W-:Y:S02]  /*9100*/  IMAD R12, R0, R14, R12 ;  /* 0x0000000e000c7224 */ /* 0x000fe400078e020c */
[----:B------:R-:W-:Y:S01]  /*9110*/  IMAD.HI.U32 R4, R3, R13, RZ ;  /* 0x0000000d03047227 */ /* 0x000fe200078e00ff */
[----:B------:R-:W-:-:S03]  /*9120*/  IABS R8, R19 ;  /* 0x0000001300087213 */ /* 0x000fc60000000000 */
[----:B------:R-:W-:Y:S02]  /*9130*/  IMAD.MOV R4, RZ, RZ, -R4 ;  /* 0x000000ffff047224 */ /* 0x000fe400078e0a04 */
[--C-:B------:R-:W-:Y:S01]  /*9140*/  @!P5 IMAD.IADD R15, R15, 0x1, -R0.reuse ;  /* 0x000000010f0fd824 */ /* 0x100fe200078e0a00 */
        /* <DEDUP_REMOVED lines=9> */
[C---:B------:R-:W-:Y:S01]  /*91e0*/  ISETP.GT.U32.AND P5, PT, R0.reuse, R15, PT ;  /* 0x0000000f0000720c */ /* 0x040fe20003fa4070 */
[----:B------:R-:W-:Y:S02]  /*91f0*/  IMAD R8, R0, R20, R8 ;  /* 0x0000001400087224 */ /* 0x000fe400078e0208 */
[----:B------:R-:W-:-:S04]  /*9200*/  IMAD.HI.U32 R20, R3, R21, RZ ;  /* 0x0000001503147227 */ /* 0x000fc800078e00ff */
[----:B------:R-:W-:Y:S01]  /*9210*/  @!P3 IMAD.IADD R13, R13, 0x1, -R0 ;  /* 0x000000010d0db824 */ /* 0x000fe200078e0a00 */
[C---:B------:R-:W-:Y:S01]  /*9220*/  ISETP.GT.U32.AND P3, PT, R0.reuse, R12, PT ;  /* 0x0000000c0000720c */ /* 0x040fe20003f64070 */
[----:B------:R-:W-:Y:S02]  /*9230*/  IMAD.MOV.U32 R23, RZ, RZ, R18 ;  /* 0x000000ffff177224 */ /* 0x000fe400078e0012 */
[----:B------:R-:W-:Y:S02]  /*9240*/  VIADD R9, R11, 0x53 ;  /* 0x000000530b097836 */ /* 0x000fe40000000000 */
[----:B------:R-:W-:Y:S02]  /*9250*/  IMAD.MOV R20, RZ, RZ, -R20 ;  /* 0x000000ffff147224 */ /* 0x000fe400078e0a14 */
[----:B------:R-:W-:Y:S01]  /*9260*/  @!P1 IMAD.MOV R23, RZ, RZ, -R23 ;  /* 0x000000ffff179224 */ /* 0x000fe200078e0a17 */
[----:B------:R-:W-:Y:S01]  /*9270*/  IABS R5, R9 ;  /* 0x0000000900057213 */ /* 0x000fe20000000000 */
[----:B------:R-:W-:Y:S01]  /*9280*/  @!P6 IMAD.MOV R7, RZ, RZ, -R7 ;  /* 0x000000ffff07e224 */ /* 0x000fe200078e0a07 */
[C---:B------:R-:W-:Y:S01]  /*9290*/  ISETP.GT.U32.AND P6, PT, R0.reuse, R13, PT ;  /* 0x0000000d0000720c */ /* 0x040fe20003fc4070 */
[C---:B------:R-:W-:Y:S01]  /*92a0*/  IMAD R21, R0.reuse, R20, R21 ;  /* 0x0000001400157224 */ /* 0x040fe200078e0215 */
[----:B------:R-:W-:Y:S01]  /*92b0*/  STL [R1+0x1a8], R23 ;  /* 0x0001a81701007387 */ /* 0x000fe20000100800 */
[----:B------:R-:W-:Y:S01]  /*92c0*/  IMAD.HI.U32 R22, R3, R5, RZ ;  /* 0x0000000503167227 */ /* 0x000fe200078e00ff */
[----:B------:R-:W-:-:S02]  /*92d0*/  ISETP.GT.U32.AND P1, PT, R0, R2, PT ;  /* 0x000000020000720c */ /* 0x000fc40003f24070 */
[----:B------:R0:W-:Y:S01]  /*92e0*/  STL [R1+0x18c], R7 ;  /* 0x00018c0701007387 */ /* 0x0001e20000100800 */
[----:B------:R-:W-:Y:S01]  /*92f0*/  @!P3 IMAD.IADD R12, R12, 0x1, -R0 ;  /* 0x000000010c0cb824 */ /* 0x000fe200078e0a00 */
[C---:B------:R-:W-:Y:S01]  /*9300*/  ISETP.GT.U32.AND P3, PT, R0.reuse, R21, PT ;  /* 0x000000150000720c */ /* 0x040fe20003f64070 */
[----:B------:R-:W-:Y:S02]  /*9310*/  IMAD.MOV R22, RZ, RZ, -R22 ;  /* 0x000000ffff167224 */ /* 0x000fe400078e0a16 */
[----:B------:R-:W-:Y:S02]  /*9320*/  VIADD R4, R11, 0x51 ;  /* 0x000000510b047836 */ /* 0x000fe40000000000 */
[C---:B------:R-:W-:Y:S02]  /*9330*/  IMAD R5, R0.reuse, R22, R5 ;  /* 0x0000001600057224 */ /* 0x040fe400078e0205 */
[--C-:B------:R-:W-:Y:S01]  /*9340*/  @!P5 IMAD.IADD R15, R15, 0x1, -R0.reuse ;  /* 0x000000010f0fd824 */ /* 0x100fe200078e0a00 */
[----:B------:R-:W-:Y:S01]  /*9350*/  IABS R18, R4 ;  /* 0x0000000400127213 */ /* 0x000fe20000000000 */
[----:B0-----:R-:W-:Y:S01]  /*9360*/  IMAD.MOV.U32 R7, RZ, RZ, R17 ;  /* 0x000000ffff077224 */ /* 0x001fe200078e0011 */
[----:B------:R-:W-:Y:S01]  /*9370*/  ISETP.GT.U32.AND P5, PT, R0, R5, PT ;  /* 0x000000050000720c */ /* 0x000fe20003fa4070 */
[--C-:B------:R-:W-:Y:S01]  /*9380*/  @!P6 IMAD.IADD R13, R13, 0x1, -R0.reuse ;  /* 0x000000010d0de824 */ /* 0x100fe200078e0a00 */
[----:B------:R-:W-:Y:S01]  /*9390*/  ISETP.GE.AND P6, PT, R16, RZ, PT ;  /* 0x000000ff1000720c */ /* 0x000fe20003fc6270 */
[----:B------:R-:W-:Y:S01]  /*93a0*/  @!P2 IMAD.MOV R7, RZ, RZ, -R7 ;  /* 0x000000ffff07a224 */ /* 0x000fe200078e0a07 */
[----:B------:R-:W-:Y:S01]  /*93b0*/  ISETP.GT.U32.AND P2, PT, R0, R8, PT ;  /* 0x000000080000720c */ /* 0x000fe20003f44070 */
[--C-:B------:R-:W-:Y:S01]  /*93c0*/  @!P1 IMAD.IADD R2, R2, 0x1, -R0.reuse ;  /* 0x0000000102029824 */ /* 0x100fe200078e0a00 */
[----:B------:R-:W-:Y:S01]  /*93d0*/  ISETP.GE.AND P1, PT, R6, RZ, PT ;  /* 0x000000ff0600720c */ /* 0x000fe20003f26270 */
[----:B------:R-:W-:Y:S01]  /*93e0*/  IMAD.MOV.U32 R20, RZ, RZ, R15 ;  /* 0x000000ffff147224 */ /* 0x000fe200078e000f */
[----:B------:R0:W-:Y:S01]  /*93f0*/  STL [R1+0x184], R7 ;  /* 0x0001840701007387 */ /* 0x0001e20000100800 */
[----:B------:R-:W-:-:S02]  /*9400*/  @!P3 IMAD.IADD R21, R21, 0x1, -R0 ;  /* 0x000000011515b824 */ /* 0x000fc400078e0a00 */
[----:B------:R-:W-:-:S04]  /*9410*/  IMAD.HI.U32 R6, R3, R18, RZ ;  /* 0x0000001203067227 */ /* 0x000fc800078e00ff */
[----:B------:R-:W-:Y:S01]  /*9420*/  @!P4 IMAD.MOV R20, RZ, RZ, -R20 ;  /* 0x000000ffff14c224 */ /* 0x000fe200078e0a14 */
[----:B------:R-:W-:Y:S01]  /*9430*/  ISETP.GT.U32.AND P4, PT, R0, R21, PT ;  /* 0x000000150000720c */ /* 0x000fe20003f84070 */
[----:B------:R-:W-:Y:S02]  /*9440*/  IMAD.MOV R6, RZ, RZ, -R6 ;  /* 0x000000ffff067224 */ /* 0x000fe400078e0a06 */
[----:B0-----:R-:W-:Y:S01]  /*9450*/  VIADD R7, R11, 0x50 ;  /* 0x000000500b077836 */ /* 0x001fe20000000000 */
[----:B------:R-:W-:Y:S01]  /*9460*/  STL [R1+0x180], R20 ;  /* 0x0001801401007387 */ /* 0x000fe20000100800 */
[----:B------:R-:W-:Y:S01]  /*9470*/  @!P2 IMAD.IADD R8, R8, 0x1, -R0 ;  /* 0x000000010808a824 */ /* 0x000fe200078e0a00 */
[----:B------:R-:W-:Y:S01]  /*9480*/  ISETP.GE.AND P2, PT, R19, RZ, PT ;  /* 0x000000ff1300720c */ /* 0x000fe20003f46270 */
[----:B------:R-:W-:Y:S01]  /*9490*/  IMAD.MOV.U32 R17, RZ, RZ, R2 ;  /* 0x000000ffff117224 */ /* 0x000fe200078e0002 */
[----:B------:R-:W-:Y:S01]  /*94a0*/  IABS R16, R7 ;  /* 0x0000000700107213 */ /* 0x000fe20000000000 */
[----:B------:R-:W-:Y:S01]  /*94b0*/  IMAD.MOV.U32 R2, RZ, RZ, R12 ;  /* 0x000000ffff027224 */ /* 0x000fe200078e000c */
[C---:B------:R-:W-:Y:S01]  /*94c0*/  ISETP.GT.U32.AND P3, PT, R0.reuse, R8, PT ;  /* 0x000000080000720c */ /* 0x040fe20003f64070 */
[----:B------:R-:W-:-:S02]  /*94d0*/  IMAD R6, R0, R6, R18 ;  /* 0x0000000600067224 */ /* 0x000fc400078e0212 */
[----:B------:R-:W-:-:S04]  /*94e0*/  IMAD.HI.U32 R15, R3, R16, RZ ;  /* 0x00000010030f7227 */ /* 0x000fc800078e00ff */
[----:B------:R-:W-:Y:S02]  /*94f0*/  IMAD.MOV.U32 R12, RZ, RZ, R13 ;  /* 0x000000ffff0c7224 */ /* 0x000fe400078e000d */
[----:B------:R-:W-:Y:S02]  /*9500*/  IMAD.MOV R15, RZ, RZ, -R15 ;  /* 0x000000ffff0f7224 */ /* 0x000fe400078e0a0f */
[----:B------:R-:W-:Y:S01]  /*9510*/  @!P5 IMAD.IADD R5, R5, 0x1, -R0 ;  /* 0x000000010505d824 */ /* 0x000fe200078e0a00 */
[----:B------:R-:W-:Y:S01]  /*9520*/  ISETP.GE.AND P5, PT, R9, RZ, PT ;  /* 0x000000ff0900720c */ /* 0x000fe20003fa6270 */
[----:B------:R-:W-:Y:S01]  /*9530*/  @!P6 IMAD.MOV R12, RZ, RZ, -R12 ;  /* 0x000000ffff0ce224 */ /* 0x000fe200078e0a0c */
[C---:B------:R-:W-:Y:S01]  /*9540*/  ISETP.GT.U32.AND P6, PT, R0.reuse, R6, PT ;  /* 0x000000060000720c */ /* 0x040fe20003fc4070 */
[C---:B------:R-:W-:Y:S02]  /*9550*/  IMAD R15, R0.reuse, R15, R16 ;  /* 0x0000000f000f7224 */ /* 0x040fe400078e0210 */
[----:B------:R-:W-:Y:S01]  /*9560*/  @!P0 IMAD.MOV R17, RZ, RZ, -R17 ;  /* 0x000000ffff118224 */ /* 0x000fe200078e0a11 */
[----:B------:R-:W-:Y:S01]  /*9570*/  ISETP.GT.U32.AND P0, PT, R0, R5, PT ;  /* 0x000000050000720c */ /* 0x000fe20003f04070 */
[----:B------:R-:W-:Y:S01]  /*9580*/  @!P1 IMAD.MOV R2, RZ, RZ, -R2 ;  /* 0x000000ffff029224 */ /* 0x000fe200078e0a02 */
[----:B------:R-:W-:Y:S01]  /*9590*/  ISETP.GE.AND P1, PT, R14, RZ, PT ;  /* 0x000000ff0e00720c */ /* 0x000fe20003f26270 */
[----:B------:R-:W-:Y:S01]  /*95a0*/  VIADD R9, R11, 0x4f ;  /* 0x0000004f0b097836 */ /* 0x000fe20000000000 */
[----:B------:R-:W-:Y:S01]  /*95b0*/  STL [R1+0x17c], R17 ;  /* 0x00017c1101007387 */ /* 0x000fe20000100800 */
[--C-:B------:R-:W-:Y:S01]  /*95c0*/  @!P4 IMAD.IADD R21, R21, 0x1, -R0.reuse ;  /* 0x000000011515c824 */ /* 0x100fe200078e0a00 */
[----:B------:R-:W-:Y:S01]  /*95d0*/  ISETP.GT.U32.AND P4, PT, R0, R15, PT ;  /* 0x0000000f0000720c */ /* 0x000fe20003f84070 */
[----:B------:R-:W-:Y:S01]  /*95e0*/  @!P3 IMAD.IADD R8, R8, 0x1, -R0 ;  /* 0x000000010808b824 */ /* 0x000fe200078e0a00 */
[----:B------:R0:W-:Y:S01]  /*95f0*/  STL [R1+0x170], R2 ;  /* 0x0001700201007387 */ /* 0x0001e20000100800 */
[----:B------:R-:W-:Y:S01]  /*9600*/  ISETP.GE.AND P3, PT, R4, RZ, PT ;  /* 0x000000ff0400720c */ /* 0x000fe20003f66270 */
[----:B------:R-:W-:-:S02]  /*9610*/  VIADD R14, R11, 0x4e ;  /* 0x0000004e0b0e7836 */ /* 0x000fc40000000000 */
[--C-:B------:R-:W-:Y:S01]  /*9620*/  @!P6 IMAD.IADD R6, R6, 0x1, -R0.reuse ;  /* 0x000000010606e824 */ /* 0x100fe200078e0a00 */
[----:B------:R1:W-:Y:S01]  /*9630*/  STL [R1+0x16c], R12 ;  /* 0x00016c0c01007387 */ /* 0x0003e20000100800 */
[--C-:B------:R-:W-:Y:S01]  /*9640*/  @!P0 IMAD.IADD R5, R5, 0x1, -R0.reuse ;  /* 0x0000000105058824 */ /* 0x100fe200078e0a00 */
[----:B------:R-:W-:Y:S01]  /*9650*/  ISETP.GE.AND P0, PT, R7, RZ, PT ;  /* 0x000000ff0700720c */ /* 0x000fe20003f06270 */
[----:B------:R-:W-:Y:S01]  /*9660*/  VIADD R16, R11, 0x4c ;  /* 0x0000004c0b107836 */ /* 0x000fe20000000000 */
[----:B------:R-:W-:Y:S01]  /*9670*/  ISETP.GT.U32.AND P6, PT, R0, R6, PT ;  /* 0x000000060000720c */ /* 0x000fe20003fc4070 */
[----:B------:R-:W-:Y:S01]  /*9680*/  @!P5 IMAD.MOV R5, RZ, RZ, -R5 ;  /* 0x000000ffff05d224 */ /* 0x000fe200078e0a05 */
[----:B0-----:R-:W-:Y:S01]  /*9690*/  IABS R2, R9 ;  /* 0x0000000900027213 */ /* 0x001fe20000000000 */
[----:B------:R-:W-:Y:S02]  /*96a0*/  @!P4 IMAD.IADD R15, R15, 0x1, -R0 ;  /* 0x000000010f0fc824 */ /* 0x000fe400078e0a00 */
[----:B------:R-:W-:-:S02]  /*96b0*/  @!P1 IMAD.MOV R21, RZ, RZ, -R21 ;  /* 0x000000ffff159224 */ /* 0x000fc400078e0a15 */
[----:B------:R-:W-:Y:S01]  /*96c0*/  IMAD.HI.U32 R4, R3, R2, RZ ;  /* 0x0000000203047227 */ /* 0x000fe200078e00ff */
[----:B------:R-:W-:-:S03]  /*96d0*/  ISETP.GT.U32.AND P4, PT, R0, R15, PT ;  /* 0x0000000f0000720c */ /* 0x000fc60003f84070 */
[----:B------:R-:W-:Y:S01]  /*96e0*/  IMAD.MOV R7, RZ, RZ, -R4 ;  /* 0x000000ffff077224 */ /* 0x000fe200078e0a04 */
[----:B------:R-:W-:Y:S01]  /*96f0*/  IABS R4, R14 ;  /* 0x0000000e00047213 */ /* 0x000fe20000000000 */
[----:B------:R-:W-:Y:S02]  /*9700*/  @!P6 IMAD.IADD R6, R6, 0x1, -R0 ;  /* 0x000000010606e824 */ /* 0x000fe400078e0a00 */
[----:B------:R-:W-:Y:S02]  /*9710*/  IMAD R7, R0, R7, R2 ;  /* 0x0000000700077224 */ /* 0x000fe400078e0202 */
[----:B------:R-:W-:-:S03]  /*9720*/  IMAD.HI.U32 R2, R3, R4, RZ ;  /* 0x0000000403027227 */ /* 0x000fc600078e00ff */
[C---:B------:R-:W-:Y:S01]  /*9730*/  ISETP.GT.U32.AND P6, PT, R0.reuse, R7, PT ;  /* 0x000000070000720c */ /* 0x040fe20003fc4070 */
[----:B------:R-:W-:Y:S02]  /*9740*/  IMAD.MOV R2, RZ, RZ, -R2 ;  /* 0x000000ffff027224 */ /* 0x000fe400078e0a02 */
[----:B-1----:R-:W-:Y:S02]  /*9750*/  IMAD.MOV.U32 R12, RZ, RZ, R8 ;  /* 0x000000ffff0c7224 */ /* 0x002fe400078e0008 */
[C---:B------:R-:W-:Y:S02]  /*9760*/  IMAD R4, R0.reuse, R2, R4 ;  /* 0x0000000200047224 */ /* 0x040fe400078e0204 */
[----:B------:R-:W-:Y:S02]  /*9770*/  @!P4 IMAD.IADD R15, R15, 0x1, -R0 ;  /* 0x000000010f0fc824 */ /* 0x000fe400078e0a00 */
[----:B------:R-:W-:Y:S01]  /*9780*/  @!P2 IMAD.MOV R12, RZ, RZ, -R12 ;  /* 0x000000ffff0ca224 */ /* 0x000fe200078e0a0c */
[----:B------:R-:W-:Y:S01]  /*9790*/  ISETP.GT.U32.AND P4, PT, R0, R4, PT ;  /* 0x000000040000720c */ /* 0x000fe20003f84070 */
[----:B------:R-:W-:Y:S01]  /*97a0*/  VIADD R8, R11, 0x4b ;  /* 0x0000004b0b087836 */ /* 0x000fe20000000000 */
[----:B------:R-:W-:Y:S01]  /*97b0*/  ISETP.GE.AND P2, PT, R9, RZ, PT ;  /* 0x000000ff0900720c */ /* 0x000fe20003f46270 */
[----:B------:R-:W-:Y:S01]  /*97c0*/  @!P6 IMAD.IADD R7, R7, 0x1, -R0 ;  /* 0x000000010707e824 */ /* 0x000fe200078e0a00 */
[----:B------:R0:W-:Y:S01]  /*97d0*/  STL [R1+0x168], R12 ;  /* 0x0001680c01007387 */ /* 0x0001e20000100800 */
[----:B------:R-:W-:Y:S01]  /*97e0*/  IABS R9, R16 ;  /* 0x0000001000097213 */ /* 0x000fe20000000000 */
[----:B------:R-:W-:Y:S01]  /*97f0*/  VIADD R2, R11, 0x4a ;  /* 0x0000004a0b027836 */ /* 0x000fe20000000000 */
[----:B------:R-:W-:Y:S01]  /*9800*/  IABS R13, R8 ;  /* 0x00000008000d7213 */ /* 0x000fe20000000000 */
[----:B------:R-:W-:Y:S01]  /*9810*/  @!P3 IMAD.MOV R6, RZ, RZ, -R6 ;  /* 0x000000ffff06b224 */ /* 0x000fe200078e0a06 */
[----:B------:R-:W-:Y:S01]  /*9820*/  ISETP.GE.AND P6, PT, R14, RZ, PT ;  /* 0x000000ff0e00720c */ /* 0x000fe20003fc6270 */
[----:B------:R-:W-:Y:S01]  /*9830*/  IMAD.HI.U32 R19, R3, R9, RZ ;  /* 0x0000000903137227 */ /* 0x000fe200078e00ff */
[----:B------:R1:W-:Y:S03]  /*9840*/  STL [R1+0x164], R5 ;  /* 0x0001640501007387 */ /* 0x0003e60000100800 */
[----:B0-----:R-:W-:Y:S01]  /*9850*/  VIADD R12, R11, 0x4d ;  /* 0x0000004d0b0c7836 */ /* 0x001fe20000000000 */
[----:B------:R-:W-:Y:S01]  /*9860*/  STL [R1+0x160], R21 ;  /* 0x0001601501007387 */ /* 0x000fe20000100800 */
[----:B------:R-:W-:Y:S01]  /*9870*/  @!P4 IMAD.IADD R4, R4, 0x1, -R0 ;  /* 0x000000010404c824 */ /* 0x000fe200078e0a00 */
[C---:B------:R-:W-:Y:S01]  /*9880*/  ISETP.GT.U32.AND P4, PT, R0.reuse, R7, PT ;  /* 0x000000070000720c */ /* 0x040fe20003f84070 */
[----:B------:R-:W-:Y:S01]  /*9890*/  IMAD.HI.U32 R18, R3, R13, RZ ;  /* 0x0000000d03127227 */ /* 0x000fe200078e00ff */
[----:B------:R-:W-:Y:S01]  /*98a0*/  IABS R17, R12 ;  /* 0x0000000c00117213 */ /* 0x000fe20000000000 */
[----:B------:R0:W-:Y:S01]  /*98b0*/  STL [R1+0x4c], R6 ;  /* 0x00004c0601007387 */ /* 0x0001e20000100800 */
[----:B------:R-:W-:Y:S01]  /*98c0*/  ISETP.GT.U32.AND P5, PT, R0, R4, PT ;  /* 0x000000040000720c */ /* 0x000fe20003fa4070 */
[----:B------:R-:W-:-:S02]  /*98d0*/  IMAD.MOV R18, RZ, RZ, -R18 ;  /* 0x000000ffff127224 */ /* 0x000fc400078e0a12 */
[----:B------:R-:W-:-:S04]  /*98e0*/  IMAD.HI.U32 R20, R3, R17, RZ ;  /* 0x0000001103147227 */ /* 0x000fc800078e00ff */
[----:B------:R-:W-:Y:S02]  /*98f0*/  IMAD.MOV R20, RZ, RZ, -R20 ;  /* 0x000000ffff147224 */ /* 0x000fe400078e0a14 */
[C---:B------:R-:W-:Y:S02]  /*9900*/  IMAD R13, R0.reuse, R18, R13 ;  /* 0x00000012000d7224 */ /* 0x040fe400078e020d */
[----:B------:R-:W-:Y:S02]  /*9910*/  IMAD.MOV R19, RZ, RZ, -R19 ;  /* 0x000000ffff137224 */ /* 0x000fe400078e0a13 */
[C---:B------:R-:W-:Y:S01]  /*9920*/  IMAD R14, R0.reuse, R20, R17 ;  /* 0x00000014000e7224 */ /* 0x040fe200078e0211 */
[----:B------:R-:W-:Y:S01]  /*9930*/  IABS R17, R2 ;  /* 0x0000000200117213 */ /* 0x000fe20000000000 */
[----:B------:R-:W-:Y:S01]  /*9940*/  @!P4 IMAD.IADD R7, R7, 0x1, -R0 ;  /* 0x000000010707c824 */ /* 0x000fe200078e0a00 */
[C---:B------:R-:W-:Y:S01]  /*9950*/  ISETP.GT.U32.AND P4, PT, R0.reuse, R13, PT ;  /* 0x0000000d0000720c */ /* 0x040fe20003f84070 */
[C---:B------:R-:W-:Y:S01]  /*9960*/  IMAD R9, R0.reuse, R19, R9 ;  /* 0x0000001300097224 */ /* 0x040fe200078e0209 */
[----:B------:R-:W-:Y:S01]  /*9970*/  ISETP.GT.U32.AND P1, PT, R0, R14, PT ;  /* 0x0000000e0000720c */ /* 0x000fe20003f24070 */
[----:B------:R-:W-:Y:S01]  /*9980*/  @!P0 IMAD.MOV R15, RZ, RZ, -R15 ;  /* 0x000000ffff0f8224 */ /* 0x000fe200078e0a0f */
[----:B------:R-:W-:Y:S01]  /*9990*/  ISETP.GE.AND P0, PT, R12, RZ, PT ;  /* 0x000000ff0c00720c */ /* 0x000fe20003f06270 */
[----:B------:R-:W-:Y:S01]  /*99a0*/  VIADD R12, R11, 0x49 ;  /* 0x000000490b0c7836 */ /* 0x000fe20000000000 */
[----:B------:R-:W-:Y:S01]  /*99b0*/  ISETP.GT.U32.AND P3, PT, R0, R9, PT ;  /* 0x000000090000720c */ /* 0x000fe20003f64070 */
[----:B-1----:R-:W-:Y:S01]  /*99c0*/  IMAD.HI.U32 R5, R3, R17, RZ ;  /* 0x0000001103057227 */ /* 0x002fe200078e00ff */
[----:B------:R1:W-:Y:S03]  /*99d0*/  STL [R1+0x48], R15 ;  /* 0x0000480f01007387 */ /* 0x0003e60000100800 */
[----:B------:R-:W-:-:S02]  /*99e0*/  IMAD.MOV R5, RZ, RZ, -R5 ;  /* 0x000000ffff057224 */ /* 0x000fc400078e0a05 */
[----:B------:R-:W-:Y:S02]  /*99f0*/  IMAD.MOV.U32 R18, RZ, RZ, R7 ;  /* 0x000000ffff127224 */ /* 0x000fe400078e0007 */
[--C-:B------:R-:W-:Y:S02]  /*9a00*/  @!P4 IMAD.IADD R13, R13, 0x1, -R0.reuse ;  /* 0x000000010d0dc824 */ /* 0x100fe400078e0a00 */
[----:B0-----:R-:W-:Y:S01]  /*9a10*/  IMAD R6, R0, R5, R17 ;  /* 0x0000000500067224 */ /* 0x001fe200078e0211 */
[----:B-1----:R-:W-:Y:S01]  /*9a20*/  IABS R15, R12 ;  /* 0x0000000c000f7213 */ /* 0x002fe20000000000 */
[----:B------:R-:W-:Y:S01]  /*9a30*/  @!P1 IMAD.IADD R14, R14, 0x1, -R0 ;  /* 0x000000010e0e9824 */ /* 0x000fe200078e0a00 */
[----:B------:R-:W-:Y:S01]  /*9a40*/  ISETP.GE.AND P1, PT, R8, RZ, PT ;  /* 0x000000ff0800720c */ /* 0x000fe20003f26270 */
[----:B------:R-:W-:Y:S01]  /*9a50*/  @!P2 IMAD.MOV R18, RZ, RZ, -R18 ;  /* 0x000000ffff12a224 */ /* 0x000fe200078e0a12 */
[----:B------:R-:W-:Y:S01]  /*9a60*/  ISETP.GT.U32.AND P2, PT, R0, R13, PT ;  /* 0x0000000d0000720c */ /* 0x000fe20003f44070 */
[----:B------:R-:W-:-:S02]  /*9a70*/  IMAD.MOV.U32 R5, RZ, RZ, R15 ;  /* 0x000000ffff057224 */ /* 0x000fc400078e000f */
[--C-:B------:R-:W-:Y:S01]  /*9a80*/  @!P5 IMAD.IADD R4, R4, 0x1, -R0.reuse ;  /* 0x000000010404d824 */ /* 0x100fe200078e0a00 */
[----:B------:R-:W-:Y:S01]  /*9a90*/  ISETP.GE.AND P5, PT, R16, RZ, PT ;  /* 0x000000ff1000720c */ /* 0x000fe20003fa6270 */
[----:B------:R-:W-:Y:S01]  /*9aa0*/  @!P3 IMAD.IADD R9, R9, 0x1, -R0 ;  /* 0x000000010909b824 */ /* 0x000fe200078e0a00 */
[C---:B------:R-:W-:Y:S01]  /*9ab0*/  ISETP.GT.U32.AND P3, PT, R0.reuse, R14, PT ;  /* 0x0000000e0000720c */ /* 0x040fe20003f64070 */
[----:B------:R-:W-:Y:S01]  /*9ac0*/  IMAD.HI.U32 R8, R3, R5, RZ ;  /* 0x0000000503087227 */ /* 0x000fe200078e00ff */
[----:B------:R0:W-:Y:S02]  /*9ad0*/  STL [R1+0x44], R18 ;  /* 0x0000441201007387 */ /* 0x0001e40000100800 */
[----:B------:R-:W-:Y:S01]  /*9ae0*/  ISETP.GT.U32.AND P4, PT, R0, R9, PT ;  /* 0x000000090000720c */ /* 0x000fe20003f84070 */
[----:B------:R-:W-:Y:S02]  /*9af0*/  VIADD R7, R11, 0x48 ;  /* 0x000000480b077836 */ /* 0x000fe40000000000 */
[----:B------:R-:W-:-:S02]  /*9b00*/  IMAD.MOV R8, RZ, RZ, -R8 ;  /* 0x000000ffff087224 */ /* 0x000fc400078e0a08 */
[----:B------:R-:W-:Y:S01]  /*9b10*/  @!P6 IMAD.MOV R4, RZ, RZ, -R4 ;  /* 0x000000ffff04e224 */ /* 0x000fe200078e0a04 */
[C---:B------:R-:W-:Y:S01]  /*9b20*/  ISETP.GT.U32.AND P6, PT, R0.reuse, R6, PT ;  /* 0x000000060000720c */ /* 0x040fe20003fc4070 */
[----:B------:R-:W-:Y:S01]  /*9b30*/  IMAD R5, R0, R8, R5 ;  /* 0x0000000800057224 */ /* 0x000fe200078e0205 */
[----:B------:R-:W-:Y:S01]  /*9b40*/  IABS R16, R7 ;  /* 0x0000000700107213 */ /* 0x000fe20000000000 */
[--C-:B------:R-:W-:Y:S01]  /*9b50*/  @!P2 IMAD.IADD R13, R13, 0x1, -R0.reuse ;  /* 0x000000010d0da824 */ /* 0x100fe200078e0a00 */
[----:B------:R1:W-:Y:S01]  /*9b60*/  STL [R1+0x40], R4 ;  /* 0x0000400401007387 */ /* 0x0003e20000100800 */
[----:B------:R-:W-:Y:S01]  /*9b70*/  @!P3 IMAD.IADD R14, R14, 0x1, -R0 ;  /* 0x000000010e0eb824 */ /* 0x000fe200078e0a00 */
[----:B------:R-:W-:Y:S01]  /*9b80*/  ISETP.GT.U32.AND P2, PT, R0, R5, PT ;  /* 0x000000050000720c */ /* 0x000fe20003f44070 */
[----:B------:R-:W-:Y:S01]  /*9b90*/  IMAD.HI.U32 R8, R3, R16, RZ ;  /* 0x0000001003087227 */ /* 0x000fe200078e00ff */
[----:B------:R-:W-:-:S03]  /*9ba0*/  ISETP.GE.AND P3, PT, R2, RZ, PT ;  /* 0x000000ff0200720c */ /* 0x000fc60003f66270 */
[----:B------:R-:W-:Y:S02]  /*9bb0*/  IMAD.MOV R8, RZ, RZ, -R8 ;  /* 0x000000ffff087224 */ /* 0x000fe400078e0a08 */
[----:B------:R-:W-:Y:S01]  /*9bc0*/  @!P6 IMAD.IADD R6, R6, 0x1, -R0 ;  /* 0x000000010606e824 */ /* 0x000fe200078e0a00 */
[----:B------:R-:W-:Y:S01]  /*9bd0*/  ISETP.GE.AND P6, PT, R7, RZ, PT ;  /* 0x000000ff0700720c */ /* 0x000fe20003fc6270 */
[----:B0-----:R-:W-:Y:S02]  /*9be0*/  IMAD.MOV.U32 R18, RZ, RZ, R14 ;  /* 0x000000ffff127224 */ /* 0x001fe400078e000e */
[----:B-1----:R-:W-:Y:S02]  /*9bf0*/  VIADD R4, R11, 0x47 ;  /* 0x000000470b047836 */ /* 0x002fe40000000000 */
[C---:B------:R-:W-:Y:S02]  /*9c00*/  IMAD R16, R0.reuse, R8, R16 ;  /* 0x0000000800107224 */ /* 0x040fe400078e0210 */
[----:B------:R-:W-:Y:S01]  /*9c10*/  @!P0 IMAD.MOV R18, RZ, RZ, -R18 ;  /* 0x000000ffff128224 */ /* 0x000fe200078e0a12 */
[C---:B------:R-:W-:Y:S01]  /*9c20*/  ISETP.GT.U32.AND P0, PT, R0.reuse, R6, PT ;  /* 0x000000060000720c */ /* 0x040fe20003f04070 */
[--C-:B------:R-:W-:Y:S01]  /*9c30*/  @!P4 IMAD.IADD R9, R9, 0x1, -R0.reuse ;  /* 0x000000010909c824 */ /* 0x100fe200078e0a00 */
[----:B------:R-:W-:Y:S01]  /*9c40*/  IABS R17, R4 ;  /* 0x0000000400117213 */ /* 0x000fe20000000000 */
[----:B------:R-:W-:Y:S01]  /*9c50*/  @!P2 IMAD.IADD R5, R5, 0x1, -R0 ;  /* 0x000000010505a824 */ /* 0x000fe200078e0a00 */
[----:B------:R-:W-:Y:S01]  /*9c60*/  ISETP.GT.U32.AND P2, PT, R0, R16, PT ;  /* 0x000000100000720c */ /* 0x000fe20003f44070 */
[----:B------:R-:W-:Y:S01]  /*9c70*/  IMAD.MOV.U32 R15, RZ, RZ, R9 ;  /* 0x000000ffff0f7224 */ /* 0x000fe200078e0009 */
[----:B------:R-:W-:Y:S01]  /*9c80*/  ISETP.GE.AND P4, PT, R12, RZ, PT ;  /* 0x000000ff0c00720c */ /* 0x000fe20003f86270 */
[----:B------:R-:W-:Y:S01]  /*9c90*/  IMAD.HI.U32 R14, R3, R17, RZ ;  /* 0x00000011030e7227 */ /* 0x000fe200078e00ff */
[----:B------:R-:W-:Y:S03]  /*9ca0*/  STL [R1+0x15c], R18 ;  /* 0x00015c1201007387 */ /* 0x000fe60000100800 */
[----:B------:R-:W-:-:S02]  /*9cb0*/  VIADD R7, R11, 0x46 ;  /* 0x000000460b077836 */ /* 0x000fc40000000000 */
[----:B------:R-:W-:Y:S02]  /*9cc0*/  IMAD.MOV R9, RZ, RZ, -R14 ;  /* 0x000000ffff097224 */ /* 0x000fe400078e0a0e */
[----:B------:R-:W-:Y:S01]  /*9cd0*/  @!P5 IMAD.MOV R15, RZ, RZ, -R15 ;  /* 0x000000ffff0fd224 */ /* 0x000fe200078e0a0f */
[----:B------:R-:W-:Y:S01]  /*9ce0*/  ISETP.GT.U32.AND P5, PT, R0, R5, PT ;  /* 0x000000050000720c */ /* 0x000fe20003fa4070 */
[----:B------:R-:W-:Y:S01]  /*9cf0*/  VIADD R2, R11, 0x45 ;  /* 0x000000450b027836 */ /* 0x000fe20000000000 */
[----:B------:R-:W-:Y:S01]  /*9d00*/  IABS R8, R7 ;  /* 0x0000000700087213 */ /* 0x000fe20000000000 */
[--C-:B------:R-:W-:Y:S01]  /*9d10*/  @!P0 IMAD.IADD R6, R6, 0x1, -R0.reuse ;  /* 0x0000000106068824 */ /* 0x100fe200078e0a00 */
[----:B------:R0:W-:Y:S01]  /*9d20*/  STL [R1+0x3c], R15 ;  /* 0x00003c0f01007387 */ /* 0x0001e20000100800 */
[----:B------:R-:W-:Y:S01]  /*9d30*/  IMAD R17, R0, R9, R17 ;  /* 0x0000000900117224 */ /* 0x000fe200078e0211 */
[----:B------:R-:W-:Y:S01]  /*9d40*/  IABS R12, R2 ;  /* 0x00000002000c7213 */ /* 0x000fe20000000000 */
[----:B------:R-:W-:Y:S01]  /*9d50*/  @!P2 IMAD.IADD R16, R16, 0x1, -R0 ;  /* 0x000000011010a824 */ /* 0x000fe200078e0a00 */
[----:B------:R-:W-:Y:S01]  /*9d60*/  ISETP.GE.AND P2, PT, R2, RZ, PT ;  /* 0x000000ff0200720c */ /* 0x000fe20003f46270 */
[----:B------:R-:W-:Y:S01]  /*9d70*/  IMAD.MOV.U32 R14, RZ, RZ, R6 ;  /* 0x000000ffff0e7224 */ /* 0x000fe200078e0006 */
[----:B------:R-:W-:Y:S01]  /*9d80*/  ISETP.GT.U32.AND P0, PT, R0, R17, PT ;  /* 0x000000110000720c */ /* 0x000fe20003f04070 */
[----:B------:R-:W-:-:S04]  /*9d90*/  IMAD.HI.U32 R9, R3, R8, RZ ;  /* 0x0000000803097227 */ /* 0x000fc800078e00ff */
[----:B------:R-:W-:Y:S01]  /*9da0*/  @!P1 IMAD.MOV R13, RZ, RZ, -R13 ;  /* 0x000000ffff0d9224 */ /* 0x000fe200078e0a0d */
[----:B------:R-:W-:Y:S01]  /*9db0*/  ISETP.GE.AND P1, PT, R4, RZ, PT ;  /* 0x000000ff0400720c */ /* 0x000fe20003f26270 */
[----:B------:R-:W-:Y:S01]  /*9dc0*/  @!P3 IMAD.MOV R14, RZ, RZ, -R14 ;  /* 0x000000ffff0eb224 */ /* 0x000fe200078e0a0e */
[----:B------:R-:W-:Y:S01]  /*9dd0*/  ISETP.GT.U32.AND P3, PT, R0, R16, PT ;  /* 0x000000100000720c */ /* 0x000fe20003f64070 */
[----:B------:R-:W-:Y:S01]  /*9de0*/  IMAD.HI.U32 R4, R3, R12, RZ ;  /* 0x0000000c03047227 */ /* 0x000fe200078e00ff */
[----:B------:R1:W-:Y:S03]  /*9df0*/  STL [R1+0x38], R13 ;  /* 0x0000380d01007387 */ /* 0x0003e60000100800 */
[----:B------:R-:W-:Y:S01]  /*9e00*/  IMAD.MOV R9, RZ, RZ, -R9 ;  /* 0x000000ffff097224 */ /* 0x000fe200078e0a09 */
[----:B------:R3:W-:Y:S01]  /*9e10*/  STL [R1+0x11c], R14 ;  /* 0x00011c0e01007387 */ /* 0x0007e20000100800 */
[----:B------:R-:W-:Y:S01]  /*9e20*/  @!P5 IMAD.IADD R5, R5, 0x1, -R0 ;  /* 0x000000010505d824 */ /* 0x000fe200078e0a00 */
[----:B------:R-:W-:Y:S01]  /*9e30*/  ISETP.GE.AND P5, PT, R7, RZ, PT ;  /* 0x000000ff0700720c */ /* 0x000fe20003fa6270 */
[----:B------:R-:W-:-:S02]  /*9e40*/  VIADD R2, R11, 0x44 ;  /* 0x000000440b027836 */ /* 0x000fc40000000000 */
[----:B------:R-:W-:Y:S02]  /*9e50*/  IMAD.MOV R7, RZ, RZ, -R4 ;  /* 0x000000ffff077224 */ /* 0x000fe400078e0a04 */
[C---:B------:R-:W-:Y:S01]  /*9e60*/  IMAD R4, R0.reuse, R9, R8 ;  /* 0x0000000900047224 */ /* 0x040fe200078e0208 */
[----:B------:R-:W-:Y:S01]  /*9e70*/  IABS R8, R2 ;  /* 0x0000000200087213 */ /* 0x000fe20000000000 */
[----:B------:R-:W-:Y:S02]  /*9e80*/  IMAD.MOV.U32 R9, RZ, RZ, R5 ;  /* 0x000000ffff097224 */ /* 0x000fe400078e0005 */
[C---:B------:R-:W-:Y:S02]  /*9e90*/  IMAD R12, R0.reuse, R7, R12 ;  /* 0x00000007000c7224 */ /* 0x040fe400078e020c */
[----:B------:R-:W-:Y:S02]  /*9ea0*/  @!P0 IMAD.IADD R17, R17, 0x1, -R0 ;  /* 0x0000000111118824 */ /* 0x000fe400078e0a00 */
[----:B------:R-:W-:Y:S01]  /*9eb0*/  @!P4 IMAD.MOV R9, RZ, RZ, -R9 ;  /* 0x000000ffff09c224 */ /* 0x000fe200078e0a09 */
[C---:B------:R-:W-:Y:S01]  /*9ec0*/  ISETP.GT.U32.AND P4, PT, R0.reuse, R4, PT ;  /* 0x000000040000720c */ /* 0x040fe20003f84070 */
[----:B0-----:R-:W-:Y:S01]  /*9ed0*/  IMAD.HI.U32 R15, R3, R8, RZ ;  /* 0x00000008030f7227 */ /* 0x001fe200078e00ff */
[----:B------:R-:W-:-:S02]  /*9ee0*/  ISETP.GT.U32.AND P0, PT, R0, R17, PT ;  /* 0x000000110000720c */ /* 0x000fc40003f04070 */
[----:B------:R0:W-:Y:S01]  /*9ef0*/  STL [R1+0x158], R9 ;  /* 0x0001580901007387 */ /* 0x0001e20000100800 */
[----:B------:R-:W-:Y:S01]  /*9f00*/  @!P3 IMAD.IADD R16, R16, 0x1, -R0 ;  /* 0x000000011010b824 */ /* 0x000fe200078e0a00 */
[C---:B------:R-:W-:Y:S01]  /*9f10*/  ISETP.GT.U32.AND P3, PT, R0.reuse, R12, PT ;  /* 0x0000000c0000720c */ /* 0x040fe20003f64070 */
[----:B------:R-:W-:Y:S02]  /*9f20*/  IMAD.MOV R15, RZ, RZ, -R15 ;  /* 0x000000ffff0f7224 */ /* 0x000fe400078e0a0f */
[C---:B------:R-:W-:Y:S02]  /*9f30*/  VIADD R6, R11.reuse, 0x42 ;  /* 0x000000420b067836 */ /* 0x040fe40000000000 */
[C---:B-1----:R-:W-:Y:S02]  /*9f40*/  VIADD R13, R11.reuse, 0x43 ;  /* 0x000000430b0d7836 */ /* 0x042fe40000000000 */
[----:B------:R-:W-:Y:S01]  /*9f50*/  IMAD R8, R0, R15, R8 ;  /* 0x0000000f00087224 */ /* 0x000fe200078e0208 */
[----:B------:R-:W-:Y:S01]  /*9f60*/  IABS R5, R6 ;  /* 0x0000000600057213 */ /* 0x000fe20000000000 */
[----:B------:R-:W-:Y:S01]  /*9f70*/  VIADD R7, R11, 0x41 ;  /* 0x000000410b077836 */ /* 0x000fe20000000000 */
[----:B---3--:R-:W-:Y:S01]  /*9f80*/  IABS R14, R13 ;  /* 0x0000000d000e7213 */ /* 0x008fe20000000000 */
[----:B------:R-:W-:Y:S01]  /*9f90*/  @!P4 IMAD.IADD R4, R4, 0x1, -R0 ;  /* 0x000000010404c824 */ /* 0x000fe200078e0a00 */
[----:B------:R-:W-:Y:S01]  /*9fa0*/  ISETP.GT.U32.AND P4, PT, R0, R8, PT ;  /* 0x000000080000720c */ /* 0x000fe20003f84070 */
[----:B------:R-:W-:Y:S01]  /*9fb0*/  IMAD.MOV.U32 R18, RZ, RZ, R16 ;  /* 0x000000ffff127224 */ /* 0x000fe200078e0010 */
[----:B0-----:R-:W-:Y:S01]  /*9fc0*/  IABS R9, R7 ;  /* 0x0000000700097213 */ /* 0x001fe20000000000 */
[----:B------:R-:W-:-:S02]  /*9fd0*/  @!P3 IMAD.IADD R12, R12, 0x1, -R0 ;  /* 0x000000010c0cb824 */ /* 0x000fc400078e0a00 */
[----:B------:R-:W-:Y:S01]  /*9fe0*/  @!P0 IMAD.IADD R17, R17, 0x1, -R0 ;  /* 0x0000000111118824 */ /* 0x000fe200078e0a00 */
[----:B------:R-:W-:Y:S01]  /*9ff0*/  ISETP.GE.AND P0, PT, R2, RZ, PT ;  /* 0x000000ff0200720c */ /* 0x000fe20003f06270 */
[----:B------:R-:W-:Y:S01]  /*a000*/  @!P6 IMAD.MOV R18, RZ, RZ, -R18 ;  /* 0x000000ffff12e224 */ /* 0x000fe200078e0a12 */
[C---:B------:R-:W-:Y:S01]  /*a010*/  ISETP.GT.U32.AND P6, PT, R0.reuse, R4, PT ;  /* 0x000000040000720c */ /* 0x040fe20003fc4070 */
[C---:B------:R-:W-:Y:S01]  /*a020*/  IMAD.HI.U32 R2, R3.reuse, R5, RZ ;  /* 0x0000000503027227 */ /* 0x040fe200078e00ff */
[----:B------:R-:W-:Y:S02]  /*a030*/  ISETP.GT.U32.AND P3, PT, R0, R12, PT ;  /* 0x0000000c0000720c */ /* 0x000fe40003f64070 */
[----:B------:R0:W-:Y:S01]  /*a040*/  STL [R1+0x118], R18 ;  /* 0x0001181201007387 */ /* 0x0001e20000100800 */
[----:B------:R-:W-:-:S04]  /*a050*/  IMAD.HI.U32 R15, R3, R14, RZ ;  /* 0x0000000e030f7227 */ /* 0x000fc800078e00ff */
[----:B------:R-:W-:Y:S02]  /*a060*/  IMAD.MOV R2, RZ, RZ, -R2 ;  /* 0x000000ffff027224 */ /* 0x000fe400078e0a02 */
[----:B------:R-:W-:-:S04]  /*a070*/  IMAD.HI.U32 R16, R3, R9, RZ ;  /* 0x0000000903107227 */ /* 0x000fc800078e00ff */
[----:B------:R-:W-:Y:S02]  /*a080*/  IMAD.MOV R15, RZ, RZ, -R15 ;  /* 0x000000ffff0f7224 */ /* 0x000fe400078e0a0f */
[----:B------:R-:W-:Y:S01]  /*a090*/  @!P1 IMAD.MOV R17, RZ, RZ, -R17 ;  /* 0x000000ffff119224 */ /* 0x000fe200078e0a11 */
[----:B------:R-:W-:Y:S01]  /*a0a0*/  ISETP.GE.AND P1, PT, R13, RZ, PT ;  /* 0x000000ff0d00720c */ /* 0x000fe20003f26270 */
[C---:B------:R-:W-:Y:S02]  /*a0b0*/  IMAD R5, R0.reuse, R2, R5 ;  /* 0x0000000200057224 */ /* 0x040fe400078e0205 */
[----:B------:R-:W-:Y:S01]  /*a0c0*/  IMAD.MOV R13, RZ, RZ, -R16 ;  /* 0x000000ffff0d7224 */ /* 0x000fe200078e0a10 */
[----:B------:R1:W-:Y:S01]  /*a0d0*/  STL [R1+0x34], R17 ;  /* 0x0000341101007387 */ /* 0x0003e20000100800 */
[----:B------:R-:W-:Y:S02]  /*a0e0*/  IMAD R14, R0, R15, R14 ;  /* 0x0000000f000e7224 */ /* 0x000fe400078e020e */
[----:B------:R-:W-:-:S02]  /*a0f0*/  @!P4 IMAD.IADD R8, R8, 0x1, -R0 ;  /* 0x000000010808c824 */ /* 0x000fc400078e0a00 */
[----:B------:R-:W-:Y:S02]  /*a100*/  VIADD R2, R11, 0x40 ;  /* 0x000000400b027836 */ /* 0x000fe40000000000 */
[C---:B------:R-:W-:Y:S01]  /*a110*/  IMAD R9, R0.reuse, R13, R9 ;  /* 0x0000000d00097224 */ /* 0x040fe200078e0209 */
[----:B------:R-:W-:Y:S01]  /*a120*/  ISETP.GT.U32.AND P4, PT, R0, R8, PT ;  /* 0x000000080000720c */ /* 0x000fe20003f84070 */
[--C-:B------:R-:W-:Y:S01]  /*a130*/  @!P6 IMAD.IADD R4, R4, 0x1, -R0.reuse ;  /* 0x000000010404e824 */ /* 0x100fe200078e0a00 */
[----:B------:R-:W-:Y:S01]  /*a140*/  IABS R13, R2 ;  /* 0x00000002000d7213 */ /* 0x000fe20000000000 */
[----:B------:R-:W-:Y:S01]  /*a150*/  @!P3 IMAD.IADD R12, R12, 0x1, -R0 ;  /* 0x000000010c0cb824 */ /* 0x000fe200078e0a00 */
[C---:B------:R-:W-:Y:S01]  /*a160*/  ISETP.GT.U32.AND P6, PT, R0.reuse, R14, PT ;  /* 0x0000000e0000720c */ /* 0x040fe20003fc4070 */
[----:B0-----:R-:W-:Y:S01]  /*a170*/  IMAD.MOV.U32 R18, RZ, RZ, R4 ;  /* 0x000000ffff127224 */ /* 0x001fe200078e0004 */
[----:B------:R-:W-:Y:S01]  /*a180*/  ISETP.GT.U32.AND P3, PT, R0, R5, PT ;  /* 0x000000050000720c */ /* 0x000fe20003f64070 */
[----:B------:R-:W-:-:S02]  /*a190*/  IMAD.MOV.U32 R4, RZ, RZ, R13 ;  /* 0x000000ffff047224 */ /* 0x000fc400078e000d */
[----:B-1----:R-:W-:Y:S02]  /*a1a0*/  IMAD.MOV.U32 R17, RZ, RZ, R12 ;  /* 0x000000ffff117224 */ /* 0x002fe400078e000c */
[----:B------:R-:W-:-:S04]  /*a1b0*/  IMAD.HI.U32 R13, R3, R4, RZ ;  /* 0x00000004030d7227 */ /* 0x000fc800078e00ff */
[----:B------:R-:W-:Y:S01]  /*a1c0*/  @!P2 IMAD.MOV R17, RZ, RZ, -R17 ;  /* 0x000000ffff11a224 */ /* 0x000fe200078e0a11 */
[----:B------:R-:W-:Y:S01]  /*a1d0*/  ISETP.GT.U32.AND P2, PT, R0, R9, PT ;  /* 0x000000090000720c */ /* 0x000fe20003f44070 */
[--C-:B------:R-:W-:Y:S01]  /*a1e0*/  @!P4 IMAD.IADD R8, R8, 0x1, -R0.reuse ;  /* 0x000000010808c824 */ /* 0x100fe200078e0a00 */
[----:B------:R-:W-:Y:S01]  /*a1f0*/  ISETP.GE.AND P4, PT, R7, RZ, PT ;  /* 0x000000ff0700720c */ /* 0x000fe20003f86270 */
[--C-:B------:R-:W-:Y:S02]  /*a200*/  @!P6 IMAD.IADD R14, R14, 0x1, -R0.reuse ;  /* 0x000000010e0ee824 */ /* 0x100fe400078e0a00 */
[----:B------:R-:W-:Y:S02]  /*a210*/  IMAD.MOV R13, RZ, RZ, -R13 ;  /* 0x000000ffff0d7224 */ /* 0x000fe400078e0a0d */
[----:B------:R-:W-:Y:S01]  /*a220*/  @!P3 IMAD.IADD R5, R5, 0x1, -R0 ;  /* 0x000000010505b824 */ /* 0x000fe200078e0a00 */
[----:B------:R-:W-:Y:S01]  /*a230*/  ISETP.GT.U32.AND P6, PT, R0, R14, PT ;  /* 0x0000000e0000720c */ /* 0x000fe20003fc4070 */
[----:B------:R-:W-:Y:S01]  /*a240*/  @!P5 IMAD.MOV R18, RZ, RZ, -R18 ;  /* 0x000000ffff12d224 */ /* 0x000fe200078e0a12 */
[----:B------:R-:W-:Y:S01]  /*a250*/  ISETP.GE.AND P5, PT, R6, RZ, PT ;  /* 0x000000ff0600720c */ /* 0x000fe20003fa6270 */
[C---:B------:R-:W-:Y:S01]  /*a260*/  IMAD R4, R0.reuse, R13, R4 ;  /* 0x0000000d00047224 */ /* 0x040fe200078e0204 */
[----:B------:R-:W-:Y:S01]  /*a270*/  ISETP.GT.U32.AND P3, PT, R0, R5, PT ;  /* 0x000000050000720c */ /* 0x000fe20003f64070 */
[----:B------:R-:W-:Y:S01]  /*a280*/  IMAD.MOV.U32 R16, RZ, RZ, R8 ;  /* 0x000000ffff107224 */ /* 0x000fe200078e0008 */
[----:B------:R-:W-:Y:S01]  /*a290*/  STL [R1+0x8c], R18 ;  /* 0x00008c1201007387 */ /* 0x000fe20000100800 */
[----:B------:R-:W-:-:S02]  /*a2a0*/  VIADD R7, R11, 0x3f ;  /* 0x0000003f0b077836 */ /* 0x000fc40000000000 */
[----:B------:R-:W-:Y:S01]  /*a2b0*/  VIADD R6, R11, 0x3e ;  /* 0x0000003e0b067836 */ /* 0x000fe20000000000 */
[----:B------:R-:W-:Y:S01]  /*a2c0*/  STL [R1+0x90], R17 ;  /* 0x0000901101007387 */ /* 0x000fe20000100800 */
[----:B------:R-:W-:Y:S01]  /*a2d0*/  @!P0 IMAD.MOV R16, RZ, RZ, -R16 ;  /* 0x000000ffff108224 */ /* 0x000fe200078e0a10 */
[----:B------:R-:W-:Y:S01]  /*a2e0*/  ISETP.GT.U32.AND P0, PT, R0, R4, PT ;  /* 0x000000040000720c */ /* 0x000fe20003f04070 */
[--C-:B------:R-:W-:Y:S01]  /*a2f0*/  @!P2 IMAD.IADD R9, R9, 0x1, -R0.reuse ;  /* 0x000000010909a824 */ /* 0x100fe200078e0a00 */
[----:B------:R-:W-:Y:S01]  /*a300*/  IABS R12, R7 ;  /* 0x00000007000c7213 */ /* 0x000fe20000000000 */
[--C-:B------:R-:W-:Y:S01]  /*a310*/  @!P6 IMAD.IADD R14, R14, 0x1, -R0.reuse ;  /* 0x000000010e0ee824 */ /* 0x100fe200078e0a00 */
[----:B------:R-:W-:Y:S01]  /*a320*/  IABS R13, R6 ;  /* 0x00000006000d7213 */ /* 0x000fe20000000000 */
[----:B------:R-:W-:Y:S01]  /*a330*/  @!P3 IMAD.IADD R5, R5, 0x1, -R0 ;  /* 0x000000010505b824 */ /* 0x000fe200078e0a00 */
[----:B------:R-:W-:Y:S01]  /*a340*/  ISETP.GT.U32.AND P2, PT, R0, R9, PT ;  /* 0x000000090000720c */ /* 0x000fe20003f44070 */
[----:B------:R-:W-:Y:S01]  /*a350*/  IMAD.HI.U32 R15, R3, R12, RZ ;  /* 0x0000000c030f7227 */ /* 0x000fe200078e00ff */
[----:B------:R-:W-:Y:S01]  /*a360*/  ISETP.GE.AND P6, PT, R2, RZ, PT ;  /* 0x000000ff0200720c */ /* 0x000fe20003fc6270 */
[----:B------:R0:W-:Y:S01]  /*a370*/  STL [R1+0x9c], R16 ;  /* 0x00009c1001007387 */ /* 0x0001e20000100800 */
[----:B------:R-:W-:Y:S01]  /*a380*/  ISETP.GE.AND P3, PT, R7, RZ, PT ;  /* 0x000000ff0700720c */ /* 0x000fe20003f66270 */
[----:B------:R-:W-:-:S04]  /*a390*/  IMAD.HI.U32 R8, R3, R13, RZ ;  /* 0x0000000d03087227 */ /* 0x000fc800078e00ff */
[----:B------:R-:W-:Y:S02]  /*a3a0*/  IMAD.MOV R15, RZ, RZ, -R15 ;  /* 0x000000ffff0f7224 */ /* 0x000fe400078e0a0f */
[----:B------:R-:W-:Y:S02]  /*a3b0*/  IMAD.MOV R8, RZ, RZ, -R8 ;  /* 0x000000ffff087224 */ /* 0x000fe400078e0a08 */
[----:B------:R-:W-:Y:S02]  /*a3c0*/  VIADD R2, R11, 0x3d ;  /* 0x0000003d0b027836 */ /* 0x000fe40000000000 */
[----:B0-----:R-:W-:Y:S02]  /*a3d0*/  IMAD.MOV.U32 R16, RZ, RZ, R14 ;  /* 0x000000ffff107224 */ /* 0x001fe400078e000e */
[----:B------:R-:W-:Y:S01]  /*a3e0*/  @!P0 IMAD.IADD R4, R4, 0x1, -R0 ;  /* 0x0000000104048824 */ /* 0x000fe200078e0a00 */
[----:B------:R-:W-:Y:S01]  /*a3f0*/  ISETP.GE.AND P0, PT, R6, RZ, PT ;  /* 0x000000ff0600720c */ /* 0x000fe20003f06270 */
[C---:B------:R-:W-:Y:S01]  /*a400*/  IMAD R7, R0.reuse, R15, R12 ;  /* 0x0000000f00077224 */ /* 0x040fe200078e020c */
[----:B------:R-:W-:Y:S01]  /*a410*/  IABS R12, R2 ;  /* 0x00000002000c7213 */ /* 0x000fe20000000000 */
[----:B------:R-:W-:-:S02]  /*a420*/  IMAD R13, R0, R8, R13 ;  /* 0x00000008000d7224 */ /* 0x000fc400078e020d */
[----:B------:R-:W-:Y:S02]  /*a430*/  IMAD.MOV.U32 R15, RZ, RZ, R5 ;  /* 0x000000ffff0f7224 */ /* 0x000fe400078e0005 */
[----:B------:R-:W-:Y:S01]  /*a440*/  @!P1 IMAD.MOV R16, RZ, RZ, -R16 ;  /* 0x000000ffff109224 */ /* 0x000fe200078e0a10 */
[C---:B------:R-:W-:Y:S01]  /*a450*/  ISETP.GT.U32.AND P1, PT, R0.reuse, R4, PT ;  /* 0x000000040000720c */ /* 0x040fe20003f24070 */
[----:B------:R-:W-:Y:S01]  /*a460*/  @!P5 IMAD.MOV R15, RZ, RZ, -R15 ;  /* 0x000000ffff0fd224 */ /* 0x000fe200078e0a0f */
[C---:B------:R-:W-:Y:S01]  /*a470*/  ISETP.GT.U32.AND P5, PT, R0.reuse, R13, PT ;  /* 0x0000000d0000720c */ /* 0x040fe20003fa4070 */
[----:B------:R-:W-:Y:S01]  /*a480*/  @!P2 IMAD.IADD R9, R9, 0x1, -R0 ;  /* 0x000000010909a824 */ /* 0x000fe200078e0a00 */
[----:B------:R-:W-:Y:S01]  /*a490*/  ISETP.GT.U32.AND P2, PT, R0, R7, PT ;  /* 0x000000070000720c */ /* 0x000fe20003f44070 */
[----:B------:R-:W-:Y:S01]  /*a4a0*/  IMAD.MOV.U32 R6, RZ, RZ, R12 ;  /* 0x000000ffff067224 */ /* 0x000fe200078e000c */
[----:B------:R-:W-:Y:S01]  /*a4b0*/  STL [R1+0xb0], R16 ;  /* 0x0000b01001007387 */ /* 0x000fe20000100800 */
[----:B------:R-:W-:-:S02]  /*a4c0*/  VIADD R5, R11, 0x3c ;  /* 0x0000003c0b057836 */ /* 0x000fc40000000000 */
[----:B------:R-:W-:Y:S01]  /*a4d0*/  IMAD.MOV.U32 R14, RZ, RZ, R9 ;  /* 0x000000ffff0e7224 */ /* 0x000fe200078e0009 */
[----:B------:R-:W-:Y:S01]  /*a4e0*/  STL [R1+0xec], R15 ;  /* 0x0000ec0f01007387 */ /* 0x000fe20000100800 */
[----:B------:R-:W-:Y:S01]  /*a4f0*/  IMAD.HI.U32 R8, R3, R6, RZ ;  /* 0x0000000603087227 */ /* 0x000fe200078e00ff */
[----:B------:R-:W-:-:S03]  /*a500*/  IABS R9, R5 ;  /* 0x0000000500097213 */ /* 0x000fc60000000000 */
[----:B------:R-:W-:Y:S01]  /*a510*/  @!P4 IMAD.MOV R14, RZ, RZ, -R14 ;  /* 0x000000ffff0ec224 */ /* 0x000fe200078e0a0e */
[----:B------:R-:W-:Y:S01]  /*a520*/  ISETP.GE.AND P4, PT, R2, RZ, PT ;  /* 0x000000ff0200720c */ /* 0x000fe20003f86270 */
[----:B------:R-:W-:Y:S02]  /*a530*/  IMAD.MOV R8, RZ, RZ, -R8 ;  /* 0x000000ffff087224 */ /* 0x000fe400078e0a08 */
[--C-:B------:R-:W-:Y:S01]  /*a540*/  @!P1 IMAD.IADD R4, R4, 0x1, -R0.reuse ;  /* 0x0000000104049824 */ /* 0x100fe200078e0a00 */
[----:B------:R0:W-:Y:S01]  /*a550*/  STL [R1+0xf4], R14 ;  /* 0x0000f40e01007387 */ /* 0x0001e20000100800 */
[--C-:B------:R-:W-:Y:S01]  /*a560*/  @!P5 IMAD.IADD R13, R13, 0x1, -R0.reuse ;  /* 0x000000010d0dd824 */ /* 0x100fe200078e0a00 */
[----:B------:R-:W-:Y:S01]  /*a570*/  ISETP.GE.AND P1, PT, R5, RZ, PT ;  /* 0x000000ff0500720c */ /* 0x000fe20003f26270 */
[----:B------:R-:W-:Y:S02]  /*a580*/  @!P2 IMAD.IADD R7, R7, 0x1, -R0 ;  /* 0x000000010707a824 */ /* 0x000fe400078e0a00 */
[----:B------:R-:W-:Y:S01]  /*a590*/  IMAD.MOV.U32 R2, RZ, RZ, R9 ;  /* 0x000000ffff027224 */ /* 0x000fe200078e0009 */
[C---:B------:R-:W-:Y:S01]  /*a5a0*/  ISETP.GT.U32.AND P5, PT, R0.reuse, R13, PT ;  /* 0x0000000d0000720c */ /* 0x040fe20003fa4070 */
[C---:B------:R-:W-:Y:S01]  /*a5b0*/  IMAD R6, R0.reuse, R8, R6 ;  /* 0x0000000800067224 */ /* 0x040fe200078e0206 */
[----:B------:R-:W-:Y:S01]  /*a5c0*/  ISETP.GT.U32.AND P2, PT, R0, R7, PT ;  /* 0x000000070000720c */ /* 0x000fe20003f44070 */
[----:B------:R-:W-:-:S04]  /*a5d0*/  IMAD.HI.U32 R8, R3, R2, RZ ;  /* 0x0000000203087227 */ /* 0x000fc800078e00ff */
[----:B0-----:R-:W-:Y:S02]  /*a5e0*/  IMAD.MOV.U32 R14, RZ, RZ, R4 ;  /* 0x000000ffff0e7224 */ /* 0x001fe400078e0004 */
[----:B------:R-:W-:Y:S02]  /*a5f0*/  IMAD.MOV R8, RZ, RZ, -R8 ;  /* 0x000000ffff087224 */ /* 0x000fe400078e0a08 */
[----:B------:R-:W-:Y:S01]  /*a600*/  @!P6 IMAD.MOV R14, RZ, RZ, -R14 ;  /* 0x000000ffff0ee224 */ /* 0x000fe200078e0a0e */
[C---:B------:R-:W-:Y:S01]  /*a610*/  ISETP.GT.U32.AND P6, PT, R0.reuse, R6, PT ;  /* 0x000000060000720c */ /* 0x040fe20003fc4070 */
[C---:B------:R-:W-:Y:S02]  /*a620*/  IMAD R2, R0.reuse, R8, R2 ;  /* 0x0000000800027224 */ /* 0x040fe400078e0202 */
[----:B------:R-:W-:Y:S01]  /*a630*/  VIADD R9, R11, 0x3b ;  /* 0x0000003b0b097836 */ /* 0x000fe20000000000 */
[----:B------:R0:W-:Y:S01]  /*a640*/  STL [R1+0x10c], R14 ;  /* 0x00010c0e01007387 */ /* 0x0001e20000100800 */
[--C-:B------:R-:W-:Y:S01]  /*a650*/  @!P5 IMAD.IADD R13, R13, 0x1, -R0.reuse ;  /* 0x000000010d0dd824 */ /* 0x100fe200078e0a00 */
[----:B------:R-:W-:Y:S01]  /*a660*/  ISETP.GT.U32.AND P5, PT, R0, R2, PT ;  /* 0x000000020000720c */ /* 0x000fe20003fa4070 */
[----:B------:R-:W-:Y:S01]  /*a670*/  @!P2 IMAD.IADD R7, R7, 0x1, -R0 ;  /* 0x000000010707a824 */ /* 0x000fe200078e0a00 */
[----:B------:R-:W-:Y:S01]  /*a680*/  ISETP.GE.AND P2, PT, R9, RZ, PT ;  /* 0x000000ff0900720c */ /* 0x000fe20003f46270 */
[----:B------:R-:W-:Y:S01]  /*a690*/  VIADD R12, R11, 0x3a ;  /* 0x0000003a0b0c7836 */ /* 0x000fe20000000000 */
[----:B------:R-:W-:Y:S01]  /*a6a0*/  IABS R9, R9 ;  /* 0x0000000900097213 */ /* 0x000fe20000000000 */
[----:B------:R-:W-:-:S02]  /*a6b0*/  IMAD.MOV.U32 R16, RZ, RZ, R7 ;  /* 0x000000ffff107224 */ /* 0x000fc400078e0007 */
[----:B------:R-:W-:Y:S01]  /*a6c0*/  @!P6 IMAD.IADD R6, R6, 0x1, -R0 ;  /* 0x000000010606e824 */ /* 0x000fe200078e0a00 */
[----:B------:R-:W-:Y:S01]  /*a6d0*/  IABS R5, R12 ;  /* 0x0000000c00057213 */ /* 0x000fe20000000000 */
[----:B0-----:R-:W-:-:S03]  /*a6e0*/  IMAD.HI.U32 R14, R3, R9, RZ ;  /* 0x00000009030e7227 */ /* 0x001fc600078e00ff */
[----:B------:R-:W-:Y:S01]  /*a6f0*/  ISETP.GT.U32.AND P6, PT, R0, R6, PT ;  /* 0x000000060000720c */ /* 0x000fe20003fc4070 */
[----:B------:R-:W-:Y:S02]  /*a700*/  VIADD R4, R11, 0x39 ;  /* 0x000000390b047836 */ /* 0x000fe40000000000 */
[----:B------:R-:W-:Y:S01]  /*a710*/  @!P3 IMAD.MOV R16, RZ, RZ, -R16 ;  /* 0x000000ffff10b224 */ /* 0x000fe200078e0a10 */
[----:B------:R-:W-:Y:S01]  /*a720*/  ISETP.GE.AND P3, PT, R12, RZ, PT ;  /* 0x000000ff0c00720c */ /* 0x000fe20003f66270 */
[----:B------:R-:W-:Y:S01]  /*a730*/  IMAD.MOV R12, RZ, RZ, -R14 ;  /* 0x000000ffff0c7224 */ /* 0x000fe200078e0a0e */
[----:B------:R-:W-:Y:S01]  /*a740*/  IABS R15, R4 ;  /* 0x00000004000f7213 */ /* 0x000fe20000000000 */
[--C-:B------:R-:W-:Y:S01]  /*a750*/  @!P5 IMAD.IADD R2, R2, 0x1, -R0.reuse ;  /* 0x000000010202d824 */ /* 0x100fe200078e0a00 */
[----:B------:R-:W-:Y:S01]  /*a760*/  ISETP.GE.AND P5, PT, R4, RZ, PT ;  /* 0x000000ff0400720c */ /* 0x000fe20003fa6270 */
[C---:B------:R-:W-:Y:S01]  /*a770*/  IMAD R4, R0.reuse, R12, R9 ;  /* 0x0000000c00047224 */ /* 0x040fe200078e0209 */
[----:B------:R0:W-:Y:S01]  /*a780*/  STL [R1+0x114], R16 ;  /* 0x0001141001007387 */ /* 0x0001e20000100800 */
[----:B------:R-:W-:Y:S01]  /*a790*/  @!P0 IMAD.MOV R13, RZ, RZ, -R13 ;  /* 0x000000ffff0d8224 */ /* 0x000fe200078e0a0d */
[----:B------:R-:W-:Y:S01]  /*a7a0*/  ISETP.GT.U32.AND P0, PT, R0, R2, PT ;  /* 0x000000020000720c */ /* 0x000fe20003f04070 */
[----:B------:R-:W-:Y:S01]  /*a7b0*/  @!P6 IMAD.IADD R6, R6, 0x1, -R0 ;  /* 0x000000010606e824 */ /* 0x000fe200078e0a00 */
[----:B------:R-:W-:Y:S01]  /*a7c0*/  ISETP.GT.U32.AND P6, PT, R0, R4, PT ;  /* 0x000000040000720c */ /* 0x000fe20003fc4070 */
[C---:B------:R-:W-:Y:S01]  /*a7d0*/  IMAD.HI.U32 R8, R3.reuse, R5, RZ ;  /* 0x0000000503087227 */ /* 0x040fe200078e00ff */
[----:B------:R-:W-:Y:S03]  /*a7e0*/  STL [R1+0x104], R13 ;  /* 0x0001040d01007387 */ /* 0x000fe60000100800 */
[----:B------:R-:W-:-:S04]  /*a7f0*/  IMAD.HI.U32 R7, R3, R15, RZ ;  /* 0x0000000f03077227 */ /* 0x000fc800078e00ff */
[----:B------:R-:W-:Y:S02]  /*a800*/  IMAD.MOV R8, RZ, RZ, -R8 ;  /* 0x000000ffff087224 */ /* 0x000fe400078e0a08 */
[--C-:B------:R-:W-:Y:S02]  /*a810*/  @!P0 IMAD.IADD R2, R2, 0x1, -R0.reuse ;  /* 0x0000000102028824 */ /* 0x100fe400078e0a00 */
[----:B------:R-:W-:Y:S02]  /*a820*/  @!P6 IMAD.IADD R4, R4, 0x1, -R0 ;  /* 0x000000010404e824 */ /* 0x000fe400078e0a00 */
[----:B------:R-:W-:Y:S02]  /*a830*/  VIADD R14, R11, 0x38 ;  /* 0x000000380b0e7836 */ /* 0x000fe40000000000 */
[----:B0-----:R-:W-:Y:S01]  /*a840*/  IMAD.MOV.U32 R16, RZ, RZ, R6 ;  /* 0x000000ffff107224 */ /* 0x001fe200078e0006 */
[----:B------:R-:W-:Y:S01]  /*a850*/  ISETP.GT.U32.AND P6, PT, R0, R4, PT ;  /* 0x000000040000720c */ /* 0x000fe20003fc4070 */
[----:B------:R-:W-:-:S02]  /*a860*/  IMAD.MOV R7, RZ, RZ, -R7 ;  /* 0x000000ffff077224 */ /* 0x000fc400078e0a07 */
[----:B------:R-:W-:Y:S02]  /*a870*/  IMAD R5, R0, R8, R5 ;  /* 0x0000000800057224 */ /* 0x000fe400078e0205 */
[----:B------:R-:W-:Y:S02]  /*a880*/  IMAD.MOV.U32 R19, RZ, RZ, R2 ;  /* 0x000000ffff137224 */ /* 0x000fe400078e0002 */
[----:B------:R-:W-:Y:S01]  /*a890*/  @!P4 IMAD.MOV R16, RZ, RZ, -R16 ;  /* 0x000000ffff10c224 */ /* 0x000fe200078e0a10 */
[----:B------:R-:W-:Y:S01]  /*a8a0*/  ISETP.GE.AND P4, PT, R14, RZ, PT ;  /* 0x000000ff0e00720c */ /* 0x000fe20003f86270 */
[C---:B------:R-:W-:Y:S01]  /*a8b0*/  IMAD R15, R0.reuse, R7, R15 ;  /* 0x00000007000f7224 */ /* 0x040fe200078e020f */
[----:B------:R-:W-:Y:S01]  /*a8c0*/  IABS R14, R14 ;  /* 0x0000000e000e7213 */ /* 0x000fe20000000000 */
[----:B------:R-:W-:Y:S01]  /*a8d0*/  @!P1 IMAD.MOV R19, RZ, RZ, -R19 ;  /* 0x000000ffff139224 */ /* 0x000fe200078e0a13 */
[----:B------:R-:W-:Y:S01]  /*a8e0*/  ISETP.GT.U32.AND P1, PT, R0, R5, PT ;  /* 0x000000050000720c */ /* 0x000fe20003f24070 */
[----:B------:R-:W-:Y:S01]  /*a8f0*/  @!P6 IMAD.IADD R4, R4, 0x1, -R0 ;  /* 0x000000010404e824 */ /* 0x000fe200078e0a00 */
[----:B------:R-:W-:Y:S01]  /*a900*/  ISETP.GT.U32.AND P6, PT, R0, R15, PT ;  /* 0x0000000f0000720c */ /* 0x000fe20003fc4070 */
[----:B------:R-:W-:Y:S01]  /*a910*/  IMAD.HI.U32 R18, R3, R14, RZ ;  /* 0x0000000e03127227 */ /* 0x000fe200078e00ff */
[----:B------:R0:W-:Y:S03]  /*a920*/  STL [R1+0x108], R16 ;  /* 0x0001081001007387 */ /* 0x0001e60000100800 */
[----:B------:R-:W-:Y:S01]  /*a930*/  IMAD.MOV R18, RZ, RZ, -R18 ;  /* 0x000000ffff127224 */ /* 0x000fe200078e0a12 */
[----:B------:R1:W-:Y:S01]  /*a940*/  STL [R1+0x100], R19 ;  /* 0x0001001301007387 */ /* 0x0003e20000100800 */
[----:B------:R-:W-:-:S02]  /*a950*/  VIADD R6, R11, 0x36 ;  /* 0x000000360b067836 */ /* 0x000fc40000000000 */
[C---:B------:R-:W-:Y:S02]  /*a960*/  IMAD R14, R0.reuse, R18, R14 ;  /* 0x00000012000e7224 */ /* 0x040fe400078e020e */
[--C-:B------:R-:W-:Y:S01]  /*a970*/  @!P1 IMAD.IADD R5, R5, 0x1, -R0.reuse ;  /* 0x0000000105059824 */ /* 0x100fe200078e0a00 */
[----:B0-----:R-:W-:Y:S01]  /*a980*/  IABS R16, R6 ;  /* 0x0000000600107213 */ /* 0x001fe20000000000 */
[----:B------:R-:W-:Y:S01]  /*a990*/  @!P6 IMAD.IADD R15, R15, 0x1, -R0 ;  /* 0x000000010f0fe824 */ /* 0x000fe200078e0a00 */
[C---:B------:R-:W-:Y:S01]  /*a9a0*/  ISETP.GT.U32.AND P1, PT, R0.reuse, R14, PT ;  /* 0x0000000e0000720c */ /* 0x040fe20003f24070 */
[C---:B------:R-:W-:Y:S01]  /*a9b0*/  VIADD R17, R11.reuse, 0x35 ;  /* 0x000000350b117836 */ /* 0x040fe20000000000 */
[----:B------:R-:W-:Y:S01]  /*a9c0*/  ISETP.GT.U32.AND P6, PT, R0, R5, PT ;  /* 0x000000050000720c */ /* 0x000fe20003fc4070 */
[----:B------:R-:W-:Y:S02]  /*a9d0*/  VIADD R13, R11, 0x37 ;  /* 0x000000370b0d7836 */ /* 0x000fe40000000000 */
[----:B------:R-:W-:Y:S01]  /*a9e0*/  IMAD.HI.U32 R2, R3, R16, RZ ;  /* 0x0000001003027227 */ /* 0x000fe200078e00ff */
[----:B------:R-:W-:-:S02]  /*a9f0*/  IABS R12, R17 ;  /* 0x00000011000c7213 */ /* 0x000fc40000000000 */
[----:B------:R-:W-:Y:S01]  /*aa00*/  ISETP.GE.AND P0, PT, R13, RZ, PT ;  /* 0x000000ff0d00720c */ /* 0x000fe20003f06270 */
[----:B------:R-:W-:Y:S01]  /*aa10*/  IMAD.MOV R2, RZ, RZ, -R2 ;  /* 0x000000ffff027224 */ /* 0x000fe200078e0a02 */
[----:B------:R-:W-:Y:S01]  /*aa20*/  IABS R13, R13 ;  /* 0x0000000d000d7213 */ /* 0x000fe20000000000 */
[----:B-1----:R-:W-:-:S04]  /*aa30*/  IMAD.HI.U32 R19, R3, R12, RZ ;  /* 0x0000000c03137227 */ /* 0x002fc800078e00ff */
[--C-:B------:R-:W-:Y:S01]  /*aa40*/  @!P1 IMAD.IADD R14, R14, 0x1, -R0.reuse ;  /* 0x000000010e0e9824 */ /* 0x100fe200078e0a00 */
[C---:B------:R-:W-:Y:S01]  /*aa50*/  ISETP.GT.U32.AND P1, PT, R0.reuse, R15, PT ;  /* 0x0000000f0000720c */ /* 0x040fe20003f24070 */
[----:B------:R-:W-:Y:S02]  /*aa60*/  @!P6 IMAD.IADD R5, R5, 0x1, -R0 ;  /* 0x000000010505e824 */ /* 0x000fe400078e0a00 */
[----:B------:R-:W-:Y:S02]  /*aa70*/  VIADD R7, R11, 0x34 ;  /* 0x000000340b077836 */ /* 0x000fe40000000000 */
[----:B------:R-:W-:Y:S02]  /*aa80*/  IMAD R16, R0, R2, R16 ;  /* 0x0000000200107224 */ /* 0x000fe400078e0210 */
[----:B------:R-:W-:Y:S01]  /*aa90*/  IMAD.MOV R19, RZ, RZ, -R19 ;  /* 0x000000ffff137224 */ /* 0x000fe200078e0a13 */
[----:B------:R-:W-:Y:S01]  /*aaa0*/  IABS R9, R7 ;  /* 0x0000000700097213 */ /* 0x000fe20000000000 */
[----:B------:R-:W-:-:S02]  /*aab0*/  IMAD.MOV.U32 R22, RZ, RZ, R5 ;  /* 0x000000ffff167224 */ /* 0x000fc400078e0005 */
[----:B------:R-:W-:-:S04]  /*aac0*/  IMAD.HI.U32 R8, R3, R13, RZ ;  /* 0x0000000d03087227 */ /* 0x000fc800078e00ff */
[C---:B------:R-:W-:Y:S02]  /*aad0*/  IMAD R12, R0.reuse, R19, R12 ;  /* 0x00000013000c7224 */ /* 0x040fe400078e020c */
[----:B------:R-:W-:Y:S01]  /*aae0*/  @!P3 IMAD.MOV R22, RZ, RZ, -R22 ;  /* 0x000000ffff16b224 */ /* 0x000fe200078e0a16 */
[C---:B------:R-:W-:Y:S01]  /*aaf0*/  ISETP.GT.U32.AND P3, PT, R0.reuse, R16, PT ;  /* 0x000000100000720c */ /* 0x040fe20003f64070 */
[----:B------:R-:W-:Y:S02]  /*ab00*/  IMAD.MOV.U32 R21, RZ, RZ, R4 ;  /* 0x000000ffff157224 */ /* 0x000fe400078e0004 */
[----:B------:R-:W-:Y:S02]  /*ab10*/  IMAD.MOV R8, RZ, RZ, -R8 ;  /* 0x000000ffff087224 */ /* 0x000fe400078e0a08 */
[----:B------:R-:W-:Y:S01]  /*ab20*/  @!P1 IMAD.IADD R15, R15, 0x1, -R0 ;  /* 0x000000010f0f9824 */ /* 0x000fe200078e0a00 */
[C---:B------:R-:W-:Y:S01]  /*ab30*/  ISETP.GT.U32.AND P1, PT, R0.reuse, R12, PT ;  /* 0x0000000c0000720c */ /* 0x040fe20003f24070 */
[----:B------:R-:W-:Y:S01]  /*ab40*/  @!P2 IMAD.MOV R21, RZ, RZ, -R21 ;  /* 0x000000ffff15a224 */ /* 0x000fe200078e0a15 */
[C---:B------:R-:W-:Y:S01]  /*ab50*/  ISETP.GT.U32.AND P2, PT, R0.reuse, R14, PT ;  /* 0x0000000e0000720c */ /* 0x040fe20003f44070 */
[----:B------:R-:W-:-:S02]  /*ab60*/  IMAD R13, R0, R8, R13 ;  /* 0x00000008000d7224 */ /* 0x000fc400078e020d */
[----:B------:R-:W-:Y:S01]  /*ab70*/  IMAD.HI.U32 R18, R3, R9, RZ ;  /* 0x0000000903127227 */ /* 0x000fe200078e00ff */
[----:B------:R-:W-:Y:S02]  /*ab80*/  STL [R1+0xa4], R21 ;  /* 0x0000a41501007387 */ /* 0x000fe40000100800 */
[C---:B------:R-:W-:Y:S01]  /*ab90*/  ISETP.GT.U32.AND P6, PT, R0.reuse, R13, PT ;  /* 0x0000000d0000720c */ /* 0x040fe20003fc4070 */
[----:B------:R-:W-:Y:S01]  /*aba0*/  IMAD.MOV R18, RZ, RZ, -R18 ;  /* 0x000000ffff127224 */ /* 0x000fe200078e0a12 */
[----:B------:R0:W-:Y:S01]  /*abb0*/  STL [R1+0xa0], R22 ;  /* 0x0000a01601007387 */ /* 0x0001e20000100800 */
[C---:B------:R-:W-:Y:S02]  /*abc0*/  VIADD R8, R11.reuse, 0x32 ;  /* 0x000000320b087836 */ /* 0x040fe40000000000 */
[----:B------:R-:W-:Y:S02]  /*abd0*/  IMAD R9, R0, R18, R9 ;  /* 0x0000001200097224 */ /* 0x000fe400078e0209 */
[----:B------:R-:W-:Y:S01]  /*abe0*/  @!P3 IMAD.IADD R16, R16, 0x1, -R0 ;  /* 0x000000011010b824 */ /* 0x000fe200078e0a00 */
[----:B------:R-:W-:Y:S01]  /*abf0*/  IABS R18, R8 ;  /* 0x0000000800127213 */ /* 0x000fe20000000000 */
[----:B------:R-:W-:-:S02]  /*ac00*/  VIADD R2, R11, 0x33 ;  /* 0x000000330b027836 */ /* 0x000fc40000000000 */
[--C-:B------:R-:W-:Y:S01]  /*ac10*/  @!P1 IMAD.IADD R12, R12, 0x1, -R0.reuse ;  /* 0x000000010c0c9824 */ /* 0x100fe200078e0a00 */
[----:B------:R-:W-:Y:S01]  /*ac20*/  ISETP.GT.U32.AND P1, PT, R0, R16, PT ;  /* 0x000000100000720c */ /* 0x000fe20003f24070 */
[----:B------:R-:W-:Y:S01]  /*ac30*/  @!P2 IMAD.IADD R14, R14, 0x1, -R0 ;  /* 0x000000010e0ea824 */ /* 0x000fe200078e0a00 */
[----:B------:R-:W-:Y:S01]  /*ac40*/  ISETP.GT.U32.AND P2, PT, R0, R9, PT ;  /* 0x000000090000720c */ /* 0x000fe20003f44070 */
[----:B------:R-:W-:Y:S01]  /*ac50*/  IMAD.HI.U32 R5, R3, R18, RZ ;  /* 0x0000001203057227 */ /* 0x000fe200078e00ff */
[----:B------:R-:W-:-:S03]  /*ac60*/  IABS R20, R2 ;  /* 0x0000000200147213 */ /* 0x000fc60000000000 */
[----:B------:R-:W-:Y:S02]  /*ac70*/  IMAD.MOV R5, RZ, RZ, -R5 ;  /* 0x000000ffff057224 */ /* 0x000fe400078e0a05 */
[----:B------:R-:W-:Y:S01]  /*ac80*/  @!P6 IMAD.IADD R13, R13, 0x1, -R0 ;  /* 0x000000010d0de824 */ /* 0x000fe200078e0a00 */
[----:B------:R-:W-:Y:S01]  /*ac90*/  ISETP.GE.AND P6, PT, R6, RZ, PT ;  /* 0x000000ff0600720c */ /* 0x000fe20003fc6270 */
[----:B0-----:R-:W-:Y:S02]  /*aca0*/  IMAD.MOV.U32 R22, RZ, RZ, R15 ;  /* 0x000000ffff167224 */ /* 0x001fe400078e000f */
[----:B------:R-:W-:Y:S01]  /*acb0*/  VIADD R4, R11, 0x31 ;  /* 0x000000310b047836 */ /* 0x000fe20000000000 */
[----:B------:R-:W-:Y:S01]  /*acc0*/  ISETP.GT.U32.AND P3, PT, R0, R13, PT ;  /* 0x0000000d0000720c */ /* 0x000fe20003f64070 */
[----:B------:R-:W-:-:S03]  /*acd0*/  IMAD.HI.U32 R21, R3, R20, RZ ;  /* 0x0000001403157227 */ /* 0x000fc600078e00ff */
[----:B------:R-:W-:Y:S01]  /*ace0*/  IABS R19, R4 ;  /* 0x0000000400137213 */ /* 0x000fe20000000000 */
[C---:B------:R-:W-:Y:S02]  /*acf0*/  IMAD R18, R0.reuse, R5, R18 ;  /* 0x0000000500127224 */ /* 0x040fe400078e0212 */
[----:B------:R-:W-:Y:S01]  /*ad00*/  @!P5 IMAD.MOV R22, RZ, RZ, -R22 ;  /* 0x000000ffff16d224 */ /* 0x000fe200078e0a16 */
[----:B------:R-:W-:Y:S01]  /*ad10*/  ISETP.GT.U32.AND P5, PT, R0, R12, PT ;  /* 0x0000000c0000720c */ /* 0x000fe20003fa4070 */
[----:B------:R-:W-:Y:S02]  /*ad20*/  IMAD.MOV R21, RZ, RZ, -R21 ;  /* 0x000000ffff157224 */ /* 0x000fe400078e0a15 */
[--C-:B------:R-:W-:Y:S01]  /*ad30*/  @!P1 IMAD.IADD R16, R16, 0x1, -R0.reuse ;  /* 0x0000000110109824 */ /* 0x100fe200078e0a00 */
[----:B------:R-:W-:Y:S01]  /*ad40*/  ISETP.GT.U32.AND P1, PT, R0, R18, PT ;  /* 0x000000120000720c */ /* 0x000fe20003f24070 */
[----:B------:R-:W-:Y:S01]  /*ad50*/  @!P2 IMAD.IADD R9, R9, 0x1, -R0 ;  /* 0x000000010909a824 */ /* 0x000fe200078e0a00 */
[----:B------:R-:W-:Y:S01]  /*ad60*/  STL [R1+0x98], R22 ;  /* 0x0000981601007387 */ /* 0x000fe20000100800 */
[----:B------:R-:W-:-:S02]  /*ad70*/  IMAD.MOV.U32 R15, RZ, RZ, R14 ;  /* 0x000000ffff0f7224 */ /* 0x000fc400078e000e */
[C---:B------:R-:W-:Y:S01]  /*ad80*/  IMAD R6, R0.reuse, R21, R20 ;  /* 0x0000001500067224 */ /* 0x040fe200078e0214 */
[----:B------:R-:W-:Y:S01]  /*ad90*/  ISETP.GT.U32.AND P2, PT, R0, R9, PT ;  /* 0x000000090000720c */ /* 0x000fe20003f44070 */
[----:B------:R-:W-:Y:S02]  /*ada0*/  VIADD R5, R11, 0x30 ;  /* 0x000000300b057836 */ /* 0x000fe40000000000 */
[----:B------:R-:W-:-:S03]  /*adb0*/  IMAD.HI.U32 R20, R3, R19, RZ ;  /* 0x0000001303147227 */ /* 0x000fc600078e00ff */
[----:B------:R-:W-:Y:S01]  /*adc0*/  IABS R14, R5 ;  /* 0x00000005000e7213 */ /* 0x000fe20000000000 */
[----:B------:R-:W-:Y:S01]  /*add0*/  @!P4 IMAD.MOV R15, RZ, RZ, -R15 ;  /* 0x000000ffff0fc224 */ /* 0x000fe200078e0a0f */
[----:B------:R-:W-:Y:S01]  /*ade0*/  ISETP.GT.U32.AND P4, PT, R0, R6, PT ;  /* 0x000000060000720c */ /* 0x000fe20003f84070 */
[----:B------:R-:W-:Y:S02]  /*adf0*/  IMAD.MOV R20, RZ, RZ, -R20 ;  /* 0x000000ffff147224 */ /* 0x000fe400078e0a14 */
[--C-:B------:R-:W-:Y:S01]  /*ae00*/  @!P3 IMAD.IADD R13, R13, 0x1, -R0.reuse ;  /* 0x000000010d0db824 */ /* 0x100fe200078e0a00 */
[----:B------:R0:W-:Y:S01]  /*ae10*/  STL [R1+0x94], R15 ;  /* 0x0000940f01007387 */ /* 0x0001e20000100800 */
[--C-:B------:R-:W-:Y:S01]  /*ae20*/  @!P5 IMAD.IADD R12, R12, 0x1, -R0.reuse ;  /* 0x000000010c0cd824 */ /* 0x100fe200078e0a00 */
[----:B------:R-:W-:Y:S01]  /*ae30*/  ISETP.GE.AND P3, PT, R17, RZ, PT ;  /* 0x000000ff1100720c */ /* 0x000fe20003f66270 */
[----:B------:R-:W-:Y:S01]  /*ae40*/  @!P1 IMAD.IADD R18, R18, 0x1, -R0 ;  /* 0x0000000112129824 */ /* 0x000fe200078e0a00 */
[----:B------:R-:W-:Y:S01]  /*ae50*/  ISETP.GE.AND P5, PT, R7, RZ, PT ;  /* 0x000000ff0700720c */ /* 0x000fe20003fa6270 */
[----:B------:R-:W-:Y:S01]  /*ae60*/  VIADD R7, R11, 0x2f ;  /* 0x0000002f0b077836 */ /* 0x000fe20000000000 */
[----:B------:R-:W-:Y:S01]  /*ae70*/  ISETP.GE.AND P1, PT, R8, RZ, PT ;  /* 0x000000ff0800720c */ /* 0x000fe20003f26270 */
[----:B------:R-:W-:-:S02]  /*ae80*/  IMAD.MOV.U32 R21, RZ, RZ, R16 ;  /* 0x000000ffff157224 */ /* 0x000fc400078e0010 */
[----:B------:R-:W-:Y:S02]  /*ae90*/  @!P2 IMAD.IADD R9, R9, 0x1, -R0 ;  /* 0x000000010909a824 */ /* 0x000fe400078e0a00 */
[----:B0-----:R-:W-:Y:S01]  /*aea0*/  IMAD R15, R0, R20, R19 ;  /* 0x00000014000f7224 */ /* 0x001fe200078e0213 */
[----:B------:R-:W-:Y:S01]  /*aeb0*/  IABS R19, R7 ;  /* 0x0000000700137213 */ /* 0x000fe20000000000 */
[----:B------:R-:W-:-:S03]  /*aec0*/  IMAD.HI.U32 R20, R3, R14, RZ ;  /* 0x0000000e03147227 */ /* 0x000fc600078e00ff */
[C---:B------:R-:W-:Y:S01]  /*aed0*/  ISETP.GT.U32.AND P2, PT, R0.reuse, R15, PT ;  /* 0x0000000f0000720c */ /* 0x040fe20003f44070 */
[----:B------:R-:W-:Y:S02]  /*aee0*/  IMAD.MOV R20, RZ, RZ, -R20 ;  /* 0x000000ffff147224 */ /* 0x000fe400078e0a14 */
[----:B------:R-:W-:Y:S01]  /*aef0*/  @!P6 IMAD.MOV R21, RZ, RZ, -R21 ;  /* 0x000000ffff15e224 */ /* 0x000fe200078e0a15 */
[----:B------:R-:W-:Y:S01]  /*af00*/  ISETP.GT.U32.AND P6, PT, R0, R18, PT ;  /* 0x000000120000720c */ /* 0x000fe20003fc4070 */
[----:B------:R-:W-:Y:S01]  /*af10*/  @!P4 IMAD.IADD R6, R6, 0x1, -R0 ;  /* 0x000000010606c824 */ /* 0x000fe200078e0a00 */
[----:B------:R-:W-:Y:S01]  /*af20*/  ISETP.GE.AND P4, PT, R2, RZ, PT ;  /* 0x000000ff0200720c */ /* 0x000fe20003f86270 */
[----:B------:R-:W-:Y:S02]  /*af30*/  IMAD R14, R0, R20, R14 ;  /* 0x00000014000e7224 */ /* 0x000fe400078e020e */
[----:B------:R-:W-:Y:S02]  /*af40*/  IMAD.MOV.U32 R22, RZ, RZ, R13 ;  /* 0x000000ffff167224 */ /* 0x000fe400078e000d */
[----:B------:R-:W-:-:S02]  /*af50*/  IMAD.MOV.U32 R16, RZ, RZ, R12 ;  /* 0x000000ffff107224 */ /* 0x000fc400078e000c */
[----:B------:R-:W-:Y:S02]  /*af60*/  IMAD.MOV.U32 R8, RZ, RZ, R19 ;  /* 0x000000ffff087224 */ /* 0x000fe400078e0013 */
[----:B------:R-:W-:Y:S01]  /*af70*/  @!P0 IMAD.MOV R22, RZ, RZ, -R22 ;  /* 0x000000ffff168224 */ /* 0x000fe200078e0a16 */
[C---:B------:R-:W-:Y:S01]  /*af80*/  ISETP.GT.U32.AND P0, PT, R0.reuse, R6, PT ;  /* 0x000000060000720c */ /* 0x040fe20003f04070 */
[----:B------:R-:W-:Y:S01]  /*af90*/  @!P3 IMAD.MOV R16, RZ, RZ, -R16 ;  /* 0x000000ffff10b224 */ /* 0x000fe200078e0a10 */
[----:B------:R-:W-:Y:S01]  /*afa0*/  ISETP.GT.U32.AND P3, PT, R0, R14, PT ;  /* 0x0000000e0000720c */ /* 0x000fe20003f64070 */
[----:B------:R-:W-:Y:S01]  /*afb0*/  IMAD.HI.U32 R12, R3, R8, RZ ;  /* 0x00000008030c7227 */ /* 0x000fe200078e00ff */
[----:B------:R-:W-:Y:S03]  /*afc0*/  STL [R1+0x30], R22 ;  /* 0x0000301601007387 */ /* 0x000fe60000100800 */
[----:B------:R-:W-:Y:S01]  /*afd0*/  VIADD R2, R11, 0x2e ;  /* 0x0000002e0b027836 */ /* 0x000fe20000000000 */
[----:B------:R-:W-:Y:S01]  /*afe0*/  STL [R1+0x2c], R21 ;  /* 0x00002c1501007387 */ /* 0x000fe20000100800 */
[----:B------:R-:W-:-:S02]  /*aff0*/  IMAD.MOV R12, RZ, RZ, -R12 ;  /* 0x000000ffff0c7224 */ /* 0x000fc400078e0a0c */
[--C-:B------:R-:W-:Y:S01]  /*b000*/  @!P6 IMAD.IADD R18, R18, 0x1, -R0.reuse ;  /* 0x000000011212e824 */ /* 0x100fe200078e0a00 */
[----:B------:R-:W-:Y:S01]  /*b010*/  IABS R17, R2 ;  /* 0x0000000200117213 */ /* 0x000fe20000000000 */
[----:B------:R-:W-:Y:S01]  /*b020*/  @!P2 IMAD.IADD R15, R15, 0x1, -R0 ;  /* 0x000000010f0fa824 */ /* 0x000fe200078e0a00 */
[----:B------:R-:W-:Y:S01]  /*b030*/  ISETP.GE.AND P6, PT, R7, RZ, PT ;  /* 0x000000ff0700720c */ /* 0x000fe20003fc6270 */
[C---:B------:R-:W-:Y:S01]  /*b040*/  IMAD R7, R0.reuse, R12, R8 ;  /* 0x0000000c00077224 */ /* 0x040fe200078e0208 */
[----:B------:R0:W-:Y:S01]  /*b050*/  STL [R1+0x50], R16 ;  /* 0x0000501001007387 */ /* 0x0001e20000100800 */
[----:B------:R-:W-:Y:S01]  /*b060*/  IMAD.MOV.U32 R13, RZ, RZ, R17 ;  /* 0x000000ffff0d7224 */ /* 0x000fe200078e0011 */
[----:B------:R-:W-:Y:S01]  /*b070*/  ISETP.GT.U32.AND P2, PT, R0, R15, PT ;  /* 0x0000000f0000720c */ /* 0x000fe20003f44070 */
[----:B------:R-:W-:Y:S01]  /*b080*/  @!P0 IMAD.IADD R6, R6, 0x1, -R0 ;  /* 0x0000000106068824 */ /* 0x000fe200078e0a00 */
[----:B------:R-:W-:Y:S01]  /*b090*/  ISETP.GE.AND P0, PT, R5, RZ, PT ;  /* 0x000000ff0500720c */ /* 0x000fe20003f06270 */
[----:B------:R-:W-:-:S02]  /*b0a0*/  VIADD R17, R11, 0x2d ;  /* 0x0000002d0b117836 */ /* 0x000fc40000000000 */
[----:B------:R-:W-:Y:S01]  /*b0b0*/  @!P3 IMAD.IADD R14, R14, 0x1, -R0 ;  /* 0x000000010e0eb824 */ /* 0x000fe200078e0a00 */
[----:B------:R-:W-:Y:S01]  /*b0c0*/  ISETP.GT.U32.AND P3, PT, R0, R7, PT ;  /* 0x000000070000720c */ /* 0x000fe20003f64070 */
[----:B------:R-:W-:Y:S01]  /*b0d0*/  IMAD.MOV.U32 R19, RZ, RZ, R6 ;  /* 0x000000ffff137224 */ /* 0x000fe200078e0006 */
[----:B0-----:R-:W-:Y:S01]  /*b0e0*/  IABS R16, R17 ;  /* 0x0000001100107213 */ /* 0x001fe20000000000 */
[----:B------:R-:W-:Y:S01]  /*b0f0*/  @!P5 IMAD.MOV R9, RZ, RZ, -R9 ;  /* 0x000000ffff09d224 */ /* 0x000fe200078e0a09 */
[----:B------:R-:W-:Y:S01]  /*b100*/  ISETP.GE.AND P5, PT, R4, RZ, PT ;  /* 0x000000ff0400720c */ /* 0x000fe20003fa6270 */
[----:B------:R-:W-:Y:S01]  /*b110*/  @!P4 IMAD.MOV R19, RZ, RZ, -R19 ;  /* 0x000000ffff13c224 */ /* 0x000fe200078e0a13 */
[----:B------:R-:W-:Y:S01]  /*b120*/  ISETP.GT.U32.AND P4, PT, R0, R14, PT ;  /* 0x0000000e0000720c */ /* 0x000fe20003f84070 */
[C---:B------:R-:W-:Y:S01]  /*b130*/  IMAD.HI.U32 R4, R3.reuse, R13, RZ ;  /* 0x0000000d03047227 */ /* 0x040fe200078e00ff */
[----:B------:R0:W-:Y:S03]  /*b140*/  STL [R1+0x88], R9 ;  /* 0x0000880901007387 */ /* 0x0001e60000100800 */
[----:B------:R-:W-:Y:S01]  /*b150*/  IMAD.HI.U32 R6, R3, R16, RZ ;  /* 0x0000001003067227 */ /* 0x000fe200078e00ff */
[----:B------:R1:W-:Y:S03]  /*b160*/  STL [R1+0x84], R19 ;  /* 0x0000841301007387 */ /* 0x0003e60000100800 */
[----:B------:R-:W-:-:S02]  /*b170*/  IMAD.MOV R4, RZ, RZ, -R4 ;  /* 0x000000ffff047224 */ /* 0x000fc400078e0a04 */
[--C-:B------:R-:W-:Y:S01]  /*b180*/  @!P2 IMAD.IADD R15, R15, 0x1, -R0.reuse ;  /* 0x000000010f0fa824 */ /* 0x100fe200078e0a00 */
[----:B------:R-:W-:Y:S01]  /*b190*/  ISETP.GE.AND P2, PT, R2, RZ, PT ;  /* 0x000000ff0200720c */ /* 0x000fe20003f46270 */
[----:B------:R-:W-:Y:S02]  /*b1a0*/  @!P3 IMAD.IADD R7, R7, 0x1, -R0 ;  /* 0x000000010707b824 */ /* 0x000fe400078e0a00 */
[----:B------:R-:W-:Y:S02]  /*b1b0*/  IMAD.MOV R6, RZ, RZ, -R6 ;  /* 0x000000ffff067224 */ /* 0x000fe400078e0a06 */
[----:B------:R-:W-:Y:S01]  /*b1c0*/  VIADD R2, R11, 0x2c ;  /* 0x0000002c0b027836 */ /* 0x000fe20000000000 */
[C---:B------:R-:W-:Y:S01]  /*b1d0*/  ISETP.GT.U32.AND P3, PT, R0.reuse, R7, PT ;  /* 0x000000070000720c */ /* 0x040fe20003f64070 */
[C---:B------:R-:W-:Y:S02]  /*b1e0*/  IMAD R13, R0.reuse, R4, R13 ;  /* 0x00000004000d7224 */ /* 0x040fe400078e020d */
[C---:B------:R-:W-:Y:S01]  /*b1f0*/  IMAD R6, R0.reuse, R6, R16 ;  /* 0x0000000600067224 */ /* 0x040fe200078e0210 */
[----:B0-----:R-:W-:Y:S01]  /*b200*/  IABS R9, R2 ;  /* 0x0000000200097213 */ /* 0x001fe20000000000 */
[----:B------:R-:W-:Y:S01]  /*b210*/  @!P1 IMAD.MOV R18, RZ, RZ, -R18 ;  /* 0x000000ffff129224 */ /* 0x000fe200078e0a12 */
[----:B------:R-:W-:Y:S01]  /*b220*/  ISETP.GT.U32.AND P1, PT, R0, R13, PT ;  /* 0x0000000d0000720c */ /* 0x000fe20003f24070 */
[----:B------:R-:W-:Y:S01]  /*b230*/  @!P4 IMAD.IADD R14, R14, 0x1, -R0 ;  /* 0x000000010e0ec824 */ /* 0x000fe200078e0a00 */
[----:B------:R-:W-:Y:S01]  /*b240*/  ISETP.GT.U32.AND P4, PT, R0, R6, PT ;  /* 0x000000060000720c */ /* 0x000fe20003f84070 */
[----:B-1----:R-:W-:Y:S01]  /*b250*/  IMAD.MOV.U32 R19, RZ, RZ, R15 ;  /* 0x000000ffff137224 */ /* 0x002fe200078e000f */
[----:B------:R0:W-:Y:S01]  /*b260*/  STL [R1+0x6c], R18 ;  /* 0x00006c1201007387 */ /* 0x0001e20000100800 */
[----:B------:R-:W-:-:S04]  /*b270*/  IMAD.HI.U32 R15, R3, R9, RZ ;  /* 0x00000009030f7227 */ /* 0x000fc800078e00ff */
[----:B------:R-:W-:Y:S01]  /*b280*/  @!P5 IMAD.MOV R19, RZ, RZ, -R19 ;  /* 0x000000ffff13d224 */ /* 0x000fe200078e0a13 */
[----:B------:R-:W-:Y:S01]  /*b290*/  ISETP.GE.AND P5, PT, R17, RZ, PT ;  /* 0x000000ff1100720c */ /* 0x000fe20003fa6270 */
[----:B------:R-:W-:Y:S02]  /*b2a0*/  IMAD.MOV R16, RZ, RZ, -R15 ;  /* 0x000000ffff107224 */ /* 0x000fe400078e0a0f */
[C---:B------:R-:W-:Y:S01]  /*b2b0*/  VIADD R5, R11.reuse, 0x2b ;  /* 0x0000002b0b057836 */ /* 0x040fe20000000000 */
[----:B------:R1:W-:Y:S01]  /*b2c0*/  STL [R1+0x80], R19 ;  /* 0x0000801301007387 */ /* 0x0003e20000100800 */
[----:B------:R-:W-:Y:S02]  /*b2d0*/  VIADD R12, R11, 0x2a ;  /* 0x0000002a0b0c7836 */ /* 0x000fe40000000000 */
[--C-:B------:R-:W-:Y:S01]  /*b2e0*/  @!P3 IMAD.IADD R7, R7, 0x1, -R0.reuse ;  /* 0x000000010707b824 */ /* 0x100fe200078e0a00 */
[----:B------:R-:W-:Y:S01]  /*b2f0*/  IABS R8, R5 ;  /* 0x0000000500087213 */ /* 0x000fe20000000000 */
[----:B------:R-:W-:Y:S01]  /*b300*/  IMAD R9, R0, R16, R9 ;  /* 0x0000001000097224 */ /* 0x000fe200078e0209 */
[----:B------:R-:W-:Y:S01]  /*b310*/  IABS R4, R12 ;  /* 0x0000000c00047213 */ /* 0x000fe20000000000 */
[----:B------:R-:W-:Y:S01]  /*b320*/  @!P1 IMAD.IADD R13, R13, 0x1, -R0 ;  /* 0x000000010d0d9824 */ /* 0x000fe200078e0a00 */
[----:B------:R-:W-:Y:S01]  /*b330*/  ISETP.GE.AND P3, PT, R2, RZ, PT ;  /* 0x000000ff0200720c */ /* 0x000fe20003f66270 */
[----:B0-----:R-:W-:-:S02]  /*b340*/  IMAD.MOV.U32 R18, RZ, RZ, R7 ;  /* 0x000000ffff127224 */ /* 0x001fc400078e0007 */
[----:B-1----:R-:W-:Y:S01]  /*b350*/  IMAD.MOV.U32 R19, RZ, RZ, R14 ;  /* 0x000000ffff137224 */ /* 0x002fe200078e000e */
[----:B------:R-:W-:Y:S01]  /*b360*/  ISETP.GT.U32.AND P1, PT, R0, R13, PT ;  /* 0x0000000d0000720c */ /* 0x000fe20003f24070 */
[----:B------:R-:W-:Y:S01]  /*b370*/  @!P4 IMAD.IADD R6, R6, 0x1, -R0 ;  /* 0x000000010606c824 */ /* 0x000fe200078e0a00 */
[----:B------:R-:W-:Y:S01]  /*b380*/  ISETP.GE.AND P4, PT, R5, RZ, PT ;  /* 0x000000ff0500720c */ /* 0x000fe20003f86270 */
[----:B------:R-:W-:Y:S01]  /*b390*/  @!P0 IMAD.MOV R19, RZ, RZ, -R19 ;  /* 0x000000ffff138224 */ /* 0x000fe200078e0a13 */
[C---:B------:R-:W-:Y:S01]  /*b3a0*/  ISETP.GT.U32.AND P0, PT, R0.reuse, R9, PT ;  /* 0x000000090000720c */ /* 0x040fe20003f04070 */
[----:B------:R-:W-:Y:S01]  /*b3b0*/  @!P6 IMAD.MOV R18, RZ, RZ, -R18 ;  /* 0x000000ffff12e224 */ /* 0x000fe200078e0a12 */
[----:B------:R-:W-:Y:S01]  /*b3c0*/  ISETP.GT.U32.AND P6, PT, R0, R6, PT ;  /* 0x000000060000720c */ /* 0x000fe20003fc4070 */
[C---:B------:R-:W-:Y:S01]  /*b3d0*/  IMAD.HI.U32 R15, R3.reuse, R8, RZ ;  /* 0x00000008030f7227 */ /* 0x040fe200078e00ff */
[----:B------:R0:W-:Y:S03]  /*b3e0*/  STL [R1+0x70], R19 ;  /* 0x0000701301007387 */ /* 0x0001e60000100800 */
[----:B------:R-:W-:Y:S01]  /*b3f0*/  IMAD.HI.U32 R2, R3, R4, RZ ;  /* 0x0000000403027227 */ /* 0x000fe200078e00ff */
[----:B------:R-:W-:Y:S03]  /*b400*/  STL [R1+0x74], R18 ;  /* 0x0000741201007387 */ /* 0x000fe60000100800 */
[----:B------:R-:W-:-:S02]  /*b410*/  IMAD.MOV R15, RZ, RZ, -R15 ;  /* 0x000000ffff0f7224 */ /* 0x000fc400078e0a0f */
[----:B------:R-:W-:Y:S02]  /*b420*/  IMAD.MOV R14, RZ, RZ, -R2 ;  /* 0x000000ffff0e7224 */ /* 0x000fe400078e0a02 */
[C---:B------:R-:W-:Y:S02]  /*b430*/  IMAD R8, R0.reuse, R15, R8 ;  /* 0x0000000f00087224 */ /* 0x040fe400078e0208 */
[C---:B------:R-:W-:Y:S02]  /*b440*/  IMAD R4, R0.reuse, R14, R4 ;  /* 0x0000000e00047224 */ /* 0x040fe400078e0204 */
[--C-:B------:R-:W-:Y:S02]  /*b450*/  @!P0 IMAD.IADD R9, R9, 0x1, -R0.reuse ;  /* 0x0000000109098824 */ /* 0x100fe400078e0a00 */
[--C-:B------:R-:W-:Y:S01]  /*b460*/  @!P1 IMAD.IADD R13, R13, 0x1, -R0.reuse ;  /* 0x000000010d0d9824 */ /* 0x100fe200078e0a00 */
[----:B------:R-:W-:Y:S01]  /*b470*/  ISETP.GT.U32.AND P1, PT, R0, R8, PT ;  /* 0x000000080000720c */ /* 0x000fe20003f24070 */
[----:B------:R-:W-:Y:S01]  /*b480*/  @!P6 IMAD.IADD R6, R6, 0x1, -R0 ;  /* 0x000000010606e824 */ /* 0x000fe200078e0a00 */
[C---:B------:R-:W-:Y:S01]  /*b490*/  ISETP.GT.U32.AND P6, PT, R0.reuse, R4, PT ;  /* 0x000000040000720c */ /* 0x040fe20003fc4070 */
[----:B------:R-:W-:Y:S01]  /*b4a0*/  VIADD R5, R11, 0x29 ;  /* 0x000000290b057836 */ /* 0x000fe20000000000 */
[----:B------:R-:W-:Y:S01]  /*b4b0*/  ISETP.GT.U32.AND P0, PT, R0, R9, PT ;  /* 0x000000090000720c */ /* 0x000fe20003f04070 */
[----:B------:R-:W-:-:S02]  /*b4c0*/  IMAD.MOV.U32 R17, RZ, RZ, R13 ;  /* 0x000000ffff117224 */ /* 0x000fc400078e000d */
[----:B------:R-:W-:Y:S01]  /*b4d0*/  VIADD R2, R11, 0x28 ;  /* 0x000000280b027836 */ /* 0x000fe20000000000 */
[----:B------:R-:W-:Y:S01]  /*b4e0*/  IABS R7, R5 ;  /* 0x0000000500077213 */ /* 0x000fe20000000000 */
[----:B------:R-:W-:Y:S01]  /*b4f0*/  @!P2 IMAD.MOV R17, RZ, RZ, -R17 ;  /* 0x000000ffff11a224 */ /* 0x000fe200078e0a11 */
[----:B------:R-:W-:Y:S01]  /*b500*/  ISETP.GE.AND P2, PT, R12, RZ, PT ;  /* 0x000000ff0c00720c */ /* 0x000fe20003f46270 */
[----:B------:R-:W-:Y:S01]  /*b510*/  IMAD.MOV.U32 R13, RZ, RZ, R6 ;  /* 0x000000ffff0d7224 */ /* 0x000fe200078e0006 */
[----:B------:R-:W-:Y:S01]  /*b520*/  IABS R16, R2 ;  /* 0x0000000200107213 */ /* 0x000fe20000000000 */
[----:B------:R-:W-:Y:S01]  /*b530*/  IMAD.HI.U32 R12, R3, R7, RZ ;  /* 0x00000007030c7227 */ /* 0x000fe200078e00ff */
[----:B------:R-:W-:Y:S03]  /*b540*/  STL [R1+0x78], R17 ;  /* 0x0000781101007387 */ /* 0x000fe60000100800 */
[----:B------:R-:W-:-:S02]  /*b550*/  @!P1 IMAD.IADD R8, R8, 0x1, -R0 ;  /* 0x0000000108089824 */ /* 0x000fc400078e0a00 */
[----:B------:R-:W-:Y:S02]  /*b560*/  @!P6 IMAD.IADD R4, R4, 0x1, -R0 ;  /* 0x000000010404e824 */ /* 0x000fe400078e0a00 */
[----:B------:R-:W-:Y:S01]  /*b570*/  IMAD.MOV R12, RZ, RZ, -R12 ;  /* 0x000000ffff0c7224 */ /* 0x000fe200078e0a0c */
[C---:B------:R-:W-:Y:S01]  /*b580*/  ISETP.GT.U32.AND P1, PT, R0.reuse, R8, PT ;  /* 0x000000080000720c */ /* 0x040fe20003f24070 */
[----:B------:R-:W-:Y:S01]  /*b590*/  @!P0 IMAD.IADD R9, R9, 0x1, -R0 ;  /* 0x0000000109098824 */ /* 0x000fe200078e0a00 */
[C---:B------:R-:W-:Y:S01]  /*b5a0*/  ISETP.GT.U32.AND P6, PT, R0.reuse, R4, PT ;  /* 0x000000040000720c */ /* 0x040fe20003fc4070 */
[----:B------:R-:W-:Y:S01]  /*b5b0*/  IMAD R7, R0, R12, R7 ;  /* 0x0000000c00077224 */ /* 0x000fe200078e0207 */
[----:B------:R-:W-:Y:S01]  /*b5c0*/  ISETP.GE.AND P0, PT, R2, RZ, PT ;  /* 0x000000ff0200720c */ /* 0x000fe20003f06270 */
[----:B------:R-:W-:Y:S02]  /*b5d0*/  IMAD.MOV.U32 R14, RZ, RZ, R9 ;  /* 0x000000ffff0e7224 */ /* 0x000fe400078e0009 */
[----:B------:R-:W-:-:S04]  /*b5e0*/  IMAD.HI.U32 R6, R3, R16, RZ ;  /* 0x0000001003067227 */ /* 0x000fc800078e00ff */
[----:B------:R-:W-:Y:S01]  /*b5f0*/  @!P3 IMAD.MOV R14, RZ, RZ, -R14 ;  /* 0x000000ffff0eb224 */ /* 0x000fe200078e0a0e */
[----:B------:R-:W-:Y:S01]  /*b600*/  ISETP.GT.U32.AND P3, PT, R0, R7, PT ;  /* 0x000000070000720c */ /* 0x000fe20003f64070 */
[----:B------:R-:W-:Y:S02]  /*b610*/  IMAD.MOV R6, RZ, RZ, -R6 ;  /* 0x000000ffff067224 */ /* 0x000fe400078e0a06 */
[----:B------:R-:W-:Y:S01]  /*b620*/  @!P5 IMAD.MOV R13, RZ, RZ, -R13 ;  /* 0x000000ffff0dd224 */ /* 0x000fe200078e0a0d */
[----:B------:R-:W-:Y:S01]  /*b630*/  ISETP.GE.AND P5, PT, R5, RZ, PT ;  /* 0x000000ff0500720c */ /* 0x000fe20003fa6270 */
[----:B------:R-:W-:Y:S02]  /*b640*/  @!P1 IMAD.IADD R8, R8, 0x1, -R0 ;  /* 0x0000000108089824 */ /* 0x000fe400078e0a00 */
[----:B------:R-:W-:Y:S01]  /*b650*/  IMAD R16, R0, R6, R16 ;  /* 0x0000000600107224 */ /* 0x000fe200078e0210 */
[----:B------:R1:W-:Y:S01]  /*b660*/  STL [R1+0x7c], R13 ;  /* 0x00007c0d01007387 */ /* 0x0003e20000100800 */
[----:B------:R-:W-:-:S02]  /*b670*/  @!P6 IMAD.IADD R4, R4, 0x1, -R0 ;  /* 0x000000010404e824 */ /* 0x000fc400078e0a00 */
[----:B------:R-:W-:Y:S01]  /*b680*/  VIADD R6, R11, 0x27 ;  /* 0x000000270b067836 */ /* 0x000fe20000000000 */
[----:B------:R-:W-:Y:S01]  /*b690*/  STL [R1+0x14c], R14 ;  /* 0x00014c0e01007387 */ /* 0x000fe20000100800 */
[----:B------:R-:W-:Y:S02]  /*b6a0*/  @!P3 IMAD.IADD R7, R7, 0x1, -R0 ;  /* 0x000000010707b824 */ /* 0x000fe400078e0a00 */
[C---:B------:R-:W-:Y:S01]  /*b6b0*/  VIADD R5, R11.reuse, 0x26 ;  /* 0x000000260b057836 */ /* 0x040fe20000000000 */
[----:B------:R-:W-:Y:S01]  /*b6c0*/  ISETP.GE.AND P1, PT, R6, RZ, PT ;  /* 0x000000ff0600720c */ /* 0x000fe20003f26270 */
[----:B0-----:R-:W-:Y:S01]  /*b6d0*/  VIADD R19, R11, 0x24 ;  /* 0x000000240b137836 */ /* 0x001fe20000000000 */
[----:B------:R-:W-:Y:S01]  /*b6e0*/  IABS R6, R6 ;  /* 0x0000000600067213 */ /* 0x000fe20000000000 */
[----:B-1----:R-:W-:Y:S01]  /*b6f0*/  IMAD.MOV.U32 R13, RZ, RZ, R8 ;  /* 0x000000ffff0d7224 */ /* 0x002fe200078e0008 */
[----:B------:R-:W-:Y:S01]  /*b700*/  ISETP.GT.U32.AND P3, PT, R0, R7, PT ;  /* 0x000000070000720c */ /* 0x000fe20003f64070 */
[----:B------:R-:W-:-:S02]  /*b710*/  IMAD.MOV.U32 R8, RZ, RZ, R4 ;  /* 0x000000ffff087224 */ /* 0x000fc400078e0004 */
[----:B------:R-:W-:Y:S01]  /*b720*/  @!P4 IMAD.MOV R13, RZ, RZ, -R13 ;  /* 0x000000ffff0dc224 */ /* 0x000fe200078e0a0d */
[----:B------:R-:W-:Y:S01]  /*b730*/  ISETP.GE.AND P4, PT, R5, RZ, PT ;  /* 0x000000ff0500720c */ /* 0x000fe20003f86270 */
[----:B------:R-:W-:Y:S01]  /*b740*/  @!P2 IMAD.MOV R8, RZ, RZ, -R8 ;  /* 0x000000ffff08a224 */ /* 0x000fe200078e0a08 */
[----:B------:R-:W-:Y:S01]  /*b750*/  ISETP.GT.U32.AND P2, PT, R0, R16, PT ;  /* 0x000000100000720c */ /* 0x000fe20003f44070 */
[----:B------:R-:W-:Y:S01]  /*b760*/  IMAD.HI.U32 R4, R3, R6, RZ ;  /* 0x0000000603047227 */ /* 0x000fe200078e00ff */
[----:B------:R-:W-:Y:S01]  /*b770*/  IABS R5, R5 ;  /* 0x0000000500057213 */ /* 0x000fe20000000000 */
[----:B------:R-:W-:Y:S02]  /*b780*/  STL [R1+0x150], R13 ;  /* 0x0001500d01007387 */ /* 0x000fe40000100800 */
[----:B------:R-:W-:Y:S02]  /*b790*/  IMAD.MOV R4, RZ, RZ, -R4 ;  /* 0x000000ffff047224 */ /* 0x000fe400078e0a04 */
[----:B------:R-:W-:Y:S01]  /*b7a0*/  VIADD R2, R11, 0x25 ;  /* 0x000000250b027836 */ /* 0x000fe20000000000 */
[----:B------:R0:W-:Y:S01]  /*b7b0*/  STL [R1+0x154], R8 ;  /* 0x0001540801007387 */ /* 0x0001e20000100800 */
[----:B------:R-:W-:-:S03]  /*b7c0*/  IMAD.HI.U32 R9, R3, R5, RZ ;  /* 0x0000000503097227 */ /* 0x000fc600078e00ff */
[----:B------:R-:W-:Y:S01]  /*b7d0*/  ISETP.GE.AND P6, PT, R2, RZ, PT ;  /* 0x000000ff0200720c */ /* 0x000fe20003fc6270 */
[----:B------:R-:W-:Y:S01]  /*b7e0*/  IMAD R6, R0, R4, R6 ;  /* 0x0000000400067224 */ /* 0x000fe200078e0206 */
[----:B------:R-:W-:Y:S01]  /*b7f0*/  IABS R2, R2 ;  /* 0x0000000200027213 */ /* 0x000fe20000000000 */
[--C-:B------:R-:W-:Y:S02]  /*b800*/  @!P2 IMAD.IADD R16, R16, 0x1, -R0.reuse ;  /* 0x000000011010a824 */ /* 0x100fe400078e0a00 */
[----:B------:R-:W-:Y:S01]  /*b810*/  IMAD.MOV R9, RZ, RZ, -R9 ;  /* 0x000000ffff097224 */ /* 0x000fe200078e0a09 */
[----:B0-----:R-:W-:Y:S01]  /*b820*/  IABS R8, R19 ;  /* 0x0000001300087213 */ /* 0x001fe20000000000 */
[----:B------:R-:W-:Y:S01]  /*b830*/  @!P3 IMAD.IADD R7, R7, 0x1, -R0 ;  /* 0x000000010707b824 */ /* 0x000fe200078e0a00 */
[C---:B------:R-:W-:Y:S01]  /*b840*/  ISETP.GT.U32.AND P3, PT, R0.reuse, R6, PT ;  /* 0x000000060000720c */ /* 0x040fe20003f64070 */
[C---:B------:R-:W-:Y:S01]  /*b850*/  IMAD R5, R0.reuse, R9, R5 ;  /* 0x0000000900057224 */ /* 0x040fe200078e0205 */
[----:B------:R-:W-:Y:S01]  /*b860*/  ISETP.GT.U32.AND P2, PT, R0, R16, PT ;  /* 0x000000100000720c */ /* 0x000fe20003f44070 */
[----:B------:R-:W-:-:S04]  /*b870*/  IMAD.HI.U32 R4, R3, R8, RZ ;  /* 0x0000000803047227 */ /* 0x000fc800078e00ff */
[----:B------:R-:W-:Y:S02]  /*b880*/  IMAD.MOV.U32 R14, RZ, RZ, R7 ;  /* 0x000000ffff0e7224 */ /* 0x000fe400078e0007 */
[----:B------:R-:W-:-:S04]  /*b890*/  IMAD.HI.U32 R13, R3, R2, RZ ;  /* 0x00000002030d7227 */ /* 0x000fc800078e00ff */
[----:B------:R-:W-:Y:S02]  /*b8a0*/  IMAD.MOV R4, RZ, RZ, -R4 ;  /* 0x000000ffff047224 */ /* 0x000fe400078e0a04 */
[----:B------:R-:W-:Y:S01]  /*b8b0*/  @!P5 IMAD.MOV R14, RZ, RZ, -R14 ;  /* 0x000000ffff0ed224 */ /* 0x000fe200078e0a0e */
[C---:B------:R-:W-:Y:S01]  /*b8c0*/  ISETP.GT.U32.AND P5, PT, R0.reuse, R5, PT ;  /* 0x000000050000720c */ /* 0x040fe20003fa4070 */
[----:B------:R-:W-:Y:S02]  /*b8d0*/  IMAD.MOV R13, RZ, RZ, -R13 ;  /* 0x000000ffff0d7224 */ /* 0x000fe400078e0a0d */
[C---:B------:R-:W-:Y:S01]  /*b8e0*/  IMAD R8, R0.reuse, R4, R8 ;  /* 0x0000000400087224 */ /* 0x040fe200078e0208 */
[----:B------:R0:W-:Y:S01]  /*b8f0*/  STL [R1+0x13c], R14 ;  /* 0x00013c0e01007387 */ /* 0x0001e20000100800 */
[----:B------:R-:W-:Y:S02]  /*b900*/  IMAD R2, R0, R13, R2 ;  /* 0x0000000d00027224 */ /* 0x000fe400078e0202 */
[----:B------:R-:W-:-:S02]  /*b910*/  VIADD R12, R11, 0x23 ;  /* 0x000000230b0c7836 */ /* 0x000fc40000000000 */
[--C-:B------:R-:W-:Y:S01]  /*b920*/  @!P3 IMAD.IADD R6, R6, 0x1, -R0.reuse ;  /* 0x000000010606b824 */ /* 0x100fe200078e0a00 */
[----:B------:R-:W-:Y:S01]  /*b930*/  ISETP.GT.U32.AND P3, PT, R0, R8, PT ;  /* 0x000000080000720c */ /* 0x000fe20003f64070 */
[--C-:B------:R-:W-:Y:S01]  /*b940*/  @!P2 IMAD.IADD R16, R16, 0x1, -R0.reuse ;  /* 0x000000011010a824 */ /* 0x100fe200078e0a00 */
[C---:B------:R-:W-:Y:S01]  /*b950*/  ISETP.GT.U32.AND P2, PT, R0.reuse, R2, PT ;  /* 0x000000020000720c */ /* 0x040fe20003f44070 */
[----:B------:R-:W-:Y:S01]  /*b960*/  VIADD R13, R11, 0x22 ;  /* 0x000000220b0d7836 */ /* 0x000fe20000000000 */
[----:B------:R-:W-:Y:S01]  /*b970*/  IABS R9, R12 ;  /* 0x0000000c00097213 */ /* 0x000fe20000000000 */
[----:B------:R-:W-:Y:S01]  /*b980*/  @!P5 IMAD.IADD R5, R5, 0x1, -R0 ;  /* 0x000000010505d824 */ /* 0x000fe200078e0a00 */
[----:B------:R-:W-:Y:S01]  /*b990*/  ISETP.GT.U32.AND P5, PT, R0, R6, PT ;  /* 0x000000060000720c */ /* 0x000fe20003fa4070 */
[----:B0-----:R-:W-:Y:S01]  /*b9a0*/  VIADD R14, R11, 0x21 ;  /* 0x000000210b0e7836 */ /* 0x001fe20000000000 */
[----:B------:R-:W-:Y:S01]  /*b9b0*/  IABS R7, R13 ;  /* 0x0000000d00077213 */ /* 0x000fe20000000000 */
[----:B------:R-:W-:-:S03]  /*b9c0*/  IMAD.HI.U32 R15, R3, R9, RZ ;  /* 0x00000009030f7227 */ /* 0x000fc600078e00ff */
[----:B------:R-:W-:Y:S01]  /*b9d0*/  IABS R4, R14 ;  /* 0x0000000e00047213 */ /* 0x000fe20000000000 */
[----:B------:R-:W-:Y:S02]  /*b9e0*/  IMAD.MOV R15, RZ, RZ, -R15 ;  /* 0x000000ffff0f7224 */ /* 0x000fe400078e0a0f */
[----:B------:R-:W-:Y:S02]  /*b9f0*/  @!P3 IMAD.IADD R8, R8, 0x1, -R0 ;  /* 0x000000010808b824 */ /* 0x000fe400078e0a00 */
[----:B------:R-:W-:-:S03]  /*ba00*/  IMAD.HI.U32 R17, R3, R7, RZ ;  /* 0x0000000703117227 */ /* 0x000fc600078e00ff */
[----:B------:R-:W-:Y:S01]  /*ba10*/  ISETP.GT.U32.AND P3, PT, R0, R8, PT ;  /* 0x000000080000720c */ /* 0x000fe20003f64070 */
[----:B------:R-:W-:Y:S01]  /*ba20*/  @!P2 IMAD.IADD R2, R2, 0x1, -R0 ;  /* 0x000000010202a824 */ /* 0x000fe200078e0a00 */
[C---:B------:R-:W-:Y:S01]  /*ba30*/  ISETP.GT.U32.AND P2, PT, R0.reuse, R5, PT ;  /* 0x000000050000720c */ /* 0x040fe20003f44070 */
[----:B------:R-:W-:Y:S02]  /*ba40*/  IMAD.MOV.U32 R18, RZ, RZ, R16 ;  /* 0x000000ffff127224 */ /* 0x000fe400078e0010 */
[----:B------:R-:W-:Y:S02]  /*ba50*/  IMAD R9, R0, R15, R9 ;  /* 0x0000000f00097224 */ /* 0x000fe400078e0209 */
[----:B------:R-:W-:Y:S02]  /*ba60*/  IMAD.MOV R16, RZ, RZ, -R17 ;  /* 0x000000ffff107224 */ /* 0x000fe400078e0a11 */
[----:B------:R-:W-:-:S04]  /*ba70*/  IMAD.HI.U32 R17, R3, R4, RZ ;  /* 0x0000000403117227 */ /* 0x000fc800078e00ff */
[----:B------:R-:W-:Y:S01]  /*ba80*/  @!P0 IMAD.MOV R18, RZ, RZ, -R18 ;  /* 0x000000ffff128224 */ /* 0x000fe200078e0a12 */
[----:B------:R-:W-:Y:S01]  /*ba90*/  ISETP.GT.U32.AND P0, PT, R0, R2, PT ;  /* 0x000000020000720c */ /* 0x000fe20003f04070 */
[----:B------:R-:W-:Y:S01]  /*baa0*/  @!P5 IMAD.IADD R6, R6, 0x1, -R0 ;  /* 0x000000010606d824 */ /* 0x000fe200078e0a00 */
[C---:B------:R-:W-:Y:S01]  /*bab0*/  ISETP.GT.U32.AND P5, PT, R0.reuse, R9, PT ;  /* 0x000000090000720c */ /* 0x040fe20003fa4070 */
[----:B------:R-:W-:Y:S01]  /*bac0*/  IMAD.MOV R17, RZ, RZ, -R17 ;  /* 0x000000ffff117224 */ /* 0x000fe200078e0a11 */
[----:B------:R0:W-:Y:S01]  /*bad0*/  STL [R1+0x134], R18 ;  /* 0x0001341201007387 */ /* 0x0001e20000100800 */
[C---:B------:R-:W-:Y:S02]  /*bae0*/  VIADD R15, R11.reuse, 0x20 ;  /* 0x000000200b0f7836 */ /* 0x040fe40000000000 */
[C---:B------:R-:W-:Y:S02]  /*baf0*/  IMAD R4, R0.reuse, R17, R4 ;  /* 0x0000001100047224 */ /* 0x040fe400078e0204 */
[----:B------:R-:W-:Y:S01]  /*bb00*/  IMAD R7, R0, R16, R7 ;  /* 0x0000001000077224 */ /* 0x000fe200078e0207 */
[----:B------:R-:W-:Y:S01]  /*bb10*/  IABS R16, R15 ;  /* 0x0000000f00107213 */ /* 0x000fe20000000000 */
[----:B------:R-:W-:-:S02]  /*bb20*/  VIADD R17, R11, 0x1f ;  /* 0x0000001f0b117836 */ /* 0x000fc40000000000 */
[--C-:B------:R-:W-:Y:S01]  /*bb30*/  @!P3 IMAD.IADD R8, R8, 0x1, -R0.reuse ;  /* 0x000000010808b824 */ /* 0x100fe200078e0a00 */
[----:B------:R-:W-:Y:S01]  /*bb40*/  ISETP.GT.U32.AND P3, PT, R0, R4, PT ;  /* 0x000000040000720c */ /* 0x000fe20003f64070 */
[--C-:B------:R-:W-:Y:S01]  /*bb50*/  @!P0 IMAD.IADD R2, R2, 0x1, -R0.reuse ;  /* 0x0000000102028824 */ /* 0x100fe200078e0a00 */
[----:B------:R-:W-:Y:S01]  /*bb60*/  ISETP.GE.AND P0, PT, R19, RZ, PT ;  /* 0x000000ff1300720c */ /* 0x000fe20003f06270 */
[----:B------:R-:W-:Y:S01]  /*bb70*/  @!P5 IMAD.IADD R9, R9, 0x1, -R0 ;  /* 0x000000010909d824 */ /* 0x000fe200078e0a00 */
[----:B------:R-:W-:Y:S01]  /*bb80*/  IABS R19, R17 ;  /* 0x0000001100137213 */ /* 0x000fe20000000000 */
[----:B------:R-:W-:Y:S01]  /*bb90*/  IMAD.MOV.U32 R21, RZ, RZ, R6 ;  /* 0x000000ffff157224 */ /* 0x000fe200078e0006 */
[----:B------:R-:W-:Y:S01]  /*bba0*/  ISETP.GE.AND P5, PT, R12, RZ, PT ;  /* 0x000000ff0c00720c */ /* 0x000fe20003fa6270 */
[----:B------:R-:W-:Y:S01]  /*bbb0*/  @!P2 IMAD.IADD R5, R5, 0x1, -R0 ;  /* 0x000000010505a824 */ /* 0x000fe200078e0a00 */
[----:B------:R-:W-:Y:S01]  /*bbc0*/  ISETP.GT.U32.AND P2, PT, R0, R7, PT ;  /* 0x000000070000720c */ /* 0x000fe20003f44070 */
[----:B0-----:R-:W-:-:S04]  /*bbd0*/  IMAD.HI.U32 R18, R3, R16, RZ ;  /* 0x0000001003127227 */ /* 0x001fc800078e00ff */
[----:B------:R-:W-:Y:S01]  /*bbe0*/  @!P1 IMAD.MOV R21, RZ, RZ, -R21 ;  /* 0x000000ffff159224 */ /* 0x000fe200078e0a15 */
[----:B------:R-:W-:Y:S01]  /*bbf0*/  ISETP.GT.U32.AND P1, PT, R0, R9, PT ;  /* 0x000000090000720c */ /* 0x000fe20003f24070 */
[----:B------:R-:W-:Y:S02]  /*bc00*/  IMAD.MOV R18, RZ, RZ, -R18 ;  /* 0x000000ffff127224 */ /* 0x000fe400078e0a12 */
[----:B------:R-:W-:Y:S01]  /*bc10*/  IMAD.MOV.U32 R20, RZ, RZ, R5 ;  /* 0x000000ffff147224 */ /* 0x000fe200078e0005 */
[----:B------:R-:W-:Y:S01]  /*bc20*/  STL [R1+0x68], R21 ;  /* 0x0000681501007387 */ /* 0x000fe20000100800 */
[----:B------:R-:W-:-:S04]  /*bc30*/  IMAD.HI.U32 R6, R3, R19, RZ ;  /* 0x0000001303067227 */ /* 0x000fc800078e00ff */
[C---:B------:R-:W-:Y:S02]  /*bc40*/  IMAD R16, R0.reuse, R18, R16 ;  /* 0x0000001200107224 */ /* 0x040fe400078e0210 */
[----:B------:R-:W-:Y:S02]  /*bc50*/  @!P4 IMAD.MOV R20, RZ, RZ, -R20 ;  /* 0x000000ffff14c224 */ /* 0x000fe400078e0a14 */
[----:B------:R-:W-:Y:S02]  /*bc60*/  IMAD.MOV R6, RZ, RZ, -R6 ;  /* 0x000000ffff067224 */ /* 0x000fe400078e0a06 */
[----:B------:R-:W-:Y:S01]  /*bc70*/  @!P6 IMAD.MOV R2, RZ, RZ, -R2 ;  /* 0x000000ffff02e224 */ /* 0x000fe200078e0a02 */
[----:B------:R-:W-:Y:S01]  /*bc80*/  STL [R1+0x64], R20 ;  /* 0x0000641401007387 */ /* 0x000fe20000100800 */
[----:B------:R-:W-:Y:S01]  /*bc90*/  VIADD R12, R11, 0x1e ;  /* 0x0000001e0b0c7836 */ /* 0x000fe20000000000 */
[----:B------:R-:W-:Y:S01]  /*bca0*/  ISETP.GT.U32.AND P6, PT, R0, R16, PT ;  /* 0x000000100000720c */ /* 0x000fe20003fc4070 */
[----:B------:R-:W-:Y:S01]  /*bcb0*/  @!P3 IMAD.IADD R4, R4, 0x1, -R0 ;  /* 0x000000010404b824 */ /* 0x000fe200078e0a00 */
[----:B------:R0:W-:Y:S01]  /*bcc0*/  STL [R1+0x60], R2 ;  /* 0x0000600201007387 */ /* 0x0001e20000100800 */
[----:B------:R-:W-:-:S02]  /*bcd0*/  IMAD R19, R0, R6, R19 ;  /* 0x0000000600137224 */ /* 0x000fc400078e0213 */
[----:B------:R-:W-:Y:S01]  /*bce0*/  IMAD.MOV.U32 R5, RZ, RZ, R8 ;  /* 0x000000ffff057224 */ /* 0x000fe200078e0008 */
[C---:B------:R-:W-:Y:S01]  /*bcf0*/  ISETP.GT.U32.AND P4, PT, R0.reuse, R4, PT ;  /* 0x000000040000720c */ /* 0x040fe20003f84070 */
[--C-:B------:R-:W-:Y:S01]  /*bd00*/  @!P2 IMAD.IADD R7, R7, 0x1, -R0.reuse ;  /* 0x000000010707a824 */ /* 0x100fe200078e0a00 */
[----:B------:R-:W-:Y:S01]  /*bd10*/  ISETP.GE.AND P2, PT, R13, RZ, PT ;  /* 0x000000ff0d00720c */ /* 0x000fe20003f46270 */
[--C-:B------:R-:W-:Y:S01]  /*bd20*/  @!P1 IMAD.IADD R9, R9, 0x1, -R0.reuse ;  /* 0x0000000109099824 */ /* 0x100fe200078e0a00 */
[----:B------:R-:W-:Y:S01]  /*bd30*/  ISETP.GT.U32.AND P1, PT, R0, R19, PT ;  /* 0x000000130000720c */ /* 0x000fe20003f24070 */
[----:B------:R-:W-:Y:S01]  /*bd40*/  @!P0 IMAD.MOV R5, RZ, RZ, -R5 ;  /* 0x000000ffff058224 */ /* 0x000fe200078e0a05 */
[----:B0-----:R-:W-:Y:S01]  /*bd50*/  IABS R2, R12 ;  /* 0x0000000c00027213 */ /* 0x001fe20000000000 */
[----:B------:R-:W-:Y:S01]  /*bd60*/  @!P6 IMAD.IADD R16, R16, 0x1, -R0 ;  /* 0x000000011010e824 */ /* 0x000fe200078e0a00 */
[----:B------:R-:W-:Y:S01]  /*bd70*/  ISETP.GE.AND P0, PT, R14, RZ, PT ;  /* 0x000000ff0e00720c */ /* 0x000fe20003f06270 */
[----:B------:R-:W-:Y:S01]  /*bd80*/  IMAD.MOV.U32 R13, RZ, RZ, R9 ;  /* 0x000000ffff0d7224 */ /* 0x000fe200078e0009 */
[----:B------:R-:W-:Y:S01]  /*bd90*/  ISETP.GT.U32.AND P3, PT, R0, R7, PT ;  /* 0x000000070000720c */ /* 0x000fe20003f64070 */
[----:B------:R-:W-:Y:S01]  /*bda0*/  IMAD.HI.U32 R6, R3, R2, RZ ;  /* 0x0000000203067227 */ /* 0x000fe200078e00ff */
[----:B------:R-:W-:Y:S01]  /*bdb0*/  ISETP.GE.AND P6, PT, R12, RZ, PT ;  /* 0x000000ff0c00720c */ /* 0x000fe20003fc6270 */
[----:B------:R0:W-:Y:S02]  /*bdc0*/  STL [R1+0x5c], R5 ;  /* 0x00005c0501007387 */ /* 0x0001e40000100800 */
[----:B------:R-:W-:-:S02]  /*bdd0*/  IMAD.MOV R6, RZ, RZ, -R6 ;  /* 0x000000ffff067224 */ /* 0x000fc400078e0a06 */
[----:B------:R-:W-:Y:S01]  /*bde0*/  @!P4 IMAD.IADD R4, R4, 0x1, -R0 ;  /* 0x000000010404c824 */ /* 0x000fe200078e0a00 */
[----:B------:R-:W-:Y:S01]  /*bdf0*/  ISETP.GE.AND P4, PT, R17, RZ, PT ;  /* 0x000000ff1100720c */ /* 0x000fe20003f86270 */
[C---:B------:R-:W-:Y:S02]  /*be00*/  IMAD R12, R0.reuse, R6, R2 ;  /* 0x00000006000c7224 */ /* 0x040fe400078e0202 */
[----:B------:R-:W-:Y:S01]  /*be10*/  @!P1 IMAD.IADD R19, R19, 0x1, -R0 ;  /* 0x0000000113139824 */ /* 0x000fe200078e0a00 */
[C---:B------:R-:W-:Y:S01]  /*be20*/  ISETP.GT.U32.AND P1, PT, R0.reuse, R16, PT ;  /* 0x000000100000720c */ /* 0x040fe20003f24070 */
[----:B------:R-:W-:Y:S01]  /*be30*/  @!P0 IMAD.MOV R4, RZ, RZ, -R4 ;  /* 0x000000ffff048224 */ /* 0x000fe200078e0a04 */
[----:B------:R-:W-:Y:S01]  /*be40*/  ISETP.GT.U32.AND P0, PT, R0, R12, PT ;  /* 0x0000000c0000720c */ /* 0x000fe20003f04070 */
[----:B------:R-:W-:Y:S01]  /*be50*/  @!P3 IMAD.IADD R7, R7, 0x1, -R0 ;  /* 0x000000010707b824 */ /* 0x000fe200078e0a00 */
[----:B------:R-:W-:Y:S01]  /*be60*/  ISETP.GE.AND P3, PT, R15, RZ, PT ;  /* 0x000000ff0f00720c */ /* 0x000fe20003f66270 */
[----:B0-----:R-:W-:-:S02]  /*be70*/  VIADD R5, R11, 0x1d ;  /* 0x0000001d0b057836 */ /* 0x001fc40000000000 */
[----:B------:R-:W-:Y:S02]  /*be80*/  IMAD.MOV.U32 R8, RZ, RZ, R7 ;  /* 0x000000ffff087224 */ /* 0x000fe400078e0007 */
[----:B------:R-:W-:Y:S01]  /*be90*/  @!P5 IMAD.MOV R13, RZ, RZ, -R13 ;  /* 0x000000ffff0dd224 */ /* 0x000fe200078e0a0d */
[----:B------:R-:W-:Y:S01]  /*bea0*/  IABS R7, R5 ;  /* 0x0000000500077213 */ /* 0x000fe20000000000 */
[----:B------:R-:W-:Y:S01]  /*beb0*/  @!P2 IMAD.MOV R8, RZ, RZ, -R8 ;  /* 0x000000ffff08a224 */ /* 0x000fe200078e0a08 */
[----:B------:R-:W-:Y:S01]  /*bec0*/  ISETP.GT.U32.AND P5, PT, R0, R19, PT ;  /* 0x000000130000720c */ /* 0x000fe20003fa4070 */
[----:B------:R-:W-:Y:S01]  /*bed0*/  VIADD R23, R11, 0x1c ;  /* 0x0000001c0b177836 */ /* 0x000fe20000000000 */
[----:B------:R-:W-:Y:S01]  /*bee0*/  STL [R1+0x58], R13 ;  /* 0x0000580d01007387 */ /* 0x000fe20000100800 */
[--C-:B------:R-:W-:Y:S01]  /*bef0*/  @!P1 IMAD.IADD R16, R16, 0x1, -R0.reuse ;  /* 0x0000000110109824 */ /* 0x100fe200078e0a00 */
[----:B------:R-:W-:Y:S01]  /*bf00*/  ISETP.GE.AND P2, PT, R5, RZ, PT ;  /* 0x000000ff0500720c */ /* 0x000fe20003f46270 */
[----:B------:R-:W-:Y:S01]  /*bf10*/  @!P0 IMAD.IADD R12, R12, 0x1, -R0 ;  /* 0x000000010c0c8824 */ /* 0x000fe200078e0a00 */
[----:B------:R0:W-:Y:S01]  /*bf20*/  STL [R1+0x54], R8 ;  /* 0x0000540801007387 */ /* 0x0001e20000100800 */
[----:B------:R-:W-:Y:S01]  /*bf30*/  ISETP.GE.AND P1, PT, R23, RZ, PT ;  /* 0x000000ff1700720c */ /* 0x000fe20003f26270 */
[C---:B------:R-:W-:Y:S01]  /*bf40*/  VIADD R2, R11.reuse, 0x1b ;  /* 0x0000001b0b027836 */ /* 0x040fe20000000000 */
[----:B------:R-:W-:Y:S01]  /*bf50*/  IABS R23, R23 ;  /* 0x0000001700177213 */ /* 0x000fe20000000000 */
[----:B------:R1:W-:Y:S01]  /*bf60*/  STL [R1+0xdc], R4 ;  /* 0x0000dc0401007387 */ /* 0x0003e20000100800 */
[----:B------:R-:W-:Y:S01]  /*bf70*/  ISETP.GT.U32.AND P0, PT, R0, R12, PT ;  /* 0x0000000c0000720c */ /* 0x000fe20003f04070 */
[----:B------:R-:W-:Y:S01]  /*bf80*/  VIADD R17, R11, 0x16 ;  /* 0x000000160b117836 */ /* 0x000fe20000000000 */
[----:B------:R-:W-:Y:S01]  /*bf90*/  IABS R22, R2 ;  /* 0x0000000200167213 */ /* 0x000fe20000000000 */
[----:B------:R-:W-:-:S04]  /*bfa0*/  IMAD.HI.U32 R5, R3, R23, RZ ;  /* 0x0000001703057227 */ /* 0x000fc800078e00ff */
[----:B0-----:R-:W-:Y:S02]  /*bfb0*/  IMAD.MOV.U32 R8, RZ, RZ, R16 ;  /* 0x000000ffff087224 */ /* 0x001fe400078e0010 */
[----:B-1----:R-:W-:-:S04]  /*bfc0*/  IMAD.HI.U32 R4, R3, R7, RZ ;  /* 0x0000000703047227 */ /* 0x002fc800078e00ff */
[----:B------:R-:W-:Y:S02]  /*bfd0*/  IMAD.MOV R4, RZ, RZ, -R4 ;  /* 0x000000ffff047224 */ /* 0x000fe400078e0a04 */
[----:B------:R-:W-:Y:S02]  /*bfe0*/  IMAD.MOV R5, RZ, RZ, -R5 ;  /* 0x000000ffff057224 */ /* 0x000fe400078e0a05 */
[C---:B------:R-:W-:Y:S02]  /*bff0*/  IMAD R7, R0.reuse, R4, R7 ;  /* 0x0000000400077224 */ /* 0x040fe400078e0207 */
[----:B------:R-:W-:Y:S02]  /*c000*/  @!P3 IMAD.MOV R8, RZ, RZ, -R8 ;  /* 0x000000ffff08b224 */ /* 0x000fe400078e0a08 */
[C---:B------:R-:W-:Y:S01]  /*c010*/  IMAD R23, R0.reuse, R5, R23 ;  /* 0x0000000500177224 */ /* 0x040fe200078e0217 */
[----:B------:R-:W-:Y:S01]  /*c020*/  ISETP.GT.U32.AND P3, PT, R0, R7, PT ;  /* 0x000000070000720c */ /* 0x000fe20003f64070 */
[--C-:B------:R-:W-:Y:S01]  /*c030*/  @!P5 IMAD.IADD R19, R19, 0x1, -R0.reuse ;  /* 0x000000011313d824 */ /* 0x100fe200078e0a00 */
[----:B------:R-:W-:Y:S01]  /*c040*/  ISETP.GE.AND P5, PT, R2, RZ, PT ;  /* 0x000000ff0200720c */ /* 0x000fe20003fa6270 */
[----:B------:R-:W-:Y:S01]  /*c050*/  @!P0 IMAD.IADD R12, R12, 0x1, -R0 ;  /* 0x000000010c0c8824 */ /* 0x000fe200078e0a00 */
[----:B------:R-:W-:Y:S01]  /*c060*/  ISETP.GT.U32.AND P0, PT, R0, R23, PT ;  /* 0x000000170000720c */ /* 0x000fe20003f04070 */
[----:B------:R-:W-:Y:S01]  /*c070*/  IMAD.MOV.U32 R6, RZ, RZ, R19 ;  /* 0x000000ffff067224 */ /* 0x000fe200078e0013 */
[----:B------:R-:W-:Y:S01]  /*c080*/  STL [R1+0xd8], R8 ;  /* 0x0000d80801007387 */ /* 0x000fe20000100800 */
[----:B------:R-:W-:-:S04]  /*c090*/  IMAD.HI.U32 R4, R3, R22, RZ ;  /* 0x0000001603047227 */ /* 0x000fc800078e00ff */
[----:B------:R-:W-:Y:S02]  /*c0a0*/  @!P4 IMAD.MOV R6, RZ, RZ, -R6 ;  /* 0x000000ffff06c224 */ /* 0x000fe400078e0a06 */
[----:B------:R-:W-:Y:S02]  /*c0b0*/  VIADD R2, R11, 0x1a ;  /* 0x0000001a0b027836 */ /* 0x000fe40000000000 */
[----:B------:R-:W-:Y:S01]  /*c0c0*/  IMAD.MOV R4, RZ, RZ, -R4 ;  /* 0x000000ffff047224 */ /* 0x000fe200078e0a04 */
[----:B------:R0:W-:Y:S01]  /*c0d0*/  STL [R1+0xe8], R6 ;  /* 0x0000e80601007387 */ /* 0x0001e20000100800 */
[----:B------:R-:W-:Y:S01]  /*c0e0*/  @!P3 IMAD.IADD R7, R7, 0x1, -R0 ;  /* 0x000000010707b824 */ /* 0x000fe200078e0a00 */
[----:B------:R-:W-:Y:S01]  /*c0f0*/  IABS R18, R2 ;  /* 0x0000000200127213 */ /* 0x000fe20000000000 */
[----:B------:R-:W-:Y:S01]  /*c100*/  IMAD R22, R0, R4, R22 ;  /* 0x0000000400167224 */ /* 0x000fe200078e0216 */
[----:B------:R-:W-:Y:S01]  /*c110*/  ISETP.GE.AND P4, PT, R2, RZ, PT ;  /* 0x000000ff0200720c */ /* 0x000fe20003f86270 */
[----:B------:R-:W-:Y:S01]  /*c120*/  @!P0 IMAD.IADD R23, R23, 0x1, -R0 ;  /* 0x0000000117178824 */ /* 0x000fe200078e0a00 */
[C---:B------:R-:W-:Y:S01]  /*c130*/  ISETP.GT.U32.AND P0, PT, R0.reuse, R7, PT ;  /* 0x000000070000720c */ /* 0x040fe20003f04070 */
[----:B------:R-:W-:Y:S01]  /*c140*/  IMAD.MOV.U32 R13, RZ, RZ, R12 ;  /* 0x000000ffff0d7224 */ /* 0x000fe200078e000c */
[C---:B------:R-:W-:Y:S01]  /*c150*/  ISETP.GT.U32.AND P3, PT, R0.reuse, R22, PT ;  /* 0x000000160000720c */ /* 0x040fe20003f64070 */
[----:B------:R-:W-:Y:S01]  /*c160*/  IMAD.HI.U32 R4, R3, R18, RZ ;  /* 0x0000001203047227 */ /* 0x000fe200078e00ff */
[----:B------:R-:W-:Y:S01]  /*c170*/  IABS R2, R10 ;  /* 0x0000000a00027213 */ /* 0x000fe20000000000 */
[----:B------:R-:W-:Y:S02]  /*c180*/  STL [R1+0xd4c], R10 ;  /* 0x000d4c0a01007387 */ /* 0x000fe40000100800 */
[C---:B0-----:R-:W-:Y:S01]  /*c190*/  VIADD R6, R11.reuse, 0x19 ;  /* 0x000000190b067836 */ /* 0x041fe20000000000 */
[----:B------:R-:W0:Y:S01]  /*c1a0*/  I2F.RP R9, R2 ;  /* 0x0000000200097306 */ /* 0x000e220000209400 */
[----:B------:R-:W-:Y:S01]  /*c1b0*/  @!P6 IMAD.MOV R13, RZ, RZ, -R13 ;  /* 0x000000ffff0de224 */ /* 0x000fe200078e0a0d */
[----:B------:R-:W-:Y:S01]  /*c1c0*/  ISETP.GT.U32.AND P6, PT, R0, R23, PT ;  /* 0x000000170000720c */ /* 0x000fe20003fc4070 */
[----:B------:R-:W-:Y:S01]  /*c1d0*/  VIADD R5, R11, 0x18 ;  /* 0x000000180b057836 */ /* 0x000fe20000000000 */
[----:B------:R-:W-:Y:S01]  /*c1e0*/  IABS R19, R6 ;  /* 0x0000000600137213 */ /* 0x000fe20000000000 */
[----:B------:R-:W-:Y:S01]  /*c1f0*/  IMAD.MOV R4, RZ, RZ, -R4 ;  /* 0x000000ffff047224 */ /* 0x000fe200078e0a04 */
[----:B------:R1:W-:Y:S01]  /*c200*/  STL [R1+0xe0], R13 ;  /* 0x0000e00d01007387 */ /* 0x0003e20000100800 */
[----:B------:R-:W-:Y:S01]  /*c210*/  @!P3 IMAD.IADD R22, R22, 0x1, -R0 ;  /* 0x000000011616b824 */ /* 0x000fe200078e0a00 */
[----:B------:R-:W-:Y:S01]  /*c220*/  IABS R21, R5 ;  /* 0x0000000500157213 */ /* 0x000fe20000000000 */
[----:B------:R-:W-:-:S03]  /*c230*/  IMAD.HI.U32 R12, R3, R19, RZ ;  /* 0x00000013030c7227 */ /* 0x000fc600078e00ff */
[C---:B------:R-:W-:Y:S01]  /*c240*/  ISETP.GT.U32.AND P3, PT, R0.reuse, R22, PT ;  /* 0x000000160000720c */ /* 0x040fe20003f64070 */
[C---:B------:R-:W-:Y:S02]  /*c250*/  IMAD R18, R0.reuse, R4, R18 ;  /* 0x0000000400127224 */ /* 0x040fe400078e0212 */
[----:B------:R-:W-:Y:S01]  /*c260*/  IMAD.MOV R12, RZ, RZ, -R12 ;  /* 0x000000ffff0c7224 */ /* 0x000fe200078e0a0c */
[----:B0-----:R-:W0:Y:S01]  /*c270*/  MUFU.RCP R9, R9 ;  /* 0x0000000900097308 */ /* 0x001e220000001000 */
[----:B------:R-:W-:Y:S01]  /*c280*/  @!P0 IMAD.IADD R7, R7, 0x1, -R0 ;  /* 0x0000000107078824 */ /* 0x000fe200078e0a00 */
[C---:B------:R-:W-:Y:S01]  /*c290*/  ISETP.GT.U32.AND P0, PT, R0.reuse, R18, PT ;  /* 0x000000120000720c */ /* 0x040fe20003f04070 */
[----:B------:R-:W-:Y:S02]  /*c2a0*/  IMAD R19, R0, R12, R19 ;  /* 0x0000000c00137224 */ /* 0x000fe400078e0213 */
[----:B------:R-:W-:-:S04]  /*c2b0*/  IMAD.HI.U32 R4, R3, R21, RZ ;  /* 0x0000001503047227 */ /* 0x000fc800078e00ff */
[----:B------:R-:W-:Y:S01]  /*c2c0*/  @!P6 IMAD.IADD R23, R23, 0x1, -R0 ;  /* 0x000000011717e824 */ /* 0x000fe200078e0a00 */
[----:B------:R-:W-:Y:S01]  /*c2d0*/  ISETP.GT.U32.AND P6, PT, R0, R19, PT ;  /* 0x000000130000720c */ /* 0x000fe20003fc4070 */
[----:B------:R-:W-:Y:S02]  /*c2e0*/  VIADD R8, R11, 0x17 ;  /* 0x000000170b087836 */ /* 0x000fe40000000000 */
[----:B------:R-:W-:Y:S01]  /*c2f0*/  IMAD.MOV R4, RZ, RZ, -R4 ;  /* 0x000000ffff047224 */ /* 0x000fe200078e0a04 */
[----:B------:R-:W-:Y:S01]  /*c300*/  STL [R1+0xd50], R23 ;  /* 0x000d501701007387 */ /* 0x000fe20000100800 */
[--C-:B------:R-:W-:Y:S01]  /*c310*/  @!P0 IMAD.IADD R18, R18, 0x1, -R0.reuse ;  /* 0x0000000112128824 */ /* 0x100fe200078e0a00 */
[----:B-1----:R-:W-:Y:S01]  /*c320*/  IABS R13, R8 ;  /* 0x00000008000d7213 */ /* 0x002fe20000000000 */
[----:B------:R-:W-:Y:S02]  /*c330*/  IMAD R21, R0, R4, R21 ;  /* 0x0000000400157224 */ /* 0x000fe400078e0215 */
[----:B------:R-:W-:Y:S01]  /*c340*/  @!P3 IMAD.IADD R22, R22, 0x1, -R0 ;  /* 0x000000011616b824 */ /* 0x000fe200078e0a00 */
[----:B------:R-:W-:Y:S01]  /*c350*/  ISETP.GE.AND P3, PT, R6, RZ, PT ;  /* 0x000000ff0600720c */ /* 0x000fe20003f66270 */
[----:B------:R-:W-:Y:S01]  /*c360*/  IMAD.HI.U32 R4, R3, R13, RZ ;  /* 0x0000000d03047227 */ /* 0x000fe200078e00ff */
[----:B------:R-:W-:-:S02]  /*c370*/  ISETP.GT.U32.AND P0, PT, R0, R21, PT ;  /* 0x000000150000720c */ /* 0x000fc40003f04070 */
[----:B------:R-:W-:Y:S01]  /*c380*/  IABS R6, R17 ;  /* 0x0000001100067213 */ /* 0x000fe20000000000 */
[----:B------:R-:W-:Y:S01]  /*c390*/  @!P6 IMAD.IADD R19, R19, 0x1, -R0 ;  /* 0x000000011313e824 */ /* 0x000fe200078e0a00 */
[C---:B------:R-:W-:Y:S01]  /*c3a0*/  ISETP.GT.U32.AND P6, PT, R0.reuse, R18, PT ;  /* 0x000000120000720c */ /* 0x040fe20003fc4070 */
[----:B------:R-:W-:Y:S02]  /*c3b0*/  IMAD.MOV.U32 R10, RZ, RZ, R7 ;  /* 0x000000ffff0a7224 */ /* 0x000fe400078e0007 */
[----:B------:R-:W-:Y:S02]  /*c3c0*/  IMAD.MOV R4, RZ, RZ, -R4 ;  /* 0x000000ffff047224 */ /* 0x000fe400078e0a04 */
[----:B------:R-:W-:Y:S01]  /*c3d0*/  @!P2 IMAD.MOV R10, RZ, RZ, -R10 ;  /* 0x000000ffff0aa224 */ /* 0x000fe200078e0a0a */
[C---:B------:R-:W-:Y:S01]  /*c3e0*/  ISETP.GT.U32.AND P2, PT, R0.reuse, R19, PT ;  /* 0x000000130000720c */ /* 0x040fe20003f44070 */
[----:B------:R-:W-:Y:S02]  /*c3f0*/  IMAD R13, R0, R4, R13 ;  /* 0x00000004000d7224 */ /* 0x000fe400078e020d */
[----:B0-----:R-:W-:Y:S01]  /*c400*/  VIADD R9, R9, 0xffffffe ;  /* 0x0ffffffe09097836 */ /* 0x001fe20000000000 */
[----:B------:R0:W-:Y:S01]  /*c410*/  STL [R1+0xc8], R10 ;  /* 0x0000c80a01007387 */ /* 0x0001e20000100800 */
[----:B------:R-:W-:-:S04]  /*c420*/  IMAD.HI.U32 R4, R3, R6, RZ ;  /* 0x0000000603047227 */ /* 0x000fc800078e00ff */
[----:B------:R-:W-:Y:S01]  /*c430*/  @!P0 IMAD.IADD R21, R21, 0x1, -R0 ;  /* 0x0000000115158824 */ /* 0x000fe200078e0a00 */
[----:B------:R-:W1:Y:S01]  /*c440*/  F2I.FTZ.U32.TRUNC.NTZ R9, R9 ;  /* 0x0000000900097305 */ /* 0x000e62000021f000 */
[----:B------:R-:W-:Y:S02]  /*c450*/  IMAD.MOV R4, RZ, RZ, -R4 ;  /* 0x000000ffff047224 */ /* 0x000fe400078e0a04 */
[----:B------:R-:W-:Y:S01]  /*c460*/  VIADD R16, R11, 0x15 ;  /* 0x000000150b107836 */ /* 0x000fe20000000000 */
[C---:B------:R-:W-:Y:S01]  /*c470*/  ISETP.GT.U32.AND P0, PT, R0.reuse, R21, PT ;  /* 0x000000150000720c */ /* 0x040fe20003f04070 */
[C---:B------:R-:W-:Y:S02]  /*c480*/  IMAD R6, R0.reuse, R4, R6 ;  /* 0x0000000400067224 */ /* 0x040fe400078e0206 */
[----:B------:R-:W-:Y:S01]  /*c490*/  @!P2 IMAD.IADD R19, R19, 0x1, -R0 ;  /* 0x000000011313a824 */ /* 0x000fe200078e0a00 */
[----:B------:R-:W-:Y:S01]  /*c4a0*/  IABS R12, R16 ;  /* 0x00000010000c7213 */ /* 0x000fe20000000000 */
[C---:B------:R-:W-:Y:S01]  /*c4b0*/  VIADD R15, R11.reuse, 0x14 ;  /* 0x000000140b0f7836 */ /* 0x040fe20000000000 */
[----:B------:R-:W-:Y:S01]  /*c4c0*/  ISETP.GT.U32.AND P2, PT, R0, R6, PT ;  /* 0x000000060000720c */ /* 0x000fe20003f44070 */
[----:B------:R-:W-:-:S02]  /*c4d0*/  VIADD R14, R11, 0x13 ;  /* 0x000000130b0e7836 */ /* 0x000fc40000000000 */
[----:B------:R-:W-:Y:S01]  /*c4e0*/  IMAD.HI.U32 R20, R3, R12, RZ ;  /* 0x0000000c03147227 */ /* 0x000fe200078e00ff */
[----:B------:R-:W-:Y:S02]  /*c4f0*/  IABS R24, R15 ;  /* 0x0000000f00187213 */ /* 0x000fe40000000000 */
[----:B------:R-:W-:Y:S01]  /*c500*/  IABS R7, R14 ;  /* 0x0000000e00077213 */ /* 0x000fe20000000000 */
[----:B------:R-:W-:Y:S02]  /*c510*/  IMAD.MOV R20, RZ, RZ, -R20 ;  /* 0x000000ffff147224 */ /* 0x000fe400078e0a14 */
[----:B-1----:R-:W-:Y:S02]  /*c520*/  IMAD.MOV R4, RZ, RZ, -R9 ;  /* 0x000000ffff047224 */ /* 0x002fe400078e0a09 */
[----:B------:R-:W-:Y:S01]  /*c530*/  @!P0 IMAD.IADD R21, R21, 0x1, -R0 ;  /* 0x0000000115158824 */ /* 0x000fe200078e0a00 */
[----:B------:R-:W-:Y:S01]  /*c540*/  ISETP.GE.AND P0, PT, R5, RZ, PT ;  /* 0x000000ff0500720c */ /* 0x000fe20003f06270 */
[----:B------:R-:W-:-:S02]  /*c550*/  IMAD R5, R0, R20, R12 ;  /* 0x0000001400057224 */ /* 0x000fc400078e020c */
[----:B------:R-:W-:Y:S02]  /*c560*/  IMAD.MOV.U32 R20, RZ, RZ, R4 ;  /* 0x000000ffff147224 */ /* 0x000fe400078e0004 */
[--C-:B------:R-:W-:Y:S01]  /*c570*/  @!P2 IMAD.IADD R6, R6, 0x1, -R0.reuse ;  /* 0x000000010606a824 */ /* 0x100fe200078e0a00 */
[----:B------:R-:W-:Y:S01]  /*c580*/  ISETP.GE.AND P2, PT, R8, RZ, PT ;  /* 0x000000ff0800720c */ /* 0x000fe20003f46270 */
[----:B------:R-:W-:Y:S02]  /*c590*/  IMAD R20, R20, R2, RZ ;  /* 0x0000000214147224 */ /* 0x000fe400078e02ff */
[----:B------:R-:W-:Y:S02]  /*c5a0*/  IMAD.MOV.U32 R8, RZ, RZ, RZ ;  /* 0x000000ffff087224 */ /* 0x000fe400078e00ff */
[----:B------:R-:W-:Y:S01]  /*c5b0*/  @!P6 IMAD.IADD R18, R18, 0x1, -R0 ;  /* 0x000000011212e824 */ /* 0x000fe200078e0a00 */
[----:B------:R-:W-:Y:S01]  /*c5c0*/  ISETP.GT.U32.AND P6, PT, R0, R13, PT ;  /* 0x0000000d0000720c */ /* 0x000fe20003fc4070 */
[----:B0-----:R-:W-:Y:S01]  /*c5d0*/  IMAD.HI.U32 R10, R9, R20, R8 ;  /* 0x00000014090a7227 */ /* 0x001fe200078e0008 */
[----:B------:R-:W-:-:S03]  /*c5e0*/  IABS R8, R26 ;  /* 0x0000001a00087213 */ /* 0x000fc60000000000 */
[----:B------:R-:W-:-:S04]  /*c5f0*/  IMAD.HI.U32 R12, R3, R24, RZ ;  /* 0x00000018030c7227 */ /* 0x000fc800078e00ff */
[----:B------:R-:W-:-:S04]  /*c600*/  IMAD.HI.U32 R28, R3, R8, RZ ;  /* 0x00000008031c7227 */ /* 0x000fc800078e00ff */
[----:B------:R-:W-:Y:S02]  /*c610*/  IMAD.MOV R23, RZ, RZ, -R28 ;  /* 0x000000ffff177224 */ /* 0x000fe400078e0a1c */
[----:B------:R-:W-:Y:S02]  /*c620*/  IMAD.MOV R12, RZ, RZ, -R12 ;  /* 0x000000ffff0c7224 */ /* 0x000fe400078e0a0c */
[----:B------:R-:W-:Y:S02]  /*c630*/  IMAD R8, R0, R23, R8 ;  /* 0x0000001700087224 */ /* 0x000fe400078e0208 */
[----:B------:R-:W3:Y:S01]  /*c640*/  LDL.LU R23, [R1+0xd50] ;  /* 0x000d500001177983 */ /* 0x000ee20000300800 */
[----:B------:R-:W-:Y:S02]  /*c650*/  VIADD R9, R11, 0x11 ;  /* 0x000000110b097836 */ /* 0x000fe40000000000 */
[----:B------:R-:W-:-:S03]  /*c660*/  IMAD.HI.U32 R4, R3, R7, RZ ;  /* 0x0000000703047227 */ /* 0x000fc600078e00ff */
[----:B------:R-:W-:Y:S01]  /*c670*/  IABS R20, R9 ;  /* 0x0000000900147213 */ /* 0x000fe20000000000 */
[C---:B------:R-:W-:Y:S02]  /*c680*/  IMAD R24, R0.reuse, R12, R24 ;  /* 0x0000000c00187224 */ /* 0x040fe400078e0218 */
[----:B------:R-:W-:Y:S02]  /*c690*/  IMAD.MOV R4, RZ, RZ, -R4 ;  /* 0x000000ffff047224 */ /* 0x000fe400078e0a04 */
[----:B------:R-:W-:Y:S02]  /*c6a0*/  VIADD R12, R11, 0x10 ;  /* 0x000000100b0c7836 */ /* 0x000fe40000000000 */
[----:B------:R-:W-:Y:S01]  /*c6b0*/  @!P6 IMAD.IADD R13, R13, 0x1, -R0 ;  /* 0x000000010d0de824 */ /* 0x000fe200078e0a00 */
[C---:B------:R-:W-:Y:S01]  /*c6c0*/  ISETP.GT.U32.AND P6, PT, R0.reuse, R5, PT ;  /* 0x000000050000720c */ /* 0x040fe20003fc4070 */
[----:B------:R-:W-:Y:S01]  /*c6d0*/  IMAD R7, R0, R4, R7 ;  /* 0x0000000400077224 */ /* 0x000fe200078e0207 */
[----:B------:R-:W-:Y:S01]  /*c6e0*/  IABS R4, R12 ;  /* 0x0000000c00047213 */ /* 0x000fe20000000000 */
[----:B------:R-:W-:-:S04]  /*c6f0*/  IMAD.HI.U32 R29, R3, R20, RZ ;  /* 0x00000014031d7227 */ /* 0x000fc800078e00ff */
[----:B------:R-:W-:Y:S02]  /*c700*/  IMAD.MOV R28, RZ, RZ, -R29 ;  /* 0x000000ffff1c7224 */ /* 0x000fe400078e0a1d */
[----:B------:R-:W-:-:S04]  /*c710*/  IMAD.HI.U32 R29, R3, R4, RZ ;  /* 0x00000004031d7227 */ /* 0x000fc800078e00ff */
[----:B------:R-:W-:Y:S02]  /*c720*/  IMAD.MOV R29, RZ, RZ, -R29 ;  /* 0x000000ffff1d7224 */ /* 0x000fe400078e0a1d */
[----:B------:R-:W-:Y:S02]  /*c730*/  IMAD R20, R0, R28, R20 ;  /* 0x0000001c00147224 */ /* 0x000fe400078e0214 */
[----:B------:R-:W-:-:S04]  /*c740*/  IMAD.HI.U32 R10, R10, R25, RZ ;  /* 0x000000190a0a7227 */ /* 0x000fc800078e00ff */
[----:B------:R-:W-:-:S04]  /*c750*/  IMAD.HI.U32 R28, R3, R27, RZ ;  /* 0x0000001b031c7227 */ /* 0x000fc800078e00ff */
[----:B------:R-:W-:Y:S02]  /*c760*/  IMAD R4, R0, R29, R4 ;  /* 0x0000001d00047224 */ /* 0x000fe400078e0204 */
[----:B------:R-:W-:Y:S02]  /*c770*/  @!P5 IMAD.MOV R22, RZ, RZ, -R22 ;  /* 0x000000ffff16d224 */ /* 0x000fe400078e0a16 */
[----:B------:R-:W-:Y:S02]  /*c780*/  IMAD.MOV R29, RZ, RZ, -R28 ;  /* 0x000000ffff1d7224 */ /* 0x000fe400078e0a1c */
[----:B------:R-:W-:Y:S02]  /*c790*/  @!P4 IMAD.MOV R18, RZ, RZ, -R18 ;  /* 0x000000ffff12c224 */ /* 0x000fe400078e0a12 */
[----:B------:R-:W-:Y:S02]  /*c7a0*/  IMAD.MOV R28, RZ, RZ, -R10 ;  /* 0x000000ffff1c7224 */ /* 0x000fe400078e0a0a */
[----:B------:R-:W2:Y:S01]  /*c7b0*/  LDL.LU R10, [R1+0xd4c] ;  /* 0x000d4c00010a7983 */ /* 0x000ea20000300800 */
[----:B------:R-:W-:-:S02]  /*c7c0*/  @!P3 IMAD.MOV R19, RZ, RZ, -R19 ;  /* 0x000000ffff13b224 */ /* 0x000fc400078e0a13 */
[----:B------:R-:W-:Y:S01]  /*c7d0*/  @!P6 IMAD.IADD R5, R5, 0x1, -R0 ;  /* 0x000000010505e824 */ /* 0x000fe200078e0a00 */
[----:B------:R-:W-:-:S13]  /*c7e0*/  ISETP.GT.U32.AND P6, PT, R0, R24, PT ;  /* 0x000000180000720c */ /* 0x000fda0003fc4070 */
[----:B------:R-:W-:Y:S01]  /*c7f0*/  @!P6 IMAD.IADD R24, R24, 0x1, -R0 ;  /* 0x000000011818e824 */ /* 0x000fe200078e0a00 */
[C---:B------:R-:W-:Y:S01]  /*c800*/  ISETP.GT.U32.AND P6, PT, R0.reuse, R7, PT ;  /* 0x000000070000720c */ /* 0x040fe20003fc4070 */
[----:B---3--:R-:W-:Y:S01]  /*c810*/  @!P1 IMAD.MOV R23, RZ, RZ, -R23 ;  /* 0x000000ffff179224 */ /* 0x008fe200078e0a17 */
[----:B------:R-:W-:-:S04]  /*c820*/  ISETP.GT.U32.AND P1, PT, R0, R13, PT ;  /* 0x0000000d0000720c */ /* 0x000fc80003f24070 */
[----:B------:R-:W-:Y:S04]  /*c830*/  STL [R1+0x28], R23 ;  /* 0x0000281701007387 */ /* 0x000fe80000100800 */
[----:B------:R-:W-:Y:S05]  /*c840*/  STL [R1+0x24], R22 ;  /* 0x0000241601007387 */ /* 0x000fea0000100800 */
[----:B------:R-:W-:Y:S01]  /*c850*/  @!P1 IMAD.IADD R13, R13, 0x1, -R0 ;  /* 0x000000010d0d9824 */ /* 0x000fe200078e0a00 */
[----:B------:R0:W-:Y:S02]  /*c860*/  STL [R1+0x20], R18 ;  /* 0x0000201201007387 */ /* 0x0001e40000100800 */
[----:B0-----:R-:W-:-:S02]  /*c870*/  IMAD.MOV.U32 R18, RZ, RZ, R21 ;  /* 0x000000ffff127224 */ /* 0x001fc400078e0015 */
[----:B------:R-:W-:Y:S02]  /*c880*/  IMAD.MOV.U32 R21, RZ, RZ, R13 ;  /* 0x000000ffff157224 */ /* 0x000fe400078e000d */
[----:B------:R-:W-:Y:S02]  /*c890*/  @!P0 IMAD.MOV R18, RZ, RZ, -R18 ;  /* 0x000000ffff128224 */ /* 0x000fe400078e0a12 */
[----:B------:R-:W-:Y:S01]  /*c8a0*/  @!P2 IMAD.MOV R21, RZ, RZ, -R21 ;  /* 0x000000ffff15a224 */ /* 0x000fe200078e0a15 */
[----:B------:R0:W-:Y:S04]  /*c8b0*/  STL [R1+0x1c], R19 ;  /* 0x00001c1301007387 */ /* 0x0001e80000100800 */
[----:B------:R1:W-:Y:S04]  /*c8c0*/  STL [R1+0x18], R18 ;  /* 0x0000181201007387 */ /* 0x0003e80000100800 */
[----:B------:R-:W-:Y:S04]  /*c8d0*/  STL [R1+0x14], R21 ;  /* 0x0000141501007387 */ /* 0x000fe80000100800 */
[----:B------:R-:W3:Y:S01]  /*c8e0*/  LDL R22, [R1+0xbac] ;  /* 0x000bac0001167983 */ /* 0x000ee20000100800 */
[C---:B------:R-:W-:Y:S01]  /*c8f0*/  ISETP.GT.U32.AND P5, PT, R0.reuse, R6, PT ;  /* 0x000000060000720c */ /* 0x040fe20003fa4070 */
[----:B------:R-:W-:Y:S01]  /*c900*/  @!P6 IMAD.IADD R7, R7, 0x1, -R0 ;  /* 0x000000010707e824 */ /* 0x000fe200078e0a00 */
[----:B------:R-:W-:-:S04]  /*c910*/  ISETP.GT.U32.AND P6, PT, R0, R24, PT ;  /* 0x000000180000720c */ /* 0x000fc80003fc4070 */
[----:B------:R-:W-:Y:S01]  /*c920*/  ISETP.GT.U32.AND P3, PT, R0, R7, PT ;  /* 0x000000070000720c */ /* 0x000fe20003f64070 */
[----:B------:R-:W-:-:S06]  /*c930*/  IMAD R25, R2, R28, R25 ;  /* 0x0000001c02197224 */ /* 0x000fcc00078e0219 */
[--C-:B------:R-:W-:Y:S01]  /*c940*/  @!P5 IMAD.IADD R6, R6, 0x1, -R0.reuse ;  /* 0x000000010606d824 */ /* 0x100fe200078e0a00 */
[----:B------:R-:W-:Y:S01]  /*c950*/  ISETP.GT.U32.AND P5, PT, R0, R4, PT ;  /* 0x000000040000720c */ /* 0x000fe20003fa4070 */
[----:B------:R-:W-:-:S04]  /*c960*/  @!P6 IMAD.IADD R24, R24, 0x1, -R0 ;  /* 0x000000011818e824 */ /* 0x000fc800078e0a00 */
[----:B------:R-:W-:Y:S01]  /*c970*/  @!P3 IMAD.IADD R7, R7, 0x1, -R0 ;  /* 0x000000010707b824 */ /* 0x000fe200078e0a00 */
[----:B------:R-:W-:Y:S02]  /*c980*/  ISETP.GT.U32.AND P3, PT, R2, R25, PT ;  /* 0x000000190200720c */ /* 0x000fe40003f64070 */
[----:B------:R-:W-:Y:S02]  /*c990*/  ISETP.GE.AND P6, PT, R17, RZ, PT ;  /* 0x000000ff1100720c */ /* 0x000fe40003fc6270 */
[----:B------:R-:W-:-:S03]  /*c9a0*/  ISETP.GT.U32.AND P0, PT, R0, R8, PT ;  /* 0x000000080000720c */ /* 0x000fc60003f04070 */
[----:B------:R-:W-:Y:S01]  /*c9b0*/  @!P5 IMAD.IADD R4, R4, 0x1, -R0 ;  /* 0x000000010404d824 */ /* 0x000fe200078e0a00 */
[----:B------:R-:W-:Y:S01]  /*c9c0*/  ISETP.GE.AND P5, PT, R14, RZ, PT ;  /* 0x000000ff0e00720c */ /* 0x000fe20003fa6270 */
[----:B0-----:R-:W-:Y:S01]  /*c9d0*/  IMAD.MOV.U32 R19, RZ, RZ, R6 ;  /* 0x000000ffff137224 */ /* 0x001fe200078e0006 */
[----:B------:R-:W-:-:S03]  /*c9e0*/  ISETP.GT.U32.AND P4, PT, R0, R5, PT ;  /* 0x000000050000720c */ /* 0x000fc60003f84070 */
[----:B------:R-:W-:Y:S01]  /*c9f0*/  @!P3 IMAD.IADD R25, R25, 0x1, -R2 ;  /* 0x000000011919b824 */ /* 0x000fe200078e0a02 */
[----:B------:R-:W-:Y:S01]  /*ca00*/  ISETP.GT.U32.AND P1, PT, R0, R20, PT ;  /* 0x000000140000720c */ /* 0x000fe20003f24070 */
[----:B------:R-:W-:Y:S02]  /*ca10*/  @!P6 IMAD.MOV R19, RZ, RZ, -R19 ;  /* 0x000000ffff13e224 */ /* 0x000fe400078e0a13 */
[----:B------:R-:W-:Y:S01]  /*ca20*/  @!P0 IMAD.IADD R8, R8, 0x1, -R0 ;  /* 0x0000000108088824 */ /* 0x000fe200078e0a00 */
[----:B------:R-:W-:Y:S01]  /*ca30*/  ISETP.GT.U32.AND P6, PT, R2, R25, PT ;  /* 0x000000190200720c */ /* 0x000fe20003fc4070 */
[----:B-1----:R-:W-:Y:S01]  /*ca40*/  VIADD R18, R11, 0xf ;  /* 0x0000000f0b127836 */ /* 0x002fe20000000000 */
[----:B------:R-:W-:Y:S01]  /*ca50*/  ISETP.GE.AND P0, PT, R16, RZ, PT ;  /* 0x000000ff1000720c */ /* 0x000fe20003f06270 */
[----:B------:R-:W-:Y:S01]  /*ca60*/  @!P5 IMAD.MOV R7, RZ, RZ, -R7 ;  /* 0x000000ffff07d224 */ /* 0x000fe200078e0a07 */
[----:B------:R-:W-:Y:S01]  /*ca70*/  ISETP.GE.AND P5, PT, R9, RZ, PT ;  /* 0x000000ff0900720c */ /* 0x000fe20003fa6270 */
[----:B------:R-:W-:-:S02]  /*ca80*/  IMAD R23, R0, R29, R27 ;  /* 0x0000001d00177224 */ /* 0x000fc400078e021b */
[----:B------:R-:W-:Y:S01]  /*ca90*/  VIADD R9, R11, 0xe ;  /* 0x0000000e0b097836 */ /* 0x000fe20000000000 */
[----:B------:R-:W-:Y:S01]  /*caa0*/  IABS R17, R18 ;  /* 0x0000001200117213 */ /* 0x000fe20000000000 */
[--C-:B------:R-:W-:Y:S01]  /*cab0*/  @!P4 IMAD.IADD R5, R5, 0x1, -R0.reuse ;  /* 0x000000010505c824 */ /* 0x100fe200078e0a00 */
[----:B------:R-:W-:Y:S01]  /*cac0*/  ISETP.GT.U32.AND P4, PT, R0, R23, PT ;  /* 0x000000170000720c */ /* 0x000fe20003f84070 */
[----:B------:R-:W-:Y:S01]  /*cad0*/  @!P1 IMAD.IADD R20, R20, 0x1, -R0 ;  /* 0x0000000114149824 */ /* 0x000fe200078e0a00 */
[----:B------:R-:W-:Y:S02]  /*cae0*/  IABS R14, R9 ;  /* 0x00000009000e7213 */ /* 0x000fe40000000000 */
[----:B------:R-:W-:Y:S01]  /*caf0*/  ISETP.GE.AND P1, PT, R15, RZ, PT ;  /* 0x000000ff0f00720c */ /* 0x000fe20003f26270 */
[----:B------:R-:W-:Y:S02]  /*cb00*/  IMAD.MOV.U32 R15, RZ, RZ, R17 ;  /* 0x000000ffff0f7224 */ /* 0x000fe400078e0011 */
[----:B------:R-:W-:-:S02]  /*cb10*/  @!P6 IMAD.IADD R25, R25, 0x1, -R2 ;  /* 0x000000011919e824 */ /* 0x000fc400078e0a02 */
[----:B------:R-:W-:Y:S01]  /*cb20*/  @!P0 IMAD.MOV R5, RZ, RZ, -R5 ;  /* 0x000000ffff058224 */ /* 0x000fe200078e0a05 */
[----:B------:R-:W-:Y:S01]  /*cb30*/  ISETP.GT.U32.AND P0, PT, R0, R4, PT ;  /* 0x000000040000720c */ /* 0x000fe20003f04070 */
[----:B------:R-:W-:-:S04]  /*cb40*/  IMAD.HI.U32 R17, R3, R14, RZ ;  /* 0x0000000e03117227 */ /* 0x000fc800078e00ff */
[----:B------:R-:W-:Y:S01]  /*cb50*/  IMAD.HI.U32 R13, R3, R15, RZ ;  /* 0x0000000f030d7227 */ /* 0x000fe200078e00ff */
[----:B------:R-:W-:-:S03]  /*cb60*/  ISETP.GT.U32.AND P2, PT, R0, R8, PT ;  /* 0x000000080000720c */ /* 0x000fc60003f44070 */
[----:B------:R-:W-:Y:S02]  /*cb70*/  IMAD.MOV R17, RZ, RZ, -R17 ;  /* 0x000000ffff117224 */ /* 0x000fe400078e0a11 */
[----:B------:R-:W-:Y:S02]  /*cb80*/  IMAD.MOV R13, RZ, RZ, -R13 ;  /* 0x000000ffff0d7224 */ /* 0x000fe400078e0a0d */
[----:B------:R-:W-:Y:S02]  /*cb90*/  VIADD R16, R11, 0xd ;  /* 0x0000000d0b107836 */ /* 0x000fe40000000000 */
[----:B------:R-:W-:Y:S02]  /*cba0*/  @!P4 IMAD.IADD R23, R23, 0x1, -R0 ;  /* 0x000000011717c824 */ /* 0x000fe400078e0a00 */
[----:B------:R-:W-:Y:S01]  /*cbb0*/  IMAD.MOV.U32 R6, RZ, RZ, R24 ;  /* 0x000000ffff067224 */ /* 0x000fe200078e0018 */
[----:B------:R-:W-:Y:S01]  /*cbc0*/  ISETP.GE.AND P4, PT, R26, RZ, PT ;  /* 0x000000ff1a00720c */ /* 0x000fe20003f86270 */
[----:B------:R-:W-:-:S02]  /*cbd0*/  IMAD.MOV.U32 R2, RZ, RZ, R25 ;  /* 0x000000ffff027224 */ /* 0x000fc400078e0019 */
[C---:B------:R-:W-:Y:S02]  /*cbe0*/  IMAD R14, R0.reuse, R17, R14 ;  /* 0x00000011000e7224 */ /* 0x040fe400078e020e */
[C---:B------:R-:W-:Y:S01]  /*cbf0*/  IMAD R13, R0.reuse, R13, R15 ;  /* 0x0000000d000d7224 */ /* 0x040fe200078e020f */
[----:B------:R-:W-:Y:S01]  /*cc00*/  IABS R15, R16 ;  /* 0x00000010000f7213 */ /* 0x000fe20000000000 */
[----:B------:R-:W-:Y:S01]  /*cc10*/  @!P1 IMAD.MOV R6, RZ, RZ, -R6 ;  /* 0x000000ffff069224 */ /* 0x000fe200078e0a06 */
[----:B------:R-:W-:Y:S01]  /*cc20*/  ISETP.GT.U32.AND P1, PT, R0, R23, PT ;  /* 0x000000170000720c */ /* 0x000fe20003f24070 */
[--C-:B------:R-:W-:Y:S01]  /*cc30*/  @!P0 IMAD.IADD R4, R4, 0x1, -R0.reuse ;  /* 0x0000000104048824 */ /* 0x100fe200078e0a00 */
[C---:B------:R-:W-:Y:S01]  /*cc40*/  ISETP.GT.U32.AND P3, PT, R0.reuse, R20, PT ;  /* 0x000000140000720c */ /* 0x040fe20003f64070 */
[----:B------:R0:W-:Y:S01]  /*cc50*/  STL [R1+0x10], R19 ;  /* 0x0000101301007387 */ /* 0x0001e20000100800 */
[----:B------:R-:W-:Y:S01]  /*cc60*/  ISETP.GT.U32.AND P0, PT, R0, R13, PT ;  /* 0x0000000d0000720c */ /* 0x000fe20003f04070 */
[----:B------:R-:W-:-:S02]  /*cc70*/  @!P2 IMAD.IADD R8, R8, 0x1, -R0 ;  /* 0x000000010808a824 */ /* 0x000fc400078e0a00 */
[----:B0-----:R-:W-:-:S04]  /*cc80*/  IMAD.HI.U32 R19, R3, R15, RZ ;  /* 0x0000000f03137227 */ /* 0x001fc800078e00ff */
[----:B------:R-:W-:Y:S02]  /*cc90*/  IMAD.MOV R19, RZ, RZ, -R19 ;  /* 0x000000ffff137224 */ /* 0x000fe400078e0a13 */
[----:B------:R-:W-:Y:S01]  /*cca0*/  @!P4 IMAD.MOV R8, RZ, RZ, -R8 ;  /* 0x000000ffff08c224 */ /* 0x000fe200078e0a08 */
[----:B--2---:R-:W-:Y:S01]  /*ccb0*/  ISETP.NE.AND P4, PT, R10, RZ, PT ;  /* 0x000000ff0a00720c */ /* 0x004fe20003f85270 */
[----:B------:R-:W-:Y:S02]  /*ccc0*/  IMAD R15, R0, R19, R15 ;  /* 0x00000013000f7224 */ /* 0x000fe400078e020f */
[--C-:B------:R-:W-:Y:S01]  /*ccd0*/  @!P1 IMAD.IADD R23, R23, 0x1, -R0.reuse ;  /* 0x0000000117179824 */ /* 0x100fe200078e0a00 */
[----:B------:R-:W-:Y:S01]  /*cce0*/  ISETP.GE.AND P1, PT, R9, RZ, PT ;  /* 0x000000ff0900720c */ /* 0x000fe20003f26270 */
[----:B------:R-:W-:Y:S02]  /*ccf0*/  @!P3 IMAD.IADD R20, R20, 0x1, -R0 ;  /* 0x000000011414b824 */ /* 0x000fe400078e0a00 */
[----:B------:R-:W-:-:S02]  /*cd00*/  VIADD R9, R11, 0xc ;  /* 0x0000000c0b097836 */ /* 0x000fc40000000000 */
[----:B------:R-:W-:Y:S02]  /*cd10*/  @!P0 IMAD.IADD R13, R13, 0x1, -R0 ;  /* 0x000000010d0d8824 */ /* 0x000fe400078e0a00 */
[----:B------:R-:W-:Y:S01]  /*cd20*/  @!P5 IMAD.MOV R20, RZ, RZ, -R20 ;  /* 0x000000ffff14d224 */ /* 0x000fe200078e0a14 */
[----:B------:R-:W-:Y:S02]  /*cd30*/  IABS R17, R9 ;  /* 0x0000000900117213 */ /* 0x000fe40000000000 */
[----:B------:R-:W-:Y:S02]  /*cd40*/  ISETP.GT.U32.AND P0, PT, R0, R13, PT ;  /* 0x0000000d0000720c */ /* 0x000fe40003f04070 */
[----:B------:R-:W-:Y:S01]  /*cd50*/  ISETP.GE.AND P2, PT, R12, RZ, PT ;  /* 0x000000ff0c00720c */ /* 0x000fe20003f46270 */
[C---:B------:R-:W-:Y:S01]  /*cd60*/  VIADD R12, R11.reuse, 0xb ;  /* 0x0000000b0b0c7836 */ /* 0x040fe20000000000 */
[----:B------:R-:W-:Y:S01]  /*cd70*/  ISETP.GE.AND P3, PT, R18, RZ, PT ;  /* 0x000000ff1200720c */ /* 0x000fe20003f66270 */
[----:B------:R-:W-:-:S03]  /*cd80*/  VIADD R19, R11, 0xa ;  /* 0x0000000a0b137836 */ /* 0x000fc60000000000 */
[----:B------:R-:W-:-:S05]  /*cd90*/  IABS R18, R12 ;  /* 0x0000000c00127213 */ /* 0x000fca0000000000 */
[----:B------:R-:W-:Y:S01]  /*cda0*/  @!P0 IMAD.IADD R13, R13, 0x1, -R0 ;  /* 0x000000010d0d8824 */ /* 0x000fe200078e0a00 */
[----:B------:R-:W-:Y:S01]  /*cdb0*/  ISETP.GE.AND P0, PT, R16, RZ, PT ;  /* 0x000000ff1000720c */ /* 0x000fe20003f06270 */
[----:B------:R-:W-:-:S04]  /*cdc0*/  IMAD.HI.U32 R16, R3, R18, RZ ;  /* 0x0000001203107227 */ /* 0x000fc800078e00ff */
[----:B------:R-:W-:-:S04]  /*cdd0*/  IMAD.MOV R16, RZ, RZ, -R16 ;  /* 0x000000ffff107224 */ /* 0x000fc800078e0a10 */
[----:B------:R-:W-:Y:S02]  /*cde0*/  IMAD R18, R0, R16, R18 ;  /* 0x0000001000127224 */ /* 0x000fe400078e0212 */
[----:B------:R-:W-:Y:S01]  /*cdf0*/  @!P3 IMAD.MOV R13, RZ, RZ, -R13 ;  /* 0x000000ffff0db224 */ /* 0x000fe200078e0a0d */
[----:B------:R-:W-:Y:S01]  /*ce00*/  ISETP.GE.AND P3, PT, R12, RZ, PT ;  /* 0x000000ff0c00720c */ /* 0x000fe20003f66270 */
[C---:B------:R-:W-:Y:S02]  /*ce10*/  VIADD R12, R11.reuse, 0x7 ;  /* 0x000000070b0c7836 */ /* 0x040fe40000000000 */
[----:B------:R-:W-:-:S03]  /*ce20*/  VIADD R27, R11, 0x6 ;  /* 0x000000060b1b7836 */ /* 0x000fc60000000000 */
[----:B------:R-:W-:-:S05]  /*ce30*/  IABS R21, R12 ;  /* 0x0000000c00157213 */ /* 0x000fca0000000000 */
[----:B------:R-:W-:-:S04]  /*ce40*/  IMAD.HI.U32 R26, R3, R21, RZ ;  /* 0x00000015031a7227 */ /* 0x000fc800078e00ff */
[----:B------:R-:W-:-:S04]  /*ce50*/  IMAD.MOV R26, RZ, RZ, -R26 ;  /* 0x000000ffff1a7224 */ /* 0x000fc800078e0a1a */
[----:B------:R-:W-:Y:S02]  /*ce60*/  IMAD R21, R0, R26, R21 ;  /* 0x0000001a00157224 */ /* 0x000fe400078e0215 */
[----:B------:R-:W-:-:S05]  /*ce70*/  VIADD R16, R11, 0x8 ;  /* 0x000000080b107836 */ /* 0x000fca0000000000 */
[----:B------:R-:W-:Y:S01]  /*ce80*/  IABS R28, R16 ;  /* 0x00000010001c7213 */ /* 0x000fe20000000000 */
[----:B------:R-:W-:Y:S04]  /*ce90*/  STL [R1+0xc90], R5 ;  /* 0x000c900501007387 */ /* 0x000fe80000100800 */
[----:B------:R-:W-:Y:S04]  /*cea0*/  STL [R1+0xc94], R6 ;  /* 0x000c940601007387 */ /* 0x000fe80000100800 */
[----:B------:R0:W-:Y:S02]  /*ceb0*/  STL [R1+0xc98], R7 ;  /* 0x000c980701007387 */ /* 0x0001e40000100800 */
[----:B0-----:R-:W-:Y:S01]  /*cec0*/  VIADD R7, R11, 0x5 ;  /* 0x000000050b077836 */ /* 0x001fe20000000000 */
[----:B---3--:R-:W-:-:S13]  /*ced0*/  ISETP.GE.AND P6, PT, R22, RZ, PT ;  /* 0x000000ff1600720c */ /* 0x008fda0003fc6270 */
[----:B------:R-:W-:Y:S01]  /*cee0*/  @!P6 IMAD.MOV R2, RZ, RZ, -R2 ;  /* 0x000000ffff02e224 */ /* 0x000fe200078e0a02 */
[----:B------:R-:W-:Y:S02]  /*cef0*/  ISETP.GT.U32.AND P6, PT, R0, R14, PT ;  /* 0x0000000e0000720c */ /* 0x000fe40003fc4070 */
[----:B------:R-:W-:-:S11]  /*cf00*/  @!P4 LOP3.LUT R2, RZ, R10, RZ, 0x33, !PT ;  /* 0x0000000aff02c212 */ /* 0x000fd600078e33ff */
[----:B------:R-:W-:Y:S01]  /*cf10*/  @!P6 IMAD.IADD R14, R14, 0x1, -R0 ;  /* 0x000000010e0ee824 */ /* 0x000fe200078e0a00 */
[----:B------:R-:W-:-:S04]  /*cf20*/  ISETP.GT.U32.AND P6, PT, R0, R15, PT ;  /* 0x0000000f0000720c */ /* 0x000fc80003fc4070 */
[----:B------:R-:W-:Y:S01]  /*cf30*/  ISETP.GT.U32.AND P5, PT, R0, R14, PT ;  /* 0x0000000e0000720c */ /* 0x000fe20003fa4070 */
[----:B------:R-:W-:-:S04]  /*cf40*/  IMAD.HI.U32 R10, R3, R17, RZ ;  /* 0x00000011030a7227 */ /* 0x000fc800078e00ff */
[----:B------:R-:W-:-:S04]  /*cf50*/  IMAD.MOV R10, RZ, RZ, -R10 ;  /* 0x000000ffff0a7224 */ /* 0x000fc800078e0a0a */
[--C-:B------:R-:W-:Y:S02]  /*cf60*/  @!P6 IMAD.IADD R15, R15, 0x1, -R0.reuse ;  /* 0x000000010f0fe824 */ /* 0x100fe400078e0a00 */
[----:B------:R-:W-:Y:S02]  /*cf70*/  IMAD R17, R0, R10, R17 ;  /* 0x0000000a00117224 */ /* 0x000fe400078e0211 */
[----:B------:R-:W-:Y:S01]  /*cf80*/  @!P5 IMAD.IADD R14, R14, 0x1, -R0 ;  /* 0x000000010e0ed824 */ /* 0x000fe200078e0a00 */
[----:B------:R-:W-:Y:S02]  /*cf90*/  ISETP.GE.AND P5, PT, R19, RZ, PT ;  /* 0x000000ff1300720c */ /* 0x000fe40003fa6270 */
[----:B------:R-:W-:Y:S02]  /*cfa0*/  IABS R19, R19 ;  /* 0x0000001300137213 */ /* 0x000fe40000000000 */
[C---:B------:R-:W-:Y:S01]  /*cfb0*/  ISETP.GT.U32.AND P6, PT, R0.reuse, R15, PT ;  /* 0x0000000f0000720c */ /* 0x040fe20003fc4070 */
[----:B------:R-:W-:Y:S01]  /*cfc0*/  @!P1 IMAD.MOV R14, RZ, RZ, -R14 ;  /* 0x000000ffff0e9224 */ /* 0x000fe200078e0a0e */
[----:B------:R-:W-:Y:S01]  /*cfd0*/  ISETP.GT.U32.AND P1, PT, R0, R17, PT ;  /* 0x000000110000720c */ /* 0x000fe20003f24070 */
[----:B------:R-:W-:-:S04]  /*cfe0*/  IMAD.HI.U32 R25, R3, R19, RZ ;  /* 0x0000001303197227 */ /* 0x000fc800078e00ff */
[----:B------:R-:W-:-:S04]  /*cff0*/  IMAD.MOV R25, RZ, RZ, -R25 ;  /* 0x000000ffff197224 */ /* 0x000fc800078e0a19 */
[C---:B------:R-:W-:Y:S02]  /*d000*/  IMAD R19, R0.reuse, R25, R19 ;  /* 0x0000001900137224 */ /* 0x040fe400078e0213 */
[--C-:B------:R-:W-:Y:S01]  /*d010*/  @!P6 IMAD.IADD R15, R15, 0x1, -R0.reuse ;  /* 0x000000010f0fe824 */ /* 0x100fe200078e0a00 */
[C---:B------:R-:W-:Y:S01]  /*d020*/  ISETP.GT.U32.AND P6, PT, R0.reuse, R18, PT ;  /* 0x000000120000720c */ /* 0x040fe20003fc4070 */
[----:B------:R-:W-:Y:S01]  /*d030*/  @!P1 IMAD.IADD R17, R17, 0x1, -R0 ;  /* 0x0000000111119824 */ /* 0x000fe200078e0a00 */
[----:B------:R-:W-:Y:S02]  /*d040*/  ISETP.GT.U32.AND P1, PT, R0, R19, PT ;  /* 0x000000130000720c */ /* 0x000fe40003f24070 */
[----:B------:R-:W-:Y:S01]  /*d050*/  ISETP.GE.AND P4, PT, R11, RZ, PT ;  /* 0x000000ff0b00720c */ /* 0x000fe20003f86270 */
[----:B------:R-:W-:Y:S01]  /*d060*/  @!P0 IMAD.MOV R15, RZ, RZ, -R15 ;  /* 0x000000ffff0f8224 */ /* 0x000fe200078e0a0f */
[----:B------:R-:W-:-:S07]  /*d070*/  IABS R10, R27 ;  /* 0x0000001b000a7213 */ /* 0x000fce0000000000 */
[--C-:B------:R-:W-:Y:S02]  /*d080*/  @!P6 IMAD.IADD R18, R18, 0x1, -R0.reuse ;  /* 0x000000011212e824 */ /* 0x100fe400078e0a00 */
[----:B------:R-:W-:-:S03]  /*d090*/  @!P1 IMAD.IADD R19, R19, 0x1, -R0 ;  /* 0x0000000113139824 */ /* 0x000fc600078e0a00 */
[C---:B------:R-:W-:Y:S01]  /*d0a0*/  ISETP.GT.U32.AND P0, PT, R0.reuse, R18, PT ;  /* 0x000000120000720c */ /* 0x040fe20003f04070 */
[----:B------:R-:W-:Y:S01]  /*d0b0*/  IMAD.HI.U32 R25, R3, R10, RZ ;  /* 0x0000000a03197227 */ /* 0x000fe200078e00ff */
[----:B------:R-:W-:-:S03]  /*d0c0*/  ISETP.GT.U32.AND P1, PT, R0, R19, PT ;  /* 0x000000130000720c */ /* 0x000fc60003f24070 */
[----:B------:R-:W-:Y:S01]  /*d0d0*/  @!P4 IMAD.MOV R23, RZ, RZ, -R23 ;  /* 0x000000ffff17c224 */ /* 0x000fe200078e0a17 */
[----:B------:R-:W-:Y:S01]  /*d0e0*/  ISETP.GE.AND P4, PT, R9, RZ, PT ;  /* 0x000000ff0900720c */ /* 0x000fe20003f86270 */
[----:B------:R-:W-:Y:S02]  /*d0f0*/  VIADD R9, R11, 0x9 ;  /* 0x000000090b097836 */ /* 0x000fe40000000000 */
[----:B------:R-:W-:-:S03]  /*d100*/  IMAD.MOV R25, RZ, RZ, -R25 ;  /* 0x000000ffff197224 */ /* 0x000fc600078e0a19 */
[----:B------:R-:W-:Y:S01]  /*d110*/  IABS R22, R9 ;  /* 0x0000000900167213 */ /* 0x000fe20000000000 */
[----:B------:R-:W-:Y:S02]  /*d120*/  IMAD R10, R0, R25, R10 ;  /* 0x00000019000a7224 */ /* 0x000fe400078e020a */
[--C-:B------:R-:W-:Y:S01]  /*d130*/  @!P0 IMAD.IADD R18, R18, 0x1, -R0.reuse ;  /* 0x0000000112128824 */ /* 0x100fe200078e0a00 */
[C---:B------:R-:W-:Y:S01]  /*d140*/  ISETP.GT.U32.AND P0, PT, R0.reuse, R21, PT ;  /* 0x000000150000720c */ /* 0x040fe20003f04070 */
[----:B------:R-:W-:Y:S01]  /*d150*/  @!P1 IMAD.IADD R19, R19, 0x1, -R0 ;  /* 0x0000000113139824 */ /* 0x000fe200078e0a00 */
[C---:B------:R-:W-:Y:S01]  /*d160*/  ISETP.GT.U32.AND P1, PT, R0.reuse, R10, PT ;  /* 0x0000000a0000720c */ /* 0x040fe20003f24070 */
[----:B------:R-:W-:Y:S01]  /*d170*/  IMAD.HI.U32 R24, R3, R22, RZ ;  /* 0x0000001603187227 */ /* 0x000fe200078e00ff */
[----:B------:R-:W-:-:S03]  /*d180*/  ISETP.GT.U32.AND P6, PT, R0, R17, PT ;  /* 0x000000110000720c */ /* 0x000fc60003fc4070 */
[----:B------:R-:W-:-:S04]  /*d190*/  IMAD.MOV R24, RZ, RZ, -R24 ;  /* 0x000000ffff187224 */ /* 0x000fc800078e0a18 */
[----:B------:R-:W-:Y:S02]  /*d1a0*/  IMAD R22, R0, R24, R22 ;  /* 0x0000001800167224 */ /* 0x000fe400078e0216 */
[----:B------:R-:W-:-:S04]  /*d1b0*/  IMAD.HI.U32 R24, R3, R28, RZ ;  /* 0x0000001c03187227 */ /* 0x000fc800078e00ff */
[----:B------:R-:W-:Y:S02]  /*d1c0*/  @!P0 IMAD.IADD R21, R21, 0x1, -R0 ;  /* 0x0000000115158824 */ /* 0x000fe400078e0a00 */
[----:B------:R-:W-:Y:S02]  /*d1d0*/  IMAD.MOV R24, RZ, RZ, -R24 ;  /* 0x000000ffff187224 */ /* 0x000fe400078e0a18 */
[--C-:B------:R-:W-:Y:S01]  /*d1e0*/  @!P1 IMAD.IADD R10, R10, 0x1, -R0.reuse ;  /* 0x000000010a0a9824 */ /* 0x100fe200078e0a00 */
[C---:B------:R-:W-:Y:S01]  /*d1f0*/  ISETP.GT.U32.AND P1, PT, R0.reuse, R21, PT ;  /* 0x000000150000720c */ /* 0x040fe20003f24070 */
[----:B------:R-:W-:Y:S01]  /*d200*/  @!P6 IMAD.IADD R17, R17, 0x1, -R0 ;  /* 0x000000011111e824 */ /* 0x000fe200078e0a00 */
[C---:B------:R-:W-:Y:S01]  /*d210*/  ISETP.GT.U32.AND P6, PT, R0.reuse, R22, PT ;  /* 0x000000160000720c */ /* 0x040fe20003fc4070 */
[----:B------:R-:W-:Y:S01]  /*d220*/  IMAD R24, R0, R24, R28 ;  /* 0x0000001800187224 */ /* 0x000fe200078e021c */
[----:B------:R-:W-:-:S05]  /*d230*/  IABS R28, R7 ;  /* 0x00000007001c7213 */ /* 0x000fca0000000000 */
[----:B------:R-:W-:-:S04]  /*d240*/  IMAD.HI.U32 R29, R3, R28, RZ ;  /* 0x0000001c031d7227 */ /* 0x000fc800078e00ff */
[----:B------:R-:W-:Y:S02]  /*d250*/  IMAD.MOV R29, RZ, RZ, -R29 ;  /* 0x000000ffff1d7224 */ /* 0x000fe400078e0a1d */
[--C-:B------:R-:W-:Y:S01]  /*d260*/  @!P1 IMAD.IADD R21, R21, 0x1, -R0.reuse ;  /* 0x0000000115159824 */ /* 0x100fe200078e0a00 */
[----:B------:R-:W-:Y:S01]  /*d270*/  ISETP.GE.AND P1, PT, R12, RZ, PT ;  /* 0x000000ff0c00720c */ /* 0x000fe20003f26270 */
[----:B------:R-:W-:Y:S01]  /*d280*/  @!P6 IMAD.IADD R22, R22, 0x1, -R0 ;  /* 0x000000011616e824 */ /* 0x000fe200078e0a00 */
[----:B------:R-:W-:Y:S01]  /*d290*/  ISETP.GE.AND P6, PT, R9, RZ, PT ;  /* 0x000000ff0900720c */ /* 0x000fe20003fc6270 */
[C---:B------:R-:W-:Y:S02]  /*d2a0*/  IMAD R9, R0.reuse, R29, R28 ;  /* 0x0000001d00097224 */ /* 0x040fe400078e021c */
[----:B------:R-:W-:Y:S02]  /*d2b0*/  @!P5 IMAD.MOV R19, RZ, RZ, -R19 ;  /* 0x000000ffff13d224 */ /* 0x000fe400078e0a13 */
[----:B------:R-:W-:Y:S01]  /*d2c0*/  VIADD R5, R11, 0x4 ;  /* 0x000000040b057836 */ /* 0x000fe20000000000 */
[C---:B------:R-:W-:Y:S01]  /*d2d0*/  ISETP.GT.U32.AND P5, PT, R0.reuse, R9, PT ;  /* 0x000000090000720c */ /* 0x040fe20003fa4070 */
[----:B------:R-:W-:Y:S01]  /*d2e0*/  @!P4 IMAD.MOV R17, RZ, RZ, -R17 ;  /* 0x000000ffff11c224 */ /* 0x000fe200078e0a11 */
[----:B------:R-:W-:-:S02]  /*d2f0*/  ISETP.GT.U32.AND P4, PT, R0, R24, PT ;  /* 0x000000180000720c */ /* 0x000fc40003f84070 */
[----:B------:R-:W-:Y:S01]  /*d300*/  IABS R26, R5 ;  /* 0x00000005001a7213 */ /* 0x000fe20000000000 */
[----:B------:R-:W-:Y:S01]  /*d310*/  @!P1 IMAD.MOV R21, RZ, RZ, -R21 ;  /* 0x000000ffff159224 */ /* 0x000fe200078e0a15 */
[----:B------:R-:W-:Y:S02]  /*d320*/  ISETP.GE.AND P1, PT, R5, RZ, PT ;  /* 0x000000ff0500720c */ /* 0x000fe40003f26270 */
[----:B------:R-:W0:Y:S01]  /*d330*/  S2R R5, SR_TID.X ;  /* 0x0000000000057919 */ /* 0x000e220000002100 */
[----:B------:R-:W-:Y:S01]  /*d340*/  @!P3 IMAD.MOV R18, RZ, RZ, -R18 ;  /* 0x000000ffff12b224 */ /* 0x000fe200078e0a12 */
[----:B------:R-:W-:Y:S01]  /*d350*/  ISETP.GT.U32.AND P3, PT, R0, R10, PT ;  /* 0x0000000a0000720c */ /* 0x000fe20003f64070 */
[----:B------:R-:W-:Y:S02]  /*d360*/  VIADD R6, R11, 0x3 ;  /* 0x000000030b067836 */ /* 0x000fe40000000000 */
[--C-:B------:R-:W-:Y:S01]  /*d370*/  @!P5 IMAD.IADD R9, R9, 0x1, -R0.reuse ;  /* 0x000000010909d824 */ /* 0x100fe200078e0a00 */
[----:B------:R-:W-:Y:S01]  /*d380*/  ISETP.GE.AND P5, PT, R27, RZ, PT ;  /* 0x000000ff1b00720c */ /* 0x000fe20003fa6270 */
[----:B------:R-:W-:Y:S01]  /*d390*/  @!P4 IMAD.IADD R24, R24, 0x1, -R0 ;  /* 0x000000011818c824 */ /* 0x000fe200078e0a00 */
[----:B------:R-:W-:-:S02]  /*d3a0*/  ISETP.GT.U32.AND P4, PT, R0, R22, PT ;  /* 0x000000160000720c */ /* 0x000fc40003f84070 */
[----:B------:R-:W-:-:S05]  /*d3b0*/  IABS R25, R6 ;  /* 0x0000000600197213 */ /* 0x000fca0000000000 */
[----:B------:R-:W-:-:S04]  /*d3c0*/  IMAD.HI.U32 R29, R3, R25, RZ ;  /* 0x00000019031d7227 */ /* 0x000fc800078e00ff */
[----:B------:R-:W-:Y:S02]  /*d3d0*/  @!P3 IMAD.IADD R10, R10, 0x1, -R0 ;  /* 0x000000010a0ab824 */ /* 0x000fe400078e0a00 */
[----:B------:R-:W-:Y:S02]  /*d3e0*/  IMAD.MOV R29, RZ, RZ, -R29 ;  /* 0x000000ffff1d7224 */ /* 0x000fe400078e0a1d */
[----:B------:R-:W-:Y:S01]  /*d3f0*/  @!P5 IMAD.MOV R10, RZ, RZ, -R10 ;  /* 0x000000ffff0ad224 */ /* 0x000fe200078e0a0a */
[----:B------:R-:W-:Y:S01]  /*d400*/  ISETP.GE.AND P5, PT, R6, RZ, PT ;  /* 0x000000ff0600720c */ /* 0x000fe20003fa6270 */
[----:B------:R-:W-:Y:S01]  /*d410*/  @!P4 IMAD.IADD R22, R22, 0x1, -R0 ;  /* 0x000000011616c824 */ /* 0x000fe200078e0a00 */
[----:B------:R-:W1:Y:S01]  /*d420*/  S2R R6, SR_TID.X ;  /* 0x0000000000067919 */ /* 0x000e620000002100 */
[----:B------:R-:W-:Y:S01]  /*d430*/  ISETP.GE.AND P4, PT, R16, RZ, PT ;  /* 0x000000ff1000720c */ /* 0x000fe20003f86270 */
[C---:B------:R-:W-:Y:S01]  /*d440*/  IMAD R16, R0.reuse, R29, R25 ;  /* 0x0000001d00107224 */ /* 0x040fe200078e0219 */
[----:B------:R-:W-:Y:S01]  /*d450*/  ISETP.GT.U32.AND P0, PT, R0, R24, PT ;  /* 0x000000180000720c */ /* 0x000fe20003f04070 */
[----:B------:R2:W-:Y:S01]  /*d460*/  STL [R1+0xc9c], R8 ;  /* 0x000c9c0801007387 */ /* 0x0005e20000100800 */
[----:B------:R-:W-:-:S02]  /*d470*/  VIADD R25, R11, 0x2 ;  /* 0x000000020b197836 */ /* 0x000fc40000000000 */
[----:B------:R-:W-:Y:S01]  /*d480*/  ISETP.GT.U32.AND P3, PT, R0, R16, PT ;  /* 0x000000100000720c */ /* 0x000fe20003f64070 */
[----:B------:R-:W-:Y:S01]  /*d490*/  VIADD R12, R11, 0x1 ;  /* 0x000000010b0c7836 */ /* 0x000fe20000000000 */
[----:B0-----:R-:W-:Y:S01]  /*d4a0*/  SHF.R.U32.HI R5, RZ, 0x4, R5 ;  /* 0x00000004ff057819 */ /* 0x001fe20000011605 */
[----:B--2---:R-:W-:-:S04]  /*d4b0*/  IMAD.HI.U32 R8, R3, R26, RZ ;  /* 0x0000001a03087227 */ /* 0x004fc800078e00ff */
[----:B------:R-:W-:Y:S01]  /*d4c0*/  IMAD.MOV R28, RZ, RZ, -R8 ;  /* 0x000000ffff1c7224 */ /* 0x000fe200078e0a08 */
[----:B------:R-:W-:Y:S02]  /*d4d0*/  IABS R29, R25 ;  /* 0x00000019001d7213 */ /* 0x000fe40000000000 */
[----:B------:R-:W-:Y:S01]  /*d4e0*/  SGXT.U32 R5, R5, 0x2 ;  /* 0x000000020505781a */ /* 0x000fe20000000000 */
[----:B------:R-:W-:Y:S01]  /*d4f0*/  IMAD R26, R0, R28, R26 ;  /* 0x0000001c001a7224 */ /* 0x000fe200078e021a */
[----:B------:R-:W-:Y:S01]  /*d500*/  IABS R28, R12 ;  /* 0x0000000c001c7213 */ /* 0x000fe20000000000 */
[----:B------:R0:W-:Y:S01]  /*d510*/  STL [R1+0xbe0], R2 ;  /* 0x000be00201007387 */ /* 0x0001e20000100800 */
[--C-:B------:R-:W-:Y:S01]  /*d520*/  @!P0 IMAD.IADD R24, R24, 0x1, -R0.reuse ;  /* 0x0000000118188824 */ /* 0x100fe200078e0a00 */
[----:B------:R-:W-:Y:S02]  /*d530*/  LOP3.LUT R5, R5, 0x38, RZ, 0xfc, !PT ;  /* 0x0000003805057812 */ /* 0x000fe400078efcff */
[----:B------:R-:W-:Y:S01]  /*d540*/  ISETP.GT.U32.AND P0, PT, R0, R26, PT ;  /* 0x0000001a0000720c */ /* 0x000fe20003f04070 */
[----:B------:R-:W-:Y:S01]  /*d550*/  STL [R1+0xca0], R20 ;  /* 0x000ca01401007387 */ /* 0x000fe20000100800 */
[----:B------:R-:W-:-:S02]  /*d560*/  @!P3 IMAD.IADD R16, R16, 0x1, -R0 ;  /* 0x000000011010b824 */ /* 0x000fc400078e0a00 */
[C---:B0-----:R-:W-:Y:S01]  /*d570*/  IMAD.HI.U32 R2, R3.reuse, R29, RZ ;  /* 0x0000001d03027227 */ /* 0x041fe200078e00ff */
[----:B------:R-:W-:Y:S03]  /*d580*/  STL [R1+0xca4], R23 ;  /* 0x000ca41701007387 */ /* 0x000fe60000100800 */
[----:B------:R-:W-:Y:S01]  /*d590*/  IMAD.HI.U32 R27, R3, R28, RZ ;  /* 0x0000001c031b7227 */ /* 0x000fe200078e00ff */
[----:B------:R-:W-:Y:S03]  /*d5a0*/  STL [R1+0xca8], R13 ;  /* 0x000ca80d01007387 */ /* 0x000fe60000100800 */
[----:B------:R-:W-:Y:S01]  /*d5b0*/  IMAD.MOV R3, RZ, RZ, -R2 ;  /* 0x000000ffff037224 */ /* 0x000fe200078e0a02 */
[----:B------:R-:W-:Y:S01]  /*d5c0*/  STL [R1+0xcac], R14 ;  /* 0x000cac0e01007387 */ /* 0x000fe20000100800 */
[----:B------:R-:W-:-:S02]  /*d5d0*/  @!P6 IMAD.MOV R22, RZ, RZ, -R22 ;  /* 0x000000ffff16e224 */ /* 0x000fc400078e0a16 */
[----:B------:R-:W-:Y:S01]  /*d5e0*/  IMAD R5, R5, UR6, RZ ;  /* 0x0000000605057c24 */ /* 0x000fe2000f8e02ff */
[----:B------:R-:W-:Y:S01]  /*d5f0*/  STL [R1+0xcb0], R15 ;  /* 0x000cb00f01007387 */ /* 0x000fe20000100800 */
[----:B------:R-:W-:Y:S01]  /*d600*/  IMAD R2, RZ, RZ, -UR6 ;  /* 0x80000006ff027e24 */ /* 0x000fe2000f8e02ff */
[C---:B------:R-:W-:Y:S01]  /*d610*/  ISETP.GT.U32.AND P3, PT, R0.reuse, R9, PT ;  /* 0x000000090000720c */ /* 0x040fe20003f64070 */
[----:B------:R-:W-:Y:S01]  /*d620*/  @!P4 IMAD.MOV R24, RZ, RZ, -R24 ;  /* 0x000000ffff18c224 */ /* 0x000fe200078e0a18 */
[----:B------:R-:W-:Y:S01]  /*d630*/  STL [R1+0xcb4], R17 ;  /* 0x000cb41101007387 */ /* 0x000fe20000100800 */
[----:B------:R-:W-:Y:S01]  /*d640*/  ISETP.GT.U32.AND P6, PT, R0, R16, PT ;  /* 0x000000100000720c */ /* 0x000fe20003fc4070 */
[----:B------:R-:W-:Y:S02]  /*d650*/  IMAD R5, R2, 0x4, R5 ;  /* 0x0000000402057824 */ /* 0x000fe400078e0205 */
[----:B------:R-:W-:Y:S04]  /*d660*/  STL [R1+0xcb8], R18 ;  /* 0x000cb81201007387 */ /* 0x000fe80000100800 */
[----:B------:R-:W-:Y:S01]  /*d670*/  STL [R1+0xcbc], R19 ;  /* 0x000cbc1301007387 */ /* 0x000fe20000100800 */
[----:B------:R-:W-:-:S03]  /*d680*/  IMAD.MOV R27, RZ, RZ, -R27 ;  /* 0x000000ffff1b7224 */ /* 0x000fc600078e0a1b */
[----:B------:R-:W2:Y:S01]  /*d690*/  LDL.LU R11, [R1+0xd48] ;  /* 0x000d4800010b7983 */ /* 0x000ea20000300800 */
[----:B------:R-:W-:-:S03]  /*d6a0*/  @!P0 IMAD.IADD R26, R26, 0x1, -R0 ;  /* 0x000000011a1a8824 */ /* 0x000fc600078e0a00 */
[----:B------:R-:W-:Y:S01]  /*d6b0*/  STL [R1+0xcc0], R22 ;  /* 0x000cc01601007387 */ /* 0x000fe20000100800 */
[----:B-1----:R-:W-:-:S03]  /*d6c0*/  IMAD.SHL.U32 R8, R6, 0x10, RZ ;  /* 0x0000001006087824 */ /* 0x002fc600078e00ff */
[----:B------:R-:W-:Y:S04]  /*d6d0*/  STL [R1+0xcc4], R24 ;  /* 0x000cc41801007387 */ /* 0x000fe80000100800 */
[----:B------:R-:W-:Y:S01]  /*d6e0*/  STL [R1+0xcc8], R21 ;  /* 0x000cc81501007387 */ /* 0x000fe20000100800 */
[----:B------:R-:W-:-:S03]  /*d6f0*/  IMAD R3, R0, R3, R29 ;  /* 0x0000000300037224 */ /* 0x000fc600078e021d */
[----:B------:R-:W-:Y:S01]  /*d700*/  STL [R1+0xccc], R10 ;  /* 0x000ccc0a01007387 */ /* 0x000fe20000100800 */
[----:B------:R-:W-:-:S03]  /*d710*/  IMAD R27, R0, R27, R28 ;  /* 0x0000001b001b7224 */ /* 0x000fc600078e021c */
[----:B------:R0:W-:Y:S01]  /*d720*/  STL [R1+0xb98], R5 ;  /* 0x000b980501007387 */ /* 0x0001e20000100800 */
[----:B------:R-:W-:Y:S01]  /*d730*/  ISETP.GT.U32.AND P4, PT, R0, R26, PT ;  /* 0x0000001a0000720c */ /* 0x000fe20003f84070 */
[--C-:B------:R-:W-:Y:S02]  /*d740*/  @!P3 IMAD.IADD R9, R9, 0x1, -R0.reuse ;  /* 0x000000010909b824 */ /* 0x100fe400078e0a00 */
[----:B------:R-:W-:Y:S01]  /*d750*/  STL [R1+0xba8], R8 ;  /* 0x000ba80801007387 */ /* 0x000fe20000100800 */
[----:B------:R-:W-:Y:S02]  /*d760*/  @!P6 IMAD.IADD R16, R16, 0x1, -R0 ;  /* 0x000000011010e824 */ /* 0x000fe400078e0a00 */
[----:B0-----:R-:W-:Y:S01]  /*d770*/  IMAD R5, R2, 0x4, R5 ;  /* 0x0000000402057824 */ /* 0x001fe200078e0205 */
[C---:B------:R-:W-:Y:S02]  /*d780*/  ISETP.GT.U32.AND P3, PT, R0.reuse, R3, PT ;  /* 0x000000030000720c */ /* 0x040fe40003f64070 */
[----:B------:R-:W-:-:S02]  /*d790*/  ISETP.GT.U32.AND P6, PT, R0, R27, PT ;  /* 0x0000001b0000720c */ /* 0x000fc40003fc4070 */
[----:B------:R0:W-:Y:S01]  /*d7a0*/  STL [R1+0xb9c], R5 ;  /* 0x000b9c0501007387 */ /* 0x0001e20000100800 */
[----:B------:R-:W-:Y:S01]  /*d7b0*/  SHF.R.S32.HI R28, RZ, 0x2, R6 ;  /* 0x00000002ff1c7819 */ /* 0x000fe20000011406 */
[----:B0-----:R-:W-:-:S03]  /*d7c0*/  IMAD R5, R2, 0x4, R5 ;  /* 0x0000000402057824 */ /* 0x001fc600078e0205 */
[----:B------:R-:W-:Y:S02]  /*d7d0*/  SGXT R28, R28, 0x1 ;  /* 0x000000011c1c781a */ /* 0x000fe40000000200 */
[----:B------:R0:W-:Y:S01]  /*d7e0*/  STL [R1+0xb40], R5 ;  /* 0x000b400501007387 */ /* 0x0001e20000100800 */
[----:B------:R-:W-:Y:S01]  /*d7f0*/  ISETP.GE.AND P0, PT, R7, RZ, PT ;  /* 0x000000ff0700720c */ /* 0x000fe20003f06270 */
[--C-:B------:R-:W-:Y:S01]  /*d800*/  @!P4 IMAD.IADD R26, R26, 0x1, -R0.reuse ;  /* 0x000000011a1ac824 */ /* 0x100fe200078e0a00 */
[----:B------:R-:W-:Y:S01]  /*d810*/  ISETP.GE.AND P4, PT, R25, RZ, PT ;  /* 0x000000ff1900720c */ /* 0x000fe20003f86270 */
[----:B------:R-:W-:Y:S01]  /*d820*/  IMAD.SHL.U32 R7, R6, 0x20, RZ ;  /* 0x0000002006077824 */ /* 0x000fe200078e00ff */
[----:B------:R-:W-:Y:S01]  /*d830*/  LOP3.LUT R28, R28, 0x90, RZ, 0xc0, !PT ;  /* 0x000000901c1c7812 */ /* 0x000fe200078ec0ff */
[----:B0-----:R-:W-:Y:S01]  /*d840*/  IMAD R5, R2, 0x4, R5 ;  /* 0x0000000402057824 */ /* 0x001fe200078e0205 */
[----:B------:R-:W-:Y:S01]  /*d850*/  LOP3.LUT R25, R6, 0x7, RZ, 0xc0, !PT ;  /* 0x0000000706197812 */ /* 0x000fe200078ec0ff */
[----:B------:R-:W-:-:S03]  /*d860*/  @!P3 IMAD.IADD R3, R3, 0x1, -R0 ;  /* 0x000000010303b824 */ /* 0x000fc600078e0a00 */
[----:B------:R0:W-:Y:S01]  /*d870*/  STL [R1+0xb44], R5 ;  /* 0x000b440501007387 */ /* 0x0001e20000100800 */
[----:B------:R-:W-:Y:S01]  /*d880*/  @!P6 IMAD.IADD R27, R27, 0x1, -R0 ;  /* 0x000000011b1be824 */ /* 0x000fe200078e0a00 */
[----:B------:R-:W-:Y:S01]  /*d890*/  LOP3.LUT R28, R28, 0x60, R7, 0xf8, !PT ;  /* 0x000000601c1c7812 */ /* 0x000fe200078ef807 */
[----:B------:R-:W-:Y:S01]  /*d8a0*/  IMAD.SHL.U32 R29, R6, 0x2, RZ ;  /* 0x00000002061d7824 */ /* 0x000fe200078e00ff */
[----:B------:R-:W-:Y:S01]  /*d8b0*/  ISETP.GT.U32.AND P3, PT, R0, R3, PT ;  /* 0x000000030000720c */ /* 0x000fe20003f64070 */
[----:B------:R-:W-:Y:S02]  /*d8c0*/  IMAD R7, R25, 0x90, RZ ;  /* 0x0000009019077824 */ /* 0x000fe400078e02ff */
[----:B0-----:R-:W-:Y:S01]  /*d8d0*/  IMAD R5, R2, 0x4, R5 ;  /* 0x0000000402057824 */ /* 0x001fe200078e0205 */
[----:B------:R-:W-:Y:S02]  /*d8e0*/  ISETP.GT.U32.AND P6, PT, R0, R27, PT ;  /* 0x0000001b0000720c */ /* 0x000fe40003fc4070 */
[----:B------:R-:W-:-:S02]  /*d8f0*/  LOP3.LUT R25, R8, 0x100, RZ, 0xc0, !PT ;  /* 0x0000010008197812 */ /* 0x000fc400078ec0ff */
[----:B------:R0:W-:Y:S01]  /*d900*/  STL [R1+0xb54], R5 ;  /* 0x000b540501007387 */ /* 0x0001e20000100800 */
[--C-:B------:R-:W-:Y:S02]  /*d910*/  LOP3.LUT R28, R28, 0x10, R29.reuse, 0x78, !PT ;  /* 0x000000101c1c7812 */ /* 0x100fe400078e781d */
[----:B------:R-:W-:Y:S02]  /*d920*/  LOP3.LUT R8, R7, 0x30, R29, 0x78, !PT ;  /* 0x0000003007087812 */ /* 0x000fe400078e781d */
[----:B------:R-:W-:Y:S01]  /*d930*/  IADD3 R7, PT, PT, R28, UR5, R25 ;  /* 0x000000051c077c10 */ /* 0x000fe2000fffe019 */
[----:B0-----:R-:W-:Y:S01]  /*d940*/  IMAD R5, R2, 0x4, R5 ;  /* 0x0000000402057824 */ /* 0x001fe200078e0205 */
[----:B------:R-:W-:-:S04]  /*d950*/  LOP3.LUT R6, R6, 0x3f, RZ, 0xc0, !PT ;  /* 0x0000003f06067812 */ /* 0x000fc800078ec0ff */
[----:B------:R0:W-:Y:S01]  /*d960*/  STL [R1+0xb50], R5 ;  /* 0x000b500501007387 */ /* 0x0001e20000100800 */
[----:B------:R-:W-:-:S03]  /*d970*/  @!P0 IMAD.MOV R9, RZ, RZ, -R9 ;  /* 0x000000ffff098224 */ /* 0x000fc600078e0a09 */
[----:B------:R-:W-:Y:S01]  /*d980*/  STL [R1+0x1f8], R7 ;  /* 0x0001f80701007387 */ /* 0x000fe20000100800 */
[----:B0-----:R-:W-:Y:S02]  /*d990*/  IMAD R5, R2, 0x4, R5 ;  /* 0x0000000402057824 */ /* 0x001fe400078e0205 */
[----:B------:R-:W-:-:S03]  /*d9a0*/  @!P3 IMAD.IADD R3, R3, 0x1, -R0 ;  /* 0x000000010303b824 */ /* 0x000fc600078e0a00 */
[----:B------:R0:W-:Y:S01]  /*d9b0*/  STL [R1+0xb4c], R5 ;  /* 0x000b4c0501007387 */ /* 0x0001e20000100800 */
[----:B------:R-:W-:Y:S02]  /*d9c0*/  @!P6 IMAD.IADD R27, R27, 0x1, -R0 ;  /* 0x000000011b1be824 */ /* 0x000fe400078e0a00 */
[----:B------:R-:W-:Y:S01]  /*d9d0*/  IMAD R0, R6, UR7, RZ ;  /* 0x0000000706007c24 */ /* 0x000fe2000f8e02ff */
[----:B------:R-:W-:Y:S01]  /*d9e0*/  STL [R1+0xcd0], R9 ;  /* 0x000cd00901007387 */ /* 0x000fe20000100800 */
[----:B0-----:R-:W-:-:S03]  /*d9f0*/  IMAD R5, R2, 0x4, R5 ;  /* 0x0000000402057824 */ /* 0x001fc600078e0205 */
[----:B----4-:R-:W-:Y:S02]  /*da00*/  LEA R0, P6, R0, UR8, 0x1 ;  /* 0x0000000800007c11 */ /* 0x010fe4000f8c08ff */
[----:B------:R0:W-:Y:S02]  /*da10*/  STL [R1+0xb48], R5 ;  /* 0x000b480501007387 */ /* 0x0001e40000100800 */
[----:B0-----:R-:W-:-:S05]  /*da20*/  IMAD R5, R2, 0x4, R5 ;  /* 0x0000000402057824 */ /* 0x001fca00078e0205 */
[----:B------:R-:W-:Y:S04]  /*da30*/  STL [R1+0xb94], R5 ;  /* 0x000b940501007387 */ /* 0x000fe80000100800 */
[----:B------:R0:W-:Y:S04]  /*da40*/  STL [R1+0xbdc], R0 ;  /* 0x000bdc0001007387 */ /* 0x0001e80000100800 */
[----:B------:R-:W3:Y:S04]  /*da50*/  LDL.LU R10, [R1+0x3bc] ;  /* 0x0003bc00010a7983 */ /* 0x000ee80000300800 */
[----:B------:R-:W4:Y:S01]  /*da60*/  LDL.LU R21, [R1+0x3b8] ;  /* 0x0003b80001157983 */ /* 0x000f220000300800 */
[----:B0-----:R-:W-:-:S05]  /*da70*/  IMAD R0, R2, 0x4, R5 ;  /* 0x0000000402007824 */ /* 0x001fca00078e0205 */
[----:B------:R-:W-:Y:S04]  /*da80*/  STL [R1+0xb84], R0 ;  /* 0x000b840001007387 */ /* 0x000fe80000100800 */
[----:B------:R-:W5:Y:S04]  /*da90*/  LDL.LU R24, [R1+0x3b4] ;  /* 0x0003b40001187983 */ /* 0x000f680000300800 */
        /* <DEDUP_REMOVED lines=11> */
[----:B------:R-:W5:Y:S01]  /*db50*/  LDL.LU R7, [R1+0xe4] ;  /* 0x0000e40001077983 */ /* 0x000f620000300800 */
[----:B------:R-:W-:Y:S01]  /*db60*/  ISETP.GE.AND P3, PT, R12, RZ, PT ;  /* 0x000000ff0c00720c */ /* 0x000fe20003f66270 */
[----:B------:R-:W-:-:S02]  /*db70*/  @!P1 IMAD.MOV R26, RZ, RZ, -R26 ;  /* 0x000000ffff1a9224 */ /* 0x000fc400078e0a1a */
[----:B------:R-:W-:Y:S01]  /*db80*/  @!P5 IMAD.MOV R16, RZ, RZ, -R16 ;  /* 0x000000ffff10d224 */ /* 0x000fe200078e0a10 */
[----:B------:R-:W5:Y:S01]  /*db90*/  LDL.LU R6, [R1+0xf0] ;  /* 0x0000f00001067983 */ /* 0x000f620000300800 */
[----:B------:R-:W-:Y:S02]  /*dba0*/  @!P4 IMAD.MOV R3, RZ, RZ, -R3 ;  /* 0x000000ffff03c224 */ /* 0x000fe400078e0a03 */
[----:B------:R-:W-:Y:S01]  /*dbb0*/  @!P2 IMAD.MOV R4, RZ, RZ, -R4 ;  /* 0x000000ffff04a224 */ /* 0x000fe200078e0a04 */
[----:B------:R-:W5:Y:S05]  /*dbc0*/  LDL.LU R5, [R1+0xf8] ;  /* 0x0000f80001057983 */ /* 0x000f6a0000300800 */
[----:B------:R-:W-:Y:S01]  /*dbd0*/  @!P3 IMAD.MOV R27, RZ, RZ, -R27 ;  /* 0x000000ffff1bb224 */ /* 0x000fe200078e0a1b */
[----:B------:R-:W-:Y:S04]  /*dbe0*/  STL [R1+0xcd4], R26 ;  /* 0x000cd41a01007387 */ /* 0x000fe80000100800 */
[----:B------:R-:W-:Y:S04]  /*dbf0*/  STL [R1+0xcd8], R16 ;  /* 0x000cd81001007387 */ /* 0x000fe80000100800 */
[----:B------:R-:W-:Y:S04]  /*dc00*/  STL [R1+0xcdc], R3 ;  /* 0x000cdc0301007387 */ /* 0x000fe80000100800 */
[----:B------:R-:W-:Y:S04]  /*dc10*/  STL [R1+0xce0], R27 ;  /* 0x000ce01b01007387 */ /* 0x000fe80000100800 */
[----:B------:R0:W-:Y:S01]  /*dc20*/  STL [R1+0xce4], R4 ;  /* 0x000ce40401007387 */ /* 0x0001e20000100800 */
[----:B--2---:R-:W-:-:S02]  /*dc30*/  ISETP.NE.AND P0, PT, R11, RZ, PT ;  /* 0x000000ff0b00720c */ /* 0x004fc40003f05270 */
[----:B------:R-:W-:-:S04]  /*dc40*/  LOP3.LUT R11, RZ, R11, RZ, 0x33, !PT ;  /* 0x0000000bff0b7212 */ /* 0x000fc800078e33ff */
[C---:B---3--:R-:W-:Y:S02]  /*dc50*/  SEL R25, R11.reuse, R10, !P0 ;  /* 0x0000000a0b197207 */ /* 0x048fe40004000000 */
[----:B----4-:R-:W-:-:S03]  /*dc60*/  SEL R12, R11, R21, !P0 ;  /* 0x000000150b0c7207 */ /* 0x010fc60004000000 */
[----:B------:R-:W-:Y:S04]  /*dc70*/  STL [R1+0xce8], R25 ;  /* 0x000ce81901007387 */ /* 0x000fe80000100800 */
[----:B------:R-:W-:Y:S01]  /*dc80*/  STL [R1+0xcec], R12 ;  /* 0x000cec0c01007387 */ /* 0x000fe20000100800 */
[C---:B-----5:R-:W-:Y:S02]  /*dc90*/  SEL R29, R11.reuse, R24, !P0 ;  /* 0x000000180b1d7207 */ /* 0x060fe40004000000 */
[----:B0-----:R-:W-:-:S03]  /*dca0*/  SEL R4, R11, R22, !P0 ;  /* 0x000000160b047207 */ /* 0x001fc60004000000 */
[----:B------:R-:W-:Y:S01]  /*dcb0*/  STL [R1+0xcf0], R29 ;  /* 0x000cf01d01007387 */ /* 0x000fe20000100800 */
[----:B------:R-:W-:-:S03]  /*dcc0*/  SEL R0, R11, R19, !P0 ;  /* 0x000000130b007207 */ /* 0x000fc60004000000 */
[----:B------:R0:W-:Y:S01]  /*dcd0*/  STL [R1+0x8], R4 ;  /* 0x0000080401007387 */ /* 0x0001e20000100800 */
[----:B------:R-:W-:-:S03]  /*dce0*/  SEL R3, R11, R18, !P0 ;  /* 0x000000120b037207 */ /* 0x000fc60004000000 */
[----:B------:R1:W-:Y:S04]  /*dcf0*/  STL [R1+0xa8], R0 ;  /* 0x0000a80001007387 */ /* 0x0003e80000100800 */
[----:B------:R2:W-:Y:S01]  /*dd00*/  STL [R1+0xac], R3 ;  /* 0x0000ac0301007387 */ /* 0x0005e20000100800 */
[C---:B0-----:R-:W-:Y:S02]  /*dd10*/  SEL R4, R11.reuse, R17, !P0 ;  /* 0x000000110b047207 */ /* 0x041fe40004000000 */
[----:B-1----:R-:W-:-:S03]  /*dd20*/  SEL R0, R11, R15, !P0 ;  /* 0x0000000f0b007207 */ /* 0x002fc60004000000 */
[----:B------:R0:W-:Y:S01]  /*dd30*/  STL [R1+0xb4], R4 ;  /* 0x0000b40401007387 */ /* 0x0001e20000100800 */
[----:B--2---:R-:W-:-:S03]  /*dd40*/  SEL R3, R11, R14, !P0 ;  /* 0x0000000e0b037207 */ /* 0x004fc60004000000 */
[----:B------:R1:W-:Y:S04]  /*dd50*/  STL [R1+0xb8], R0 ;  /* 0x0000b80001007387 */ /* 0x0003e80000100800 */
[----:B------:R2:W-:Y:S01]  /*dd60*/  STL [R1+0xbc], R3 ;  /* 0x0000bc0301007387 */ /* 0x0005e20000100800 */
[C---:B0-----:R-:W-:Y:S02]  /*dd70*/  SEL R4, R11.reuse, R13, !P0 ;  /* 0x0000000d0b047207 */ /* 0x041fe40004000000 */
[----:B-1----:R-:W-:-:S03]  /*dd80*/  SEL R0, R11, R23, !P0 ;  /* 0x000000170b007207 */ /* 0x002fc60004000000 */
[----:B------:R-:W-:Y:S01]  /*dd90*/  STL [R1+0xc0], R4 ;  /* 0x0000c00401007387 */ /* 0x000fe20000100800 */
[----:B--2---:R-:W-:-:S03]  /*dda0*/  SEL R3, R11, R20, !P0 ;  /* 0x000000140b037207 */ /* 0x004fc60004000000 */
[----:B------:R0:W-:Y:S01]  /*ddb0*/  STL [R1+0xc4], R0 ;  /* 0x0000c40001007387 */ /* 0x0001e20000100800 */
[----:B------:R-:W-:-:S03]  /*ddc0*/  SEL R2, R11, R2, !P0 ;  /* 0x000000020b027207 */ /* 0x000fc60004000000 */
[----:B------:R1:W-:Y:S01]  /*ddd0*/  STL [R1+0xcc], R3 ;  /* 0x0000cc0301007387 */ /* 0x0003e20000100800 */
[----:B0-----:R-:W-:-:S03]  /*dde0*/  SEL R0, R11, R8, !P0 ;  /* 0x000000080b007207 */ /* 0x001fc60004000000 */
[----:B------:R0:W-:Y:S01]  /*ddf0*/  STL [R1+0xd0], R2 ;  /* 0x0000d00201007387 */ /* 0x0001e20000100800 */
[----:B-1----:R-:W-:-:S03]  /*de00*/  SEL R3, R11, R7, !P0 ;  /* 0x000000070b037207 */ /* 0x002fc60004000000 */
[----:B------:R1:W-:Y:S04]  /*de10*/  STL [R1+0xd4], R0 ;  /* 0x0000d40001007387 */ /* 0x0003e80000100800 */
[----:B------:R-:W-:Y:S04]  /*de20*/  STL [R1+0xe4], R3 ;  /* 0x0000e40301007387 */ /* 0x000fe80000100800 */
[----:B------:R-:W2:Y:S01]  /*de30*/  LDL.LU R29, [R1+0x124] ;  /* 0x00012400011d7983 */ /* 0x000ea20000300800 */
[C---:B0-----:R-:W-:Y:S02]  /*de40*/  SEL R2, R11.reuse, R6, !P0 ;  /* 0x000000060b027207 */ /* 0x041fe40004000000 */
[----:B-1----:R-:W-:-:S03]  /*de50*/  SEL R0, R11, R5, !P0 ;  /* 0x000000050b007207 */ /* 0x002fc60004000000 */
[----:B------:R-:W-:Y:S04]  /*de60*/  STL [R1+0xf0], R2 ;  /* 0x0000f00201007387 */ /* 0x000fe80000100800 */
[----:B--2---:R0:W-:Y:S04]  /*de70*/  STL [R1+0xd3c], R29 ;  /* 0x000d3c1d01007387 */ /* 0x0041e80000100800 */
[----:B------:R-:W-:Y:S04]  /*de80*/  STL [R1+0xf8], R0 ;  /* 0x0000f80001007387 */ /* 0x000fe80000100800 */
[----:B0-----:R-:W2:Y:S04]  /*de90*/  LDL.LU R29, [R1+0x120] ;  /* 0x00012000011d7983 */ /* 0x001ea80000300800 */
[----:B--2---:R0:W-:Y:S04]  /*dea0*/  STL [R1+0xd40], R29 ;  /* 0x000d401d01007387 */ /* 0x0041e80000100800 */
[----:B0-----:R-:W2:Y:S04]  /*deb0*/  LDL.LU R29, [R1+0x110] ;  /* 0x00011000011d7983 */ /* 0x001ea80000300800 */
[----:B--2---:R0:W-:Y:S04]  /*dec0*/  STL [R1+0xd44], R29 ;  /* 0x000d441d01007387 */ /* 0x0041e80000100800 */
[----:B0-----:R-:W2:Y:S04]  /*ded0*/  LDL.LU R29, [R1+0xfc] ;  /* 0x0000fc00011d7983 */ /* 0x001ea80000300800 */
[----:B------:R-:W3:Y:S04]  /*dee0*/  LDL.LU R12, [R1+0x128] ;  /* 0x00012800010c7983 */ /* 0x000ee80000300800 */
[----:B------:R-:W4:Y:S04]  /*def0*/  LDL.LU R25, [R1+0x12c] ;  /* 0x00012c0001197983 */ /* 0x000f280000300800 */
[----:B------:R-:W5:Y:S04]  /*df00*/  LDL.LU R4, [R1+0x130] ;  /* 0x0001300001047983 */ /* 0x000f680000300800 */
[----:B------:R-:W3:Y:S04]  /*df10*/  LDL.LU R27, [R1+0x138] ;  /* 0x00013800011b7983 */ /* 0x000ee80000300800 */
        /* <DEDUP_REMOVED lines=22> */
[----:B------:R-:W3:Y:S01]  /*e080*/  LDL.LU R5, [R1+0x1d4] ;  /* 0x0001d40001057983 */ /* 0x000ee20000300800 */
[----:B--2---:R-:W-:-:S05]  /*e090*/  SEL R29, R11, R29, !P0 ;  /* 0x0000001d0b1d7207 */ /* 0x004fca0004000000 */
[----:B------:R0:W-:Y:S04]  /*e0a0*/  STL [R1+0xfc], R29 ;  /* 0x0000fc1d01007387 */ /* 0x0001e80000100800 */
[----:B0-----:R-:W2:Y:S02]  /*e0b0*/  LDL.LU R29, [R1+0xd44] ;  /* 0x000d4400011d7983 */ /* 0x001ea40000300800 */
[----:B--2---:R-:W-:-:S05]  /*e0c0*/  SEL R29, R11, R29, !P0 ;  /* 0x0000001d0b1d7207 */ /* 0x004fca0004000000 */
[----:B------:R0:W-:Y:S04]  /*e0d0*/  STL [R1+0x110], R29 ;  /* 0x0001101d01007387 */ /* 0x0001e80000100800 */
[----:B0-----:R-:W2:Y:S02]  /*e0e0*/  LDL.LU R29, [R1+0xd40] ;  /* 0x000d4000011d7983 */ /* 0x001ea40000300800 */
[----:B--2---:R-:W-:-:S05]  /*e0f0*/  SEL R29, R11, R29, !P0 ;  /* 0x0000001d0b1d7207 */ /* 0x004fca0004000000 */
[----:B------:R0:W-:Y:S04]  /*e100*/  STL [R1+0x120], R29 ;  /* 0x0001201d01007387 */ /* 0x0001e80000100800 */
[----:B0-----:R-:W2:Y:S01]  /*e110*/  LDL.LU R29, [R1+0xd3c] ;  /* 0x000d3c00011d7983 */ /* 0x001ea20000300800 */
[C---:B---3--:R-:W-:Y:S02]  /*e120*/  SEL R12, R11.reuse, R12, !P0 ;  /* 0x0000000c0b0c7207 */ /* 0x048fe40004000000 */
[C---:B------:R-:W-:Y:S02]  /*e130*/  SEL R2, R11.reuse, R2, !P0 ;  /* 0x000000020b027207 */ /* 0x040fe40004000000 */
[----:B--2---:R-:W-:-:S05]  /*e140*/  SEL R29, R11, R29, !P0 ;  /* 0x0000001d0b1d7207 */ /* 0x004fca0004000000 */
[----:B------:R4:W-:Y:S04]  /*e150*/  STL [R1+0x124], R29 ;  /* 0x0001241d01007387 */ /* 0x0009e80000100800 */
[----:B------:R5:W-:Y:S01]  /*e160*/  STL [R1+0x128], R12 ;  /* 0x0001280c01007387 */ /* 0x000be20000100800 */
[C---:B----4-:R-:W-:Y:S02]  /*e170*/  SEL R29, R11.reuse, R25, !P0 ;  /* 0x000000190b1d7207 */ /* 0x050fe40004000000 */
[----:B-----5:R-:W-:-:S03]  /*e180*/  SEL R12, R11, R4, !P0 ;  /* 0x000000040b0c7207 */ /* 0x020fc60004000000 */
[----:B------:R-:W-:Y:S01]  /*e190*/  STL [R1+0x12c], R29 ;  /* 0x00012c1d01007387 */ /* 0x000fe20000100800 */
[C---:B------:R-:W-:Y:S02]  /*e1a0*/  SEL R25, R11.reuse, R27, !P0 ;  /* 0x0000001b0b197207 */ /* 0x040fe40004000000 */
[C---:B------:R-:W-:Y:S01]  /*e1b0*/  SEL R4, R11.reuse, R3, !P0 ;  /* 0x000000030b047207 */ /* 0x040fe20004000000 */
[----:B------:R0:W-:Y:S01]  /*e1c0*/  STL [R1+0x130], R12 ;  /* 0x0001300c01007387 */ /* 0x0001e20000100800 */
[----:B------:R-:W-:-:S03]  /*e1d0*/  SEL R3, R11, R26, !P0 ;  /* 0x0000001a0b037207 */ /* 0x000fc60004000000 */
[----:B------:R-:W-:Y:S01]  /*e1e0*/  STL [R1+0x138], R25 ;  /* 0x0001381901007387 */ /* 0x000fe20000100800 */
[----:B0-----:R-:W-:-:S03]  /*e1f0*/  SEL R12, R11, R16, !P0 ;  /* 0x000000100b0c7207 */ /* 0x001fc60004000000 */
[----:B------:R0:W-:Y:S04]  /*e200*/  STL [R1+0x140], R4 ;  /* 0x0001400401007387 */ /* 0x0001e80000100800 */
[----:B------:R-:W-:Y:S04]  /*e210*/  STL [R1+0x144], R12 ;  /* 0x0001440c01007387 */ /* 0x000fe80000100800 */
[----:B------:R1:W-:Y:S01]  /*e220*/  STL [R1+0x148], R3 ;  /* 0x0001480301007387 */ /* 0x0003e20000100800 */
[C---:B0-----:R-:W-:Y:S02]  /*e230*/  SEL R4, R11.reuse, R0, !P0 ;  /* 0x000000000b047207 */ /* 0x041fe40004000000 */
[----:B------:R-:W-:-:S03]  /*e240*/  SEL R0, R11, R9, !P0 ;  /* 0x000000090b007207 */ /* 0x000fc60004000000 */
[----:B------:R0:W-:Y:S01]  /*e250*/  STL [R1+0x174], R4 ;  /* 0x0001740401007387 */ /* 0x0001e20000100800 */
[----:B-1----:R-:W-:-:S03]  /*e260*/  SEL R3, R11, R28, !P0 ;  /* 0x0000001c0b037207 */ /* 0x002fc60004000000 */
        /* <DEDUP_REMOVED lines=24> */
[----:B------:R0:W-:Y:S04]  /*e3f0*/  STL [R1+0x1bc], R0 ;  /* 0x0001bc0001007387 */ /* 0x0001e80000100800 */
        /* <DEDUP_REMOVED lines=549> */
[C---:B----4-:R-:W-:Y:S02]  /*10650*/  SEL R25, R11.reuse, R25, !P0 ;  /* 0x000000190b197207 */ /* 0x050fe40004000000 */
[C---:B-----5:R-:W-:Y:S02]  /*10660*/  SEL R4, R11.reuse, R4, !P0 ;  /* 0x000000040b047207 */ /* 0x060fe40004000000 */
[----:B------:R-:W-:-:S02]  /*10670*/  SEL R27, R11, R27, !P0 ;  /* 0x0000001b0b1b7207 */ /* 0x000fc40004000000 */
[C---:B------:R-:W-:Y:S02]  /*10680*/  SEL R3, R11.reuse, R3, !P0 ;  /* 0x000000030b037207 */ /* 0x040fe40004000000 */
[C---:B------:R-:W-:Y:S02]  /*10690*/  SEL R16, R11.reuse, R16, !P0 ;  /* 0x000000100b107207 */ /* 0x040fe40004000000 */
[C---:B------:R-:W-:Y:S02]  /*106a0*/  SEL R26, R11.reuse, R26, !P0 ;  /* 0x0000001a0b1a7207 */ /* 0x040fe40004000000 */
[C---:B------:R-:W-:Y:S02]  /*106b0*/  SEL R9, R11.reuse, R9, !P0 ;  /* 0x000000090b097207 */ /* 0x040fe40004000000 */
[C---:B------:R-:W-:Y:S02]  /*106c0*/  SEL R10, R11.reuse, R10, !P0 ;  /* 0x0000000a0b0a7207 */ /* 0x040fe40004000000 */
        /* <DEDUP_REMOVED lines=15> */
[----:B--2---:R-:W-:-:S05]  /*107c0*/  SEL R29, R11, R29, !P0 ;  /* 0x0000001d0b1d7207 */ /* 0x004fca0004000000 */
[----:B------:R0:W-:Y:S04]  /*107d0*/  STL [R1+0x90], R29 ;  /* 0x0000901d01007387 */ /* 0x0001e80000100800 */
[----:B0-----:R-:W2:Y:S04]  /*107e0*/  LDL.LU R29, [R1+0xcf0] ;  /* 0x000cf000011d7983 */ /* 0x001ea80000300800 */
[----:B------:R0:W-:Y:S04]  /*107f0*/  STL [R1+0x8c], R12 ;  /* 0x00008c0c01007387 */ /* 0x0001e80000100800 */
[----:B0-----:R-:W3:Y:S04]  /*10800*/  LDL.LU R12, [R1+0xcec] ;  /* 0x000cec00010c7983 */ /* 0x001ee80000300800 */
[----:B------:R0:W-:Y:S04]  /*10810*/  STL [R1+0x88], R25 ;  /* 0x0000881901007387 */ /* 0x0001e80000100800 */
[----:B0-----:R-:W4:Y:S04]  /*10820*/  LDL.LU R25, [R1+0xce8] ;  /* 0x000ce80001197983 */ /* 0x001f280000300800 */
[----:B------:R0:W-:Y:S04]  /*10830*/  STL [R1+0x84], R4 ;  /* 0x0000840401007387 */ /* 0x0001e80000100800 */
[----:B0-----:R-:W5:Y:S04]  /*10840*/  LDL.LU R4, [R1+0xce4] ;  /* 0x000ce40001047983 */ /* 0x001f680000300800 */
[----:B------:R0:W-:Y:S04]  /*10850*/  STL [R1+0x80], R27 ;  /* 0x0000801b01007387 */ /* 0x0001e80000100800 */
[----:B0-----:R-:W2:Y:S04]  /*10860*/  LDL.LU R27, [R1+0xce0] ;  /* 0x000ce000011b7983 */ /* 0x001ea80000300800 */
        /* <DEDUP_REMOVED lines=37> */
[----:B0-----:R-:W3:Y:S04]  /*10ac0*/  LDL.LU R6, [R1+0xc94] ;  /* 0x000c940001067983 */ /* 0x001ee80000300800 */
[----:B------:R0:W-:Y:S04]  /*10ad0*/  STL [R1+0x30], R5 ;  /* 0x0000300501007387 */ /* 0x0001e80000100800 */
[----:B0-----:R-:W4:Y:S01]  /*10ae0*/  LDL.LU R5, [R1+0xc90] ;  /* 0x000c900001057983 */ /* 0x001f220000300800 */
[----:B------:R-:W-:-:S02]  /*10af0*/  SEL R0, R11, R0, !P0 ;  /* 0x000000000b007207 */ /* 0x000fc40004000000 */
[----:B------:R-:W-:-:S03]  /*10b00*/  SEL R2, R11, R2, !P0 ;  /* 0x000000020b027207 */ /* 0x000fc60004000000 */
[----:B------:R0:W-:Y:S02]  /*10b10*/  STL [R1+0x2c], R0 ;  /* 0x00002c0001007387 */ /* 0x0001e40000100800 */
[----:B0-----:R-:W-:-:S05]  /*10b20*/  SEL R0, R11, R28, !P0 ;  /* 0x0000001c0b007207 */ /* 0x001fca0004000000 */
[----:B------:R-:W-:Y:S04]  /*10b30*/  STL [R1+0x28], R0 ;  /* 0x0000280001007387 */ /* 0x000fe80000100800 */
[----:B------:R2:W-:Y:S02]  /*10b40*/  STL [R1+0x24], R2 ;  /* 0x0000240201007387 */ /* 0x0005e40000100800 */
[C---:B--2---:R-:W-:Y:S02]  /*10b50*/  SEL R2, R11.reuse, R7, !P0 ;  /* 0x000000070b027207 */ /* 0x044fe40004000000 */
[C---:B---3--:R-:W-:Y:S02]  /*10b60*/  SEL R0, R11.reuse, R6, !P0 ;  /* 0x000000060b007207 */ /* 0x048fe40004000000 */
[----:B----4-:R-:W-:-:S05]  /*10b70*/  SEL R5, R11, R5, !P0 ;  /* 0x000000050b057207 */ /* 0x010fca0004000000 */
[----:B------:R0:W-:Y:S04]  /*10b80*/  STL [R1+0x20], R5 ;  /* 0x0000200501007387 */ /* 0x0001e80000100800 */
[----:B------:R1:W-:Y:S04]  /*10b90*/  STL [R1+0x1c], R0 ;  /* 0x00001c0001007387 */ /* 0x0003e80000100800 */
[----:B------:R2:W-:Y:S01]  /*10ba0*/  STL [R1+0x18], R2 ;  /* 0x0000180201007387 */ /* 0x0005e20000100800 */
[C---:B0-----:R-:W-:Y:S02]  /*10bb0*/  SEL R5, R11.reuse, R8, !P0 ;  /* 0x000000080b057207 */ /* 0x041fe40004000000 */
[----:B-1----:R-:W-:-:S02]  /*10bc0*/  SEL R0, R11, R20, !P0 ;  /* 0x000000140b007207 */ /* 0x002fc40004000000 */
[C---:B--2---:R-:W-:Y:S01]  /*10bd0*/  SEL R2, R11.reuse, R23, !P0 ;  /* 0x000000170b027207 */ /* 0x044fe20004000000 */
[----:B------:R0:W-:Y:S04]  /*10be0*/  STL [R1+0x14], R5 ;  /* 0x0000140501007387 */ /* 0x0001e80000100800 */
[----:B------:R-:W-:Y:S04]  /*10bf0*/  STL [R1+0xbe4], R2 ;  /* 0x000be40201007387 */ /* 0x000fe80000100800 */
[----:B------:R1:W-:Y:S04]  /*10c00*/  STL [R1+0x10], R0 ;  /* 0x0000100001007387 */ /* 0x0003e80000100800 */
[----:B------:R-:W2:Y:S01]  /*10c10*/  LDL R20, [R1+0xb84] ;  /* 0x000b840001147983 */ /* 0x000ea20000100800 */
[----:B0-----:R-:W0:Y:S01]  /*10c20*/  S2R R5, SR_TID.X ;  /* 0x0000000000057919 */ /* 0x001e220000002100 */
[----:B-1----:R-:W-:-:S02]  /*10c30*/  SEL R0, R11, R13, !P0 ;  /* 0x0000000d0b007207 */ /* 0x002fc40004000000 */
[----:B------:R-:W3:Y:S01]  /*10c40*/  LDL.LU R7, [R1+0x8] ;  /* 0x0000080001077983 */ /* 0x000ee20000300800 */
[----:B------:R-:W-:-:S03]  /*10c50*/  SEL R28, R11, R15, !P0 ;  /* 0x0000000f0b1c7207 */ /* 0x000fc60004000000 */
[----:B------:R1:W-:Y:S01]  /*10c60*/  STL [R1+0x4], R0 ;  /* 0x0000040001007387 */ /* 0x0003e20000100800 */
[C---:B------:R-:W-:Y:S02]  /*10c70*/  SEL R17, R11.reuse, R17, !P0 ;  /* 0x000000110b117207 */ /* 0x040fe40004000000 */
[C---:B------:R-:W-:Y:S01]  /*10c80*/  SEL R18, R11.reuse, R18, !P0 ;  /* 0x000000120b127207 */ /* 0x040fe20004000000 */
[----:B------:R-:W4:Y:S01]  /*10c90*/  LDL.LU R8, [R1+0xa8] ;  /* 0x0000a80001087983 */ /* 0x000f220000300800 */
[C---:B------:R-:W-:Y:S02]  /*10ca0*/  SEL R19, R11.reuse, R19, !P0 ;  /* 0x000000130b137207 */ /* 0x040fe40004000000 */
[C---:B-1----:R-:W-:Y:S02]  /*10cb0*/  SEL R0, R11.reuse, R14, !P0 ;  /* 0x0000000e0b007207 */ /* 0x042fe40004000000 */
[C---:B------:R-:W-:Y:S02]  /*10cc0*/  SEL R22, R11.reuse, R22, !P0 ;  /* 0x000000160b167207 */ /* 0x040fe40004000000 */
[C---:B------:R-:W-:Y:S01]  /*10cd0*/  SEL R24, R11.reuse, R24, !P0 ;  /* 0x000000180b187207 */ /* 0x040fe20004000000 */
[----:B------:R-:W-:Y:S01]  /*10ce0*/  STL [R1+0xbe8], R0 ;  /* 0x000be80001007387 */ /* 0x000fe20000100800 */
[----:B------:R-:W-:-:S03]  /*10cf0*/  SEL R21, R11, R21, !P0 ;  /* 0x000000150b157207 */ /* 0x000fc60004000000 */
[----:B------:R-:W-:Y:S01]  /*10d00*/  STL [R1+0xbec], R28 ;  /* 0x000bec1c01007387 */ /* 0x000fe20000100800 */
[----:B------:R-:W-:-:S03]  /*10d10*/  SEL R10, R11, R10, !P0 ;  /* 0x0000000a0b0a7207 */ /* 0x000fc60004000000 */
[----:B------:R-:W-:Y:S01]  /*10d20*/  STL [R1+0xbf0], R17 ;  /* 0x000bf01101007387 */ /* 0x000fe20000100800 */
[----:B------:R-:W-:Y:S02]  /*10d30*/  SEL R9, R11, R9, !P0 ;  /* 0x000000090b097207 */ /* 0x000fe40004000000 */
[----:B0-----:R-:W-:Y:S01]  /*10d40*/  LOP3.LUT R5, R5, 0x3f, RZ, 0xc0, !PT ;  /* 0x0000003f05057812 */ /* 0x001fe200078ec0ff */
[----:B------:R-:W-:Y:S01]  /*10d50*/  STL [R1+0xbf4], R18 ;  /* 0x000bf41201007387 */ /* 0x000fe20000100800 */
[----:B------:R-:W-:-:S03]  /*10d60*/  SEL R26, R11, R26, !P0 ;  /* 0x0000001a0b1a7207 */ /* 0x000fc60004000000 */
[----:B------:R-:W-:Y:S01]  /*10d70*/  STL [R1+0xbf8], R19 ;  /* 0x000bf81301007387 */ /* 0x000fe20000100800 */
[----:B------:R-:W-:-:S03]  /*10d80*/  SEL R16, R11, R16, !P0 ;  /* 0x000000100b107207 */ /* 0x000fc60004000000 */
[----:B------:R-:W-:Y:S01]  /*10d90*/  STL [R1+0xbfc], R22 ;  /* 0x000bfc1601007387 */ /* 0x000fe20000100800 */
[----:B------:R-:W-:-:S03]  /*10da0*/  SEL R3, R11, R3, !P0 ;  /* 0x000000030b037207 */ /* 0x000fc60004000000 */
[----:B------:R-:W-:Y:S01]  /*10db0*/  STL [R1+0xc00], R24 ;  /* 0x000c001801007387 */ /* 0x000fe20000100800 */
[----:B------:R-:W-:Y:S01]  /*10dc0*/  SEL R27, R11, R27, !P0 ;  /* 0x0000001b0b1b7207 */ /* 0x000fe20004000000 */
[----:B------:R-:W-:Y:S02]  /*10dd0*/  IMAD R5, R5, UR7, RZ ;  /* 0x0000000705057c24 */ /* 0x000fe4000f8e02ff */
[----:B------:R-:W-:Y:S01]  /*10de0*/  STL [R1+0xc04], R21 ;  /* 0x000c041501007387 */ /* 0x000fe20000100800 */
[----:B-----5:R-:W-:-:S03]  /*10df0*/  SEL R4, R11, R4, !P0 ;  /* 0x000000040b047207 */ /* 0x020fc60004000000 */
[----:B------:R-:W-:Y:S04]  /*10e00*/  STL [R1+0xc08], R10 ;  /* 0x000c080a01007387 */ /* 0x000fe80000100800 */
[----:B------:R-:W-:Y:S01]  /*10e10*/  STL [R1+0xc0c], R9 ;  /* 0x000c0c0901007387 */ /* 0x000fe20000100800 */
[----:B------:R-:W-:-:S03]  /*10e20*/  IMAD R6, RZ, RZ, -UR6 ;  /* 0x80000006ff067e24 */ /* 0x000fc6000f8e02ff */
[----:B------:R0:W-:Y:S01]  /*10e30*/  STL [R1+0xc10], R26 ;  /* 0x000c101a01007387 */ /* 0x0001e20000100800 */
[----:B------:R-:W-:Y:S01]  /*10e40*/  LEA.HI.X.SX32 R5, R5, UR9, 0x1, P6 ;  /* 0x0000000905057c11 */ /* 0x000fe2000b0f0eff */
[----:B------:R-:W-:Y:S01]  /*10e50*/  IMAD R25, R25, UR12, RZ ;  /* 0x0000000c19197c24 */ /* 0x000fe2000f8e02ff */
[----:B------:R-:W1:Y:S01]  /*10e60*/  LDCU.64 UR8, c[0x0][0x380] ;  /* 0x00007000ff0877ac */ /* 0x000e620008000a00 */
[----:B0-----:R-:W5:Y:S04]  /*10e70*/  LDL.LU R26, [R1+0xac] ;  /* 0x0000ac00011a7983 */ /* 0x001f680000300800 */
[----:B------:R-:W-:Y:S04]  /*10e80*/  STL [R1+0xc14], R16 ;  /* 0x000c141001007387 */ /* 0x000fe80000100800 */
[----:B------:R-:W-:Y:S04]  /*10e90*/  STL [R1+0xc18], R3 ;  /* 0x000c180301007387 */ /* 0x000fe80000100800 */
[----:B------:R-:W-:Y:S04]  /*10ea0*/  STL [R1+0xc1c], R27 ;  /* 0x000c1c1b01007387 */ /* 0x000fe80000100800 */
[----:B------:R-:W-:Y:S04]  /*10eb0*/  STL [R1+0xc20], R4 ;  /* 0x000c200401007387 */ /* 0x000fe80000100800 */
[----:B------:R-:W5:Y:S04]  /*10ec0*/  LDL.LU R13, [R1+0xb4] ;  /* 0x0000b400010d7983 */ /* 0x000f680000300800 */
[----:B------:R-:W5:Y:S04]  /*10ed0*/  LDL.LU R14, [R1+0xb8] ;  /* 0x0000b800010e7983 */ /* 0x000f680000300800 */
[----:B------:R-:W5:Y:S04]  /*10ee0*/  LDL.LU R15, [R1+0xbc] ;  /* 0x0000bc00010f7983 */ /* 0x000f680000300800 */
[----:B------:R-:W-:Y:S01]  /*10ef0*/  STL [R1+0xc24], R5 ;  /* 0x000c240501007387 */ /* 0x000fe20000100800 */
[----:B--2---:R-:W-:-:S03]  /*10f00*/  IMAD R0, R6, 0x4, R20 ;  /* 0x0000000406007824 */ /* 0x004fc600078e0214 */
[----:B------:R-:W2:Y:S04]  /*10f10*/  LDL.LU R20, [R1+0xc0] ;  /* 0x0000c00001147983 */ /* 0x000ea80000300800 */
[----:B------:R-:W2:Y:S04]  /*10f20*/  LDL.LU R23, [R1+0xc4] ;  /* 0x0000c40001177983 */ /* 0x000ea80000300800 */
[----:B------:R0:W-:Y:S04]  /*10f30*/  STL [R1+0xb3c], R0 ;  /* 0x000b3c0001007387 */ /* 0x0001e80000100800 */
[----:B------:R-:W2:Y:S04]  /*10f40*/  LDL.LU R9, [R1+0xcc] ;  /* 0x0000cc0001097983 */ /* 0x000ea80000300800 */
[----:B------:R-:W2:Y:S04]  /*10f50*/  LDL.LU R10, [R1+0xd0] ;  /* 0x0000d000010a7983 */ /* 0x000ea80000300800 */
[----:B------:R-:W2:Y:S04]  /*10f60*/  LDL.LU R21, [R1+0xd4] ;  /* 0x0000d40001157983 */ /* 0x000ea80000300800 */
[----:B------:R-:W2:Y:S04]  /*10f70*/  LDL.LU R24, [R1+0xe4] ;  /* 0x0000e40001187983 */ /* 0x000ea80000300800 */
[----:B------:R-:W2:Y:S04]  /*10f80*/  LDL.LU R22, [R1+0xf0] ;  /* 0x0000f00001167983 */ /* 0x000ea80000300800 */
[----:B------:R-:W2:Y:S04]  /*10f90*/  LDL.LU R19, [R1+0xf8] ;  /* 0x0000f80001137983 */ /* 0x000ea80000300800 */
[----:B------:R-:W2:Y:S04]  /*10fa0*/  LDL.LU R18, [R1+0xfc] ;  /* 0x0000fc0001127983 */ /* 0x000ea80000300800 */
[----:B------:R-:W2:Y:S04]  /*10fb0*/  LDL.LU R17, [R1+0x110] ;  /* 0x0001100001117983 */ /* 0x000ea80000300800 */
[----:B------:R-:W2:Y:S01]  /*10fc0*/  LDL.LU R28, [R1+0x120] ;  /* 0x00012000011c7983 */ /* 0x000ea20000300800 */
[----:B------:R-:W-:-:S02]  /*10fd0*/  IMAD R12, R12, UR12, RZ ;  /* 0x0000000c0c0c7c24 */ /* 0x000fc4000f8e02ff */
[----:B------:R-:W-:Y:S01]  /*10fe0*/  IMAD R6, R29, UR12, RZ ;  /* 0x0000000c1d067c24 */ /* 0x000fe2000f8e02ff */
[----:B0-----:R-:W2:Y:S01]  /*10ff0*/  LDL.LU R0, [R1+0x124] ;  /* 0x0001240001007983 */ /* 0x001ea20000300800 */
[----:B---3--:R-:W-:Y:S02]  /*11000*/  IMAD R7, R7, UR12, RZ ;  /* 0x0000000c07077c24 */ /* 0x008fe4000f8e02ff */
[----:B----4-:R-:W-:Y:S01]  /*11010*/  IMAD R8, R8, UR12, RZ ;  /* 0x0000000c08087c24 */ /* 0x010fe2000f8e02ff */
[----:B------:R-:W3:Y:S04]  /*11020*/  LDL.LU R2, [R1+0x128] ;  /* 0x0001280001027983 */ /* 0x000ee80000300800 */
[----:B------:R-:W-:Y:S04]  /*11030*/  STL [R1+0xc28], R25 ;  /* 0x000c281901007387 */ /* 0x000fe80000100800 */
[----:B------:R-:W-:Y:S04]  /*11040*/  STL [R1+0xc2c], R12 ;  /* 0x000c2c0c01007387 */ /* 0x000fe80000100800 */
[----:B------:R-:W-:Y:S04]  /*11050*/  STL [R1+0xc30], R6 ;  /* 0x000c300601007387 */ /* 0x000fe80000100800 */
[----:B------:R-:W-:Y:S01]  /*11060*/  STL [R1+0xc34], R7 ;  /* 0x000c340701007387 */ /* 0x000fe20000100800 */
[----:B-----5:R-:W-:-:S03]  /*11070*/  IMAD R11, R26, UR12, RZ ;  /* 0x0000000c1a0b7c24 */ /* 0x020fc6000f8e02ff */
[----:B------:R-:W-:Y:S04]  /*11080*/  STL [R1+0xc38], R8 ;  /* 0x000c380801007387 */ /* 0x000fe80000100800 */
[----:B------:R-:W-:Y:S01]  /*11090*/  STL [R1+0xc3c], R11 ;  /* 0x000c3c0b01007387 */ /* 0x000fe20000100800 */
[----:B------:R-:W-:Y:S02]  /*110a0*/  IMAD R13, R13, UR12, RZ ;  /* 0x0000000c0d0d7c24 */ /* 0x000fe4000f8e02ff */
[----:B------:R-:W-:-:S03]  /*110b0*/  IMAD R14, R14, UR12, RZ ;  /* 0x0000000c0e0e7c24 */ /* 0x000fc6000f8e02ff */
[----:B------:R-:W-:Y:S01]  /*110c0*/  STL [R1+0xc40], R13 ;  /* 0x000c400d01007387 */ /* 0x000fe20000100800 */
[----:B------:R-:W-:-:S03]  /*110d0*/  IMAD R15, R15, UR12, RZ ;  /* 0x0000000c0f0f7c24 */ /* 0x000fc6000f8e02ff */
[----:B------:R-:W-:Y:S04]  /*110e0*/  STL [R1+0xc44], R14 ;  /* 0x000c440e01007387 */ /* 0x000fe80000100800 */
[----:B------:R-:W-:Y:S01]  /*110f0*/  STL [R1+0xc48], R15 ;  /* 0x000c480f01007387 */ /* 0x000fe20000100800 */
[----:B--2---:R-:W-:Y:S02]  /*11100*/  IMAD R20, R20, UR12, RZ ;  /* 0x0000000c14147c24 */ /* 0x004fe4000f8e02ff */
[----:B------:R-:W-:-:S03]  /*11110*/  IMAD R23, R23, UR12, RZ ;  /* 0x0000000c17177c24 */ /* 0x000fc6000f8e02ff */
[----:B------:R-:W-:Y:S01]  /*11120*/  STL [R1+0xc4c], R20 ;  /* 0x000c4c1401007387 */ /* 0x000fe20000100800 */
[----:B------:R-:W-:-:S03]  /*11130*/  IMAD R29, R9, UR12, RZ ;  /* 0x0000000c091d7c24 */ /* 0x000fc6000f8e02ff */
[----:B------:R-:W-:Y:S01]  /*11140*/  STL [R1+0xc50], R23 ;  /* 0x000c501701007387 */ /* 0x000fe20000100800 */
[----:B------:R-:W-:-:S03]  /*11150*/  IMAD R5, R10, UR12, RZ ;  /* 0x0000000c0a057c24 */ /* 0x000fc6000f8e02ff */
[----:B------:R-:W-:Y:S01]  /*11160*/  STL [R1+0xc54], R29 ;  /* 0x000c541d01007387 */ /* 0x000fe20000100800 */
[----:B------:R-:W-:-:S03]  /*11170*/  IMAD R4, R21, UR12, RZ ;  /* 0x0000000c15047c24 */ /* 0x000fc6000f8e02ff */
[----:B------:R0:W-:Y:S01]  /*11180*/  STL [R1+0x8], R5 ;  /* 0x0000080501007387 */ /* 0x0001e20000100800 */
[----:B------:R-:W-:-:S03]  /*11190*/  IMAD R3, R24, UR12, RZ ;  /* 0x0000000c18037c24 */ /* 0x000fc6000f8e02ff */
[----:B------:R2:W-:Y:S01]  /*111a0*/  STL [R1+0xa8], R4 ;  /* 0x0000a80401007387 */ /* 0x0005e20000100800 */
[----:B0-----:R-:W-:-:S03]  /*111b0*/  IMAD R5, R22, UR12, RZ ;  /* 0x0000000c16057c24 */ /* 0x001fc6000f8e02ff */
[----:B------:R0:W-:Y:S01]  /*111c0*/  STL [R1+0xac], R3 ;  /* 0x0000ac0301007387 */ /* 0x0001e20000100800 */
[----:B--2---:R-:W-:-:S03]  /*111d0*/  IMAD R4, R19, UR12, RZ ;  /* 0x0000000c13047c24 */ /* 0x004fc6000f8e02ff */
[----:B------:R2:W-:Y:S04]  /*111e0*/  STL [R1+0xb4], R5 ;  /* 0x0000b40501007387 */ /* 0x0005e80000100800 */
[----:B------:R4:W-:Y:S01]  /*111f0*/  STL [R1+0xb8], R4 ;  /* 0x0000b80401007387 */ /* 0x0009e20000100800 */
[----:B0-----:R-:W-:Y:S02]  /*11200*/  IMAD R3, R18, UR12, RZ ;  /* 0x0000000c12037c24 */ /* 0x001fe4000f8e02ff */
[----:B--2---:R-:W-:-:S03]  /*11210*/  IMAD R5, R17, UR12, RZ ;  /* 0x0000000c11057c24 */ /* 0x004fc6000f8e02ff */
[----:B------:R0:W-:Y:S01]  /*11220*/  STL [R1+0xbc], R3 ;  /* 0x0000bc0301007387 */ /* 0x0001e20000100800 */
[----:B----4-:R-:W-:-:S03]  /*11230*/  IMAD R4, R28, UR12, RZ ;  /* 0x0000000c1c047c24 */ /* 0x010fc6000f8e02ff */
[----:B------:R-:W-:Y:S04]  /*11240*/  STL [R1+0xc0], R5 ;  /* 0x0000c00501007387 */ /* 0x000fe80000100800 */
[----:B------:R-:W-:Y:S04]  /*11250*/  STL [R1+0xc4], R4 ;  /* 0x0000c40401007387 */ /* 0x000fe80000100800 */
[----:B------:R-:W2:Y:S01]  /*11260*/  LDL.LU R29, [R1+0x138] ;  /* 0x00013800011d7983 */ /* 0x000ea20000300800 */
[----:B0-----:R-:W-:Y:S02]  /*11270*/  IMAD R3, R0, UR12, RZ ;  /* 0x0000000c00037c24 */ /* 0x001fe4000f8e02ff */
[----:B---3--:R-:W-:-:S03]  /*11280*/  IMAD R0, R2, UR12, RZ ;  /* 0x0000000c02007c24 */ /* 0x008fc6000f8e02ff */
[----:B------:R-:W-:Y:S04]  /*11290*/  STL [R1+0xc8], R3 ;  /* 0x0000c80301007387 */ /* 0x000fe80000100800 */
[----:B--2---:R0:W-:Y:S04]  /*112a0*/  STL [R1+0xc88], R29 ;  /* 0x000c881d01007387 */ /* 0x0041e80000100800 */
[----:B------:R-:W-:Y:S04]  /*112b0*/  STL [R1+0xcc], R0 ;  /* 0x0000cc0001007387 */ /* 0x000fe80000100800 */
        /* <DEDUP_REMOVED lines=31> */
[----:B--2---:R-:W-:-:S05]  /*114b0*/  IMAD R29, R29, UR12, RZ ;  /* 0x0000000c1d1d7c24 */ /* 0x004fca000f8e02ff */
[----:B------:R0:W-:Y:S04]  /*114c0*/  STL [R1+0xd0], R29 ;  /* 0x0000d01d01007387 */ /* 0x0001e80000100800 */
[----:B0-----:R-:W2:Y:S02]  /*114d0*/  LDL.LU R29, [R1+0xc8c] ;  /* 0x000c8c00011d7983 */ /* 0x001ea40000300800 */
[----:B--2---:R-:W-:-:S05]  /*114e0*/  IMAD R29, R29, UR12, RZ ;  /* 0x0000000c1d1d7c24 */ /* 0x004fca000f8e02ff */
[----:B------:R0:W-:Y:S04]  /*114f0*/  STL [R1+0xd4], R29 ;  /* 0x0000d41d01007387 */ /* 0x0001e80000100800 */
[----:B0-----:R-:W2:Y:S01]  /*11500*/  LDL.LU R29, [R1+0xc88] ;  /* 0x000c8800011d7983 */ /* 0x001ea20000300800 */
[----:B---3--:R-:W-:Y:S02]  /*11510*/  IMAD R23, R23, UR12, RZ ;  /* 0x0000000c17177c24 */ /* 0x008fe4000f8e02ff */
[----:B----4-:R-:W-:Y:S02]  /*11520*/  IMAD R20, R20, UR12, RZ ;  /* 0x0000000c14147c24 */ /* 0x010fe4000f8e02ff */
[----:B-----5:R-:W-:Y:S02]  /*11530*/  IMAD R15, R15, UR12, RZ ;  /* 0x0000000c0f0f7c24 */ /* 0x020fe4000f8e02ff */
[----:B------:R-:W-:-:S02]  /*11540*/  IMAD R14, R14, UR12, RZ ;  /* 0x0000000c0e0e7c24 */ /* 0x000fc4000f8e02ff */
[----:B------:R-:W-:Y:S02]  /*11550*/  IMAD R13, R13, UR12, RZ ;  /* 0x0000000c0d0d7c24 */ /* 0x000fe4000f8e02ff */
[----:B------:R-:W-:Y:S02]  /*11560*/  IMAD R11, R11, UR12, RZ ;  /* 0x0000000c0b0b7c24 */ /* 0x000fe4000f8e02ff */
[----:B------:R-:W-:Y:S02]  /*11570*/  IMAD R8, R8, UR12, RZ ;  /* 0x0000000c08087c24 */ /* 0x000fe4000f8e02ff */
[----:B------:R-:W-:Y:S02]  /*11580*/  IMAD R7, R7, UR12, RZ ;  /* 0x0000000c07077c24 */ /* 0x000fe4000f8e02ff */
[----:B------:R-:W-:Y:S02]  /*11590*/  IMAD R6, R6, UR12, RZ ;  /* 0x0000000c06067c24 */ /* 0x000fe4000f8e02ff */
[----:B------:R-:W-:-:S02]  /*115a0*/  IMAD R3, R3, UR12, RZ ;  /* 0x0000000c03037c24 */ /* 0x000fc4000f8e02ff */
[----:B--2---:R-:W-:-:S05]  /*115b0*/  IMAD R29, R29, UR12, RZ ;  /* 0x0000000c1d1d7c24 */ /* 0x004fca000f8e02ff */
[----:B------:R-:W-:Y:S04]  /*115c0*/  STL [R1+0xd8], R29 ;  /* 0x0000d81d01007387 */ /* 0x000fe80000100800 */
[----:B------:R-:W-:Y:S04]  /*115d0*/  STL [R1+0xdc], R23 ;  /* 0x0000dc1701007387 */ /* 0x000fe80000100800 */
[----:B------:R-:W-:Y:S04]  /*115e0*/  STL [R1+0xe0], R20 ;  /* 0x0000e01401007387 */ /* 0x000fe80000100800 */
[----:B------:R-:W-:Y:S04]  /*115f0*/  STL [R1+0xe4], R15 ;  /* 0x0000e40f01007387 */ /* 0x000fe80000100800 */
[----:B------:R-:W-:Y:S04]  /*11600*/  STL [R1+0xe8], R14 ;  /* 0x0000e80e01007387 */ /* 0x000fe80000100800 */
[----:B------:R-:W-:Y:S04]  /*11610*/  STL [R1+0xf0], R13 ;  /* 0x0000f00d01007387 */ /* 0x000fe80000100800 */
[----:B------:R-:W-:Y:S04]  /*11620*/  STL [R1+0xf8], R11 ;  /* 0x0000f80b01007387 */ /* 0x000fe80000100800 */
[----:B------:R0:W-:Y:S04]  /*11630*/  STL [R1+0xfc], R8 ;  /* 0x0000fc0801007387 */ /* 0x0001e80000100800 */
[----:B------:R2:W-:Y:S04]  /*11640*/  STL [R1+0x110], R7 ;  /* 0x0001100701007387 */ /* 0x0005e80000100800 */
[----:B------:R3:W-:Y:S01]  /*11650*/  STL [R1+0x120], R6 ;  /* 0x0001200601007387 */ /* 0x0007e20000100800 */
[----:B0-----:R-:W-:-:S02]  /*11660*/  IMAD R8, R12, UR12, RZ ;  /* 0x0000000c0c087c24 */ /* 0x001fc4000f8e02ff */
[----:B--2---:R-:W-:-:S03]  /*11670*/  IMAD R7, R25, UR12, RZ ;  /* 0x0000000c19077c24 */ /* 0x004fc6000f8e02ff */
[----:B------:R-:W-:Y:S01]  /*11680*/  STL [R1+0x124], R8 ;  /* 0x0001240801007387 */ /* 0x000fe20000100800 */
[----:B---3--:R-:W-:Y:S02]  /*11690*/  IMAD R6, R5, UR12, RZ ;  /* 0x0000000c05067c24 */ /* 0x008fe4000f8e02ff */
[----:B------:R-:W-:Y:S02]  /*116a0*/  IMAD R5, R4, UR12, RZ ;  /* 0x0000000c04057c24 */ /* 0x000fe4000f8e02ff */
[----:B------:R-:W-:Y:S01]  /*116b0*/  IMAD R4, R27, UR12, RZ ;  /* 0x0000000c1b047c24 */ /* 0x000fe2000f8e02ff */
[----:B------:R-:W-:Y:S04]  /*116c0*/  STL [R1+0x128], R7 ;  /* 0x0001280701007387 */ /* 0x000fe80000100800 */
[----:B------:R-:W-:Y:S04]  /*116d0*/  STL [R1+0x12c], R6 ;  /* 0x00012c0601007387 */ /* 0x000fe80000100800 */
[----:B------:R0:W-:Y:S04]  /*116e0*/  STL [R1+0x130], R5 ;  /* 0x0001300501007387 */ /* 0x0001e80000100800 */
        /* <DEDUP_REMOVED lines=9> */
[----:B---3--:R-:W-:-:S03]  /*11780*/  IMAD R4, R21, UR12, RZ ;  /* 0x0000000c15047c24 */ /* 0x008fc6000f8e02ff */
        /* <DEDUP_REMOVED lines=12> */
[----:B------:R-:W-:Y:S04]  /*11850*/  STL [R1+0x188], R5 ;  /* 0x0001880501007387 */ /* 0x000fe80000100800 */
[----:B------:R-:W-:Y:S04]  /*11860*/  STL [R1+0x190], R4 ;  /* 0x0001900401007387 */ /* 0x000fe80000100800 */
[----:B------:R-:W2:Y:S01]  /*11870*/  LDL.LU R29, [R1+0x208] ;  /* 0x00020800011d7983 */ /* 0x000ea20000300800 */
[----:B0-----:R-:W-:Y:S02]  /*11880*/  IMAD R3, R0, UR12, RZ ;  /* 0x0000000c00037c24 */ /* 0x001fe4000f8e02ff */
[----:B------:R-:W-:-:S03]  /*11890*/  IMAD R0, R2, UR12, RZ ;  /* 0x0000000c02007c24 */ /* 0x000fc6000f8e02ff */
        /* <DEDUP_REMOVED lines=611> */
[----:B0-----:R-:W2:Y:S02]  /*13ed0*/  LDL.LU R2, [R1+0xbe4] ;  /* 0x000be40001027983 */ /* 0x001ea40000300800 */
[----:B--2---:R-:W-:-:S05]  /*13ee0*/  IMAD R2, R2, UR12, RZ ;  /* 0x0000000c02027c24 */ /* 0x004fca000f8e02ff */
[----:B------:R0:W-:Y:S04]  /*13ef0*/  STL [R1+0xa68], R2 ;  /* 0x000a680201007387 */ /* 0x0001e80000100800 */
[----:B0-----:R-:W2:Y:S02]  /*13f00*/  LDL.LU R2, [R1+0xbe0] ;  /* 0x000be00001027983 */ /* 0x001ea40000300800 */
[----:B--2---:R-:W-:-:S05]  /*13f10*/  IMAD R2, R2, UR13, RZ ;  /* 0x0000000d02027c24 */ /* 0x004fca000f8e02ff */
[----:B------:R0:W-:Y:S04]  /*13f20*/  STL [R1+0xc], R2 ;  /* 0x00000c0201007387 */ /* 0x0001e80000100800 */
[----:B0-----:R-:W2:Y:S01]  /*13f30*/  LDL.LU R2, [R1+0x4] ;  /* 0x0000040001027983 */ /* 0x001ea20000300800 */
[----:B------:R-:W-:Y:S02]  /*13f40*/  IMAD R28, R28, UR12, RZ ;  /* 0x0000000c1c1c7c24 */ /* 0x000fe4000f8e02ff */
[----:B--2---:R-:W-:-:S05]  /*13f50*/  IMAD R2, R2, UR12, RZ ;  /* 0x0000000c02027c24 */ /* 0x004fca000f8e02ff */
[----:B------:R0:W-:Y:S02]  /*13f60*/  STL [R1+0xbb4], R2 ;  /* 0x000bb40201007387 */ /* 0x0001e40000100800 */
[----:B0-----:R-:W-:Y:S02]  /*13f70*/  IMAD R2, R0, UR12, RZ ;  /* 0x0000000c00027c24 */ /* 0x001fe4000f8e02ff */
[----:B------:R-:W2:Y:S01]  /*13f80*/  LDL.LU R0, [R1+0xbdc] ;  /* 0x000bdc0001007983 */ /* 0x000ea20000300800 */
[----:B------:R-:W-:Y:S02]  /*13f90*/  IMAD R17, R17, UR12, RZ ;  /* 0x0000000c11117c24 */ /* 0x000fe4000f8e02ff */
[----:B------:R-:W-:Y:S01]  /*13fa0*/  IMAD R18, R18, UR12, RZ ;  /* 0x0000000c12127c24 */ /* 0x000fe2000f8e02ff */
[----:B------:R-:W-:Y:S01]  /*13fb0*/  STL [R1+0xbb8], R28 ;  /* 0x000bb81c01007387 */ /* 0x000fe20000100800 */
[----:B------:R-:W-:Y:S02]  /*13fc0*/  IMAD R19, R19, UR12, RZ ;  /* 0x0000000c13137c24 */ /* 0x000fe4000f8e02ff */
[----:B------:R-:W-:Y:S01]  /*13fd0*/  IMAD R22, R22, UR12, RZ ;  /* 0x0000000c16167c24 */ /* 0x000fe2000f8e02ff */
[----:B------:R-:W-:Y:S01]  /*13fe0*/  STL [R1], R2 ;  /* 0x0000000201007387 */ /* 0x000fe20000100800 */
[----:B------:R-:W-:-:S02]  /*13ff0*/  IMAD R24, R24, UR12, RZ ;  /* 0x0000000c18187c24 */ /* 0x000fc4000f8e02ff */
[----:B------:R-:W-:Y:S01]  /*14000*/  IMAD R21, R21, UR12, RZ ;  /* 0x0000000c15157c24 */ /* 0x000fe2000f8e02ff */
[----:B------:R-:W-:Y:S01]  /*14010*/  STL [R1+0xbbc], R17 ;  /* 0x000bbc1101007387 */ /* 0x000fe20000100800 */
[----:B------:R-:W-:Y:S02]  /*14020*/  IMAD R10, R10, UR12, RZ ;  /* 0x0000000c0a0a7c24 */ /* 0x000fe4000f8e02ff */
[----:B------:R-:W-:Y:S01]  /*14030*/  IMAD R9, R9, UR12, RZ ;  /* 0x0000000c09097c24 */ /* 0x000fe2000f8e02ff */
[----:B------:R-:W-:Y:S04]  /*14040*/  STL [R1+0xbc0], R18 ;  /* 0x000bc01201007387 */ /* 0x000fe80000100800 */
[----:B------:R-:W-:Y:S04]  /*14050*/  STL [R1+0xbc4], R19 ;  /* 0x000bc41301007387 */ /* 0x000fe80000100800 */
[----:B------:R-:W-:Y:S04]  /*14060*/  STL [R1+0xbc8], R22 ;  /* 0x000bc81601007387 */ /* 0x000fe80000100800 */
[----:B------:R-:W-:Y:S04]  /*14070*/  STL [R1+0xbcc], R24 ;  /* 0x000bcc1801007387 */ /* 0x000fe80000100800 */
[----:B------:R-:W-:Y:S04]  /*14080*/  STL [R1+0xbd0], R21 ;  /* 0x000bd01501007387 */ /* 0x000fe80000100800 */
[----:B------:R-:W-:Y:S04]  /*14090*/  STL [R1+0xbd4], R10 ;  /* 0x000bd40a01007387 */ /* 0x000fe80000100800 */
[----:B------:R0:W-:Y:S04]  /*140a0*/  STL [R1+0xbd8], R9 ;  /* 0x000bd80901007387 */ /* 0x0001e80000100800 */
[----:B0-----:R-:W3:Y:S01]  /*140b0*/  LDL.LU R9, [R1+0xa8] ;  /* 0x0000a80001097983 */ /* 0x001ee20000300800 */
[----:B--2---:R-:W-:-:S02]  /*140c0*/  LEA R2, P1, R25, R0, 0x1 ;  /* 0x0000000019027211 */ /* 0x004fc400078208ff */
[-C--:B------:R-:W-:Y:S02]  /*140d0*/  LEA R10, P2, R12, R0.reuse, 0x1 ;  /* 0x000000000c0a7211 */ /* 0x080fe400078408ff */
[-C--:B------:R-:W-:Y:S01]  /*140e0*/  LEA R17, P3, R6, R0.reuse, 0x1 ;  /* 0x0000000006117211 */ /* 0x080fe200078608ff */
[----:B------:R0:W-:Y:S04]  /*140f0*/  STL [R1+0xb20], R2 ;  /* 0x000b200201007387 */ /* 0x0001e80000100800 */
[----:B------:R2:W-:Y:S01]  /*14100*/  STL [R1+0xb24], R10 ;  /* 0x000b240a01007387 */ /* 0x0005e20000100800 */
[----:B0-----:R-:W-:-:S03]  /*14110*/  LEA R2, P4, R7, R0, 0x1 ;  /* 0x0000000007027211 */ /* 0x001fc600078808ff */
[----:B--2---:R-:W2:Y:S04]  /*14120*/  LDL.LU R10, [R1+0xb4] ;  /* 0x0000b400010a7983 */ /* 0x004ea80000300800 */
[----:B------:R0:W-:Y:S04]  /*14130*/  STL [R1+0xb28], R17 ;  /* 0x000b281101007387 */ /* 0x0001e80000100800 */
[----:B------:R1:W-:Y:S04]  /*14140*/  STL [R1+0xb2c], R2 ;  /* 0x000b2c0201007387 */ /* 0x0003e80000100800 */
[----:B------:R-:W2:Y:S01]  /*14150*/  LDL.LU R21, [R1+0xb8] ;  /* 0x0000b80001157983 */ /* 0x000ea20000300800 */
[----:B0-----:R-:W-:-:S02]  /*14160*/  LEA R17, P5, R8, R0, 0x1 ;  /* 0x0000000008117211 */ /* 0x001fc400078a08ff */
[----:B-1----:R-:W-:-:S03]  /*14170*/  LEA R2, P6, R11, R0, 0x1 ;  /* 0x000000000b027211 */ /* 0x002fc600078c08ff */
[----:B------:R-:W-:Y:S04]  /*14180*/  STL [R1+0xb30], R17 ;  /* 0x000b301101007387 */ /* 0x000fe80000100800 */
[----:B------:R0:W-:Y:S02]  /*14190*/  STL [R1+0xb34], R2 ;  /* 0x000b340201007387 */ /* 0x0001e40000100800 */
[----:B0-----:R-:W-:Y:S02]  /*141a0*/  LEA.HI.X.SX32 R2, R25, R5, 0x1, P1 ;  /* 0x0000000519027211 */ /* 0x001fe400008f0eff */
[----:B------:R-:W2:Y:S01]  /*141b0*/  LDL.LU R25, [R1+0x8] ;  /* 0x0000080001197983 */ /* 0x000ea20000300800 */
[----:B------:R-:W-:-:S05]  /*141c0*/  LEA R17, P0, R13, R0, 0x1 ;  /* 0x000000000d117211 */ /* 0x000fca00078008ff */
[----:B------:R-:W-:Y:S04]  /*141d0*/  STL [R1+0xb38], R17 ;  /* 0x000b381101007387 */ /* 0x000fe80000100800 */
[----:B------:R-:W2:Y:S04]  /*141e0*/  LDL.LU R24, [R1+0xbc] ;  /* 0x0000bc0001187983 */ /* 0x000ea80000300800 */
[----:B------:R0:W-:Y:S02]  /*141f0*/  STL [R1+0xb18], R2 ;  /* 0x000b180201007387 */ /* 0x0001e40000100800 */
[----:B0-----:R-:W-:-:S02]  /*14200*/  LEA.HI.X.SX32 R2, R12, R5, 0x1, P2 ;  /* 0x000000050c027211 */ /* 0x001fc400010f0eff */
[----:B------:R-:W2:Y:S01]  /*14210*/  LDL.LU R12, [R1+0xac] ;  /* 0x0000ac00010c7983 */ /* 0x000ea20000300800 */
[----:B------:R-:W-:-:S05]  /*14220*/  LEA R17, P1, R14, R0, 0x1 ;  /* 0x000000000e117211 */ /* 0x000fca00078208ff */
[----:B------:R5:W-:Y:S04]  /*14230*/  STL [R1+0xb1c], R17 ;  /* 0x000b1c1101007387 */ /* 0x000be80000100800 */
[----:B------:R-:W2:Y:S04]  /*14240*/  LDL.LU R22, [R1+0xc0] ;  /* 0x0000c00001167983 */ /* 0x000ea80000300800 */
[----:B------:R0:W-:Y:S01]  /*14250*/  STL [R1+0xb10], R2 ;  /* 0x000b100201007387 */ /* 0x0001e20000100800 */
[----:B-----5:R-:W-:-:S03]  /*14260*/  LEA R17, P2, R15, R0, 0x1 ;  /* 0x000000000f117211 */ /* 0x020fc600078408ff */
[----:B------:R-:W5:Y:S01]  /*14270*/  LDL.LU R19, [R1+0xc4] ;  /* 0x0000c40001137983 */ /* 0x000f620000300800 */
[----:B0-----:R-:W-:-:S03]  /*14280*/  LEA.HI.X.SX32 R2, R6, R5, 0x1, P3 ;  /* 0x0000000506027211 */ /* 0x001fc600018f0eff */
[----:B------:R-:W-:Y:S01]  /*14290*/  STL [R1+0xb14], R17 ;  /* 0x000b141101007387 */ /* 0x000fe20000100800 */
[----:B----4-:R-:W-:-:S03]  /*142a0*/  LEA R6, P3, R20, R0, 0x1 ;  /* 0x0000000014067211 */ /* 0x010fc600078608ff */
[----:B------:R0:W-:Y:S04]  /*142b0*/  STL [R1+0xb08], R2 ;  /* 0x000b080201007387 */ /* 0x0001e80000100800 */
[----:B------:R-:W4:Y:S01]  /*142c0*/  LDL.LU R18, [R1+0xc8] ;  /* 0x0000c80001127983 */ /* 0x000f220000300800 */
[----:B0-----:R-:W-:-:S03]  /*142d0*/  LEA.HI.X.SX32 R2, R7, R5, 0x1, P4 ;  /* 0x0000000507027211 */ /* 0x001fc600020f0eff */
[----:B------:R3:W-:Y:S04]  /*142e0*/  STL [R1+0xb0c], R6 ;  /* 0x000b0c0601007387 */ /* 0x0007e80000100800 */
[----:B------:R0:W-:Y:S04]  /*142f0*/  STL [R1+0xb00], R2 ;  /* 0x000b000201007387 */ /* 0x0001e80000100800 */
[----:B------:R-:W4:Y:S01]  /*14300*/  LDL.LU R17, [R1+0xcc] ;  /* 0x0000cc0001117983 */ /* 0x000f220000300800 */
[----:B---3--:R-:W-:Y:S02]  /*14310*/  LEA R6, P4, R23, R0, 0x1 ;  /* 0x0000000017067211 */ /* 0x008fe400078808ff */
[----:B0-----:R-:W-:-:S03]  /*14320*/  LEA.HI.X.SX32 R2, R8, R5, 0x1, P5 ;  /* 0x0000000508027211 */ /* 0x001fc600028f0eff */
[----:B------:R0:W-:Y:S04]  /*14330*/  STL [R1+0xb04], R6 ;  /* 0x000b040601007387 */ /* 0x0001e80000100800 */
[----:B------:R1:W-:Y:S04]  /*14340*/  STL [R1+0xaf8], R2 ;  /* 0x000af80201007387 */ /* 0x0003e80000100800 */
[----:B------:R-:W3:Y:S01]  /*14350*/  LDL.LU R28, [R1+0xd0] ;  /* 0x0000d000011c7983 */ /* 0x000ee20000300800 */
[----:B0-----:R-:W-:Y:S02]  /*14360*/  LEA R6, P5, R29, R0, 0x1 ;  /* 0x000000001d067211 */ /* 0x001fe400078a08ff */
[----:B-1----:R-:W-:-:S03]  /*14370*/  LEA.HI.X.SX32 R2, R11, R5, 0x1, P6 ;  /* 0x000000050b027211 */ /* 0x002fc600030f0eff */
[----:B------:R0:W-:Y:S04]  /*14380*/  STL [R1+0xafc], R6 ;  /* 0x000afc0601007387 */ /* 0x0001e80000100800 */
[----:B------:R1:W-:Y:S01]  /*14390*/  STL [R1+0xaf0], R2 ;  /* 0x000af00201007387 */ /* 0x0003e20000100800 */
[----:B0-----:R-:W-:-:S03]  /*143a0*/  LEA.HI.X.SX32 R6, R13, R5, 0x1, P0 ;  /* 0x000000050d067211 */ /* 0x001fc600000f0eff */
[----:B-1----:R-:W3:Y:S01]  /*143b0*/  LDL.LU R2, [R1+0xd4] ;  /* 0x0000d40001027983 */ /* 0x002ee20000300800 */
[----:B--2---:R-:W-:-:S05]  /*143c0*/  LEA R7, P6, R25, R0, 0x1 ;  /* 0x0000000019077211 */ /* 0x004fca00078c08ff */
[----:B------:R0:W-:Y:S04]  /*143d0*/  STL [R1+0xaf4], R7 ;  /* 0x000af40701007387 */ /* 0x0001e80000100800 */
[----:B------:R1:W-:Y:S04]  /*143e0*/  STL [R1+0xae8], R6 ;  /* 0x000ae80601007387 */ /* 0x0003e80000100800 */
[----:B------:R-:W2:Y:S01]  /*143f0*/  LDL.LU R11, [R1+0xd8] ;  /* 0x0000d800010b7983 */ /* 0x000ea20000300800 */
[----:B0-----:R-:W-:Y:S02]  /*14400*/  LEA R7, P0, R9, R0, 0x1 ;  /* 0x0000000009077211 */ /* 0x001fe400078008ff */
[----:B-1----:R-:W-:-:S03]  /*14410*/  LEA.HI.X.SX32 R6, R14, R5, 0x1, P1 ;  /* 0x000000050e067211 */ /* 0x002fc600008f0eff */
[----:B------:R0:W-:Y:S04]  /*14420*/  STL [R1+0xaec], R7 ;  /* 0x000aec0701007387 */ /* 0x0001e80000100800 */
[----:B------:R1:W-:Y:S04]  /*14430*/  STL [R1+0xae0], R6 ;  /* 0x000ae00601007387 */ /* 0x0003e80000100800 */
[----:B------:R-:W2:Y:S01]  /*14440*/  LDL.LU R8, [R1+0xdc] ;  /* 0x0000dc0001087983 */ /* 0x000ea20000300800 */
[----:B0-----:R-:W-:Y:S02]  /*14450*/  LEA R7, P1, R12, R0, 0x1 ;  /* 0x000000000c077211 */ /* 0x001fe400078208ff */
[----:B-1----:R-:W-:-:S03]  /*14460*/  LEA.HI.X.SX32 R6, R15, R5, 0x1, P2 ;  /* 0x000000050f067211 */ /* 0x002fc600010f0eff */
[----:B------:R0:W-:Y:S04]  /*14470*/  STL [R1+0xae4], R7 ;  /* 0x000ae40701007387 */ /* 0x0001e80000100800 */
[----:B------:R1:W-:Y:S01]  /*14480*/  STL [R1+0xad8], R6 ;  /* 0x000ad80601007387 */ /* 0x0003e20000100800 */
[----:B------:R-:W-:-:S03]  /*14490*/  LEA R13, P2, R10, R0, 0x1 ;  /* 0x000000000a0d7211 */ /* 0x000fc600078408ff */
[----:B0-----:R-:W2:Y:S01]  /*144a0*/  LDL.LU R7, [R1+0xe0] ;  /* 0x0000e00001077983 */ /* 0x001ea20000300800 */
[----:B-1----:R-:W-:-:S03]  /*144b0*/  LEA.HI.X.SX32 R6, R20, R5, 0x1, P3 ;  /* 0x0000000514067211 */ /* 0x002fc600018f0eff */
[----:B------:R0:W-:Y:S01]  /*144c0*/  STL [R1+0xadc], R13 ;  /* 0x000adc0d01007387 */ /* 0x0001e20000100800 */
[----:B------:R-:W-:-:S03]  /*144d0*/  LEA R14, P3, R21, R0, 0x1 ;  /* 0x00000000150e7211 */ /* 0x000fc600078608ff */
[----:B------:R1:W-:Y:S04]  /*144e0*/  STL [R1+0xad0], R6 ;  /* 0x000ad00601007387 */ /* 0x0003e80000100800 */
[----:B0-----:R-:W2:Y:S01]  /*144f0*/  LDL.LU R13, [R1+0xe4] ;  /* 0x0000e400010d7983 */ /* 0x001ea20000300800 */
[----:B-1----:R-:W-:-:S03]  /*14500*/  LEA.HI.X.SX32 R6, R23, R5, 0x1, P4 ;  /* 0x0000000517067211 */ /* 0x002fc600020f0eff */
[----:B------:R-:W-:Y:S04]  /*14510*/  STL [R1+0xad4], R14 ;  /* 0x000ad40e01007387 */ /* 0x000fe80000100800 */
[----:B------:R0:W-:Y:S01]  /*14520*/  STL [R1+0x35c], R6 ;  /* 0x00035c0601007387 */ /* 0x0001e20000100800 */
[----:B------:R-:W-:-:S03]  /*14530*/  LEA R15, P4, R24, R0, 0x1 ;  /* 0x00000000180f7211 */ /* 0x000fc600078808ff */
[----:B0-----:R-:W2:Y:S01]  /*14540*/  LDL.LU R6, [R1+0xe8] ;  /* 0x0000e80001067983 */ /* 0x001ea20000300800 */
[----:B------:R-:W-:-:S03]  /*14550*/  LEA.HI.X.SX32 R14, R29, R5, 0x1, P5 ;  /* 0x000000051d0e7211 */ /* 0x000fc600028f0eff */
[----:B------:R-:W-:Y:S04]  /*14560*/  STL [R1+0x37c], R15 ;  /* 0x00037c0f01007387 */ /* 0x000fe80000100800 */
[----:B------:R0:W-:Y:S02]  /*14570*/  STL [R1+0x360], R14 ;  /* 0x0003600e01007387 */ /* 0x0001e40000100800 */
[----:B0-----:R-:W-:Y:S02]  /*14580*/  LEA.HI.X.SX32 R14, R25, R5, 0x1, P6 ;  /* 0x00000005190e7211 */ /* 0x001fe400030f0eff */
[----:B------:R-:W2:Y:S01]  /*14590*/  LDL.LU R25, [R1+0xf0] ;  /* 0x0000f00001197983 */ /* 0x000ea20000300800 */
[----:B------:R-:W-:-:S05]  /*145a0*/  LEA R15, P5, R22, R0, 0x1 ;  /* 0x00000000160f7211 */ /* 0x000fca00078a08ff */
[----:B------:R-:W-:Y:S04]  /*145b0*/  STL [R1+0x384], R15 ;  /* 0x0003840f01007387 */ /* 0x000fe80000100800 */
[----:B------:R0:W-:Y:S02]  /*145c0*/  STL [R1+0x364], R14 ;  /* 0x0003640e01007387 */ /* 0x0001e40000100800 */
[----:B0-----:R-:W-:Y:S02]  /*145d0*/  LEA.HI.X.SX32 R14, R9, R5, 0x1, P0 ;  /* 0x00000005090e7211 */ /* 0x001fe400000f0eff */
[----:B------:R-:W2:Y:S01]  /*145e0*/  LDL.LU R9, [R1+0xf8] ;  /* 0x0000f80001097983 */ /* 0x000ea20000300800 */
[----:B-----5:R-:W-:-:S05]  /*145f0*/  LEA R15, P6, R19, R0, 0x1 ;  /* 0x00000000130f7211 */ /* 0x020fca00078c08ff */
[----:B------:R4:W-:Y:S04]  /*14600*/  STL [R1+0x38c], R15 ;  /* 0x00038c0f01007387 */ /* 0x0009e80000100800 */
[----:B------:R0:W-:Y:S01]  /*14610*/  STL [R1+0x368], R14 ;  /* 0x0003680e01007387 */ /* 0x0001e20000100800 */
[-C--:B----4-:R-:W-:Y:S02]  /*14620*/  LEA R15, P0, R18, R0.reuse, 0x1 ;  /* 0x00000000120f7211 */ /* 0x090fe400078008ff */
[----:B0-----:R-:W-:Y:S02]  /*14630*/  LEA.HI.X.SX32 R14, R12, R5, 0x1, P1 ;  /* 0x000000050c0e7211 */ /* 0x001fe400008f0eff */
[----:B------:R-:W4:Y:S04]  /*14640*/  LDL.LU R12, [R1+0xfc] ;  /* 0x0000fc00010c7983 */ /* 0x000f280000300800 */
[----:B------:R0:W-:Y:S04]  /*14650*/  STL [R1+0x394], R15 ;  /* 0x0003940f01007387 */ /* 0x0001e80000100800 */
[----:B------:R1:W-:Y:S01]  /*14660*/  STL [R1+0x36c], R14 ;  /* 0x00036c0e01007387 */ /* 0x0003e20000100800 */
[----:B0-----:R-:W-:-:S02]  /*14670*/  LEA R15, P1, R17, R0, 0x1 ;  /* 0x00000000110f7211 */ /* 0x001fc400078208ff */
[-C--:B-1----:R-:W-:Y:S02]  /*14680*/  LEA.HI.X.SX32 R14, R10, R5.reuse, 0x1, P2 ;  /* 0x000000050a0e7211 */ /* 0x082fe400010f0eff */
[----:B------:R-:W5:Y:S04]  /*14690*/  LDL.LU R10, [R1+0x110] ;  /* 0x00011000010a7983 */ /* 0x000f680000300800 */
[----:B------:R-:W-:Y:S04]  /*146a0*/  STL [R1+0x39c], R15 ;  /* 0x00039c0f01007387 */ /* 0x000fe80000100800 */
[----:B------:R0:W-:Y:S02]  /*146b0*/  STL [R1+0x370], R14 ;  /* 0x0003700e01007387 */ /* 0x0001e40000100800 */
[----:B0-----:R-:W-:-:S02]  /*146c0*/  LEA.HI.X.SX32 R14, R21, R5, 0x1, P3 ;  /* 0x00000005150e7211 */ /* 0x001fc400018f0eff */
[----:B------:R-:W5:Y:S01]  /*146d0*/  LDL.LU R21, [R1+0x120] ;  /* 0x0001200001157983 */ /* 0x000f620000300800 */
[----:B---3--:R-:W-:-:S05]  /*146e0*/  LEA R15, P2, R28, R0, 0x1 ;  /* 0x000000001c0f7211 */ /* 0x008fca00078408ff */
[----:B------:R0:W-:Y:S04]  /*146f0*/  STL [R1+0x3a4], R15 ;  /* 0x0003a40f01007387 */ /* 0x0001e80000100800 */
[----:B------:R1:W-:Y:S01]  /*14700*/  STL [R1+0x374], R14 ;  /* 0x0003740e01007387 */ /* 0x0003e20000100800 */
[----:B0-----:R-:W-:Y:S02]  /*14710*/  LEA R15, P3, R2, R0, 0x1 ;  /* 0x00000000020f7211 */ /* 0x001fe400078608ff */
[-C--:B-1----:R-:W-:Y:S02]  /*14720*/  LEA.HI.X.SX32 R14, R24, R5.reuse, 0x1, P4 ;  /* 0x00000005180e7211 */ /* 0x082fe400020f0eff */
[----:B------:R-:W3:Y:S04]  /*14730*/  LDL.LU R24, [R1+0x124] ;  /* 0x0001240001187983 */ /* 0x000ee80000300800 */
[----:B------:R-:W-:Y:S04]  /*14740*/  STL [R1+0x3ac], R15 ;  /* 0x0003ac0f01007387 */ /* 0x000fe80000100800 */
[----:B------:R0:W-:Y:S02]  /*14750*/  STL [R1+0x378], R14 ;  /* 0x0003780e01007387 */ /* 0x0001e40000100800 */
[----:B0-----:R-:W-:-:S02]  /*14760*/  LEA.HI.X.SX32 R14, R22, R5, 0x1, P5 ;  /* 0x00000005160e7211 */ /* 0x001fc400028f0eff */
[----:B------:R-:W3:Y:S01]  /*14770*/  LDL.LU R22, [R1+0x128] ;  /* 0x0001280001167983 */ /* 0x000ee20000300800 */
[----:B--2---:R-:W-:-:S05]  /*14780*/  LEA R15, P4, R11, R0, 0x1 ;  /* 0x000000000b0f7211 */ /* 0x004fca00078808ff */
[----:B------:R0:W-:Y:S04]  /*14790*/  STL [R1+0x3b4], R15 ;  /* 0x0003b40f01007387 */ /* 0x0001e80000100800 */
[----:B------:R1:W-:Y:S01]  /*147a0*/  STL [R1+0x380], R14 ;  /* 0x0003800e01007387 */ /* 0x0003e20000100800 */
[-C--:B0-----:R-:W-:Y:S02]  /*147b0*/  LEA R15, P5, R8, R0.reuse, 0x1 ;  /* 0x00000000080f7211 */ /* 0x081fe400078a08ff */
[----:B-1----:R-:W-:Y:S02]  /*147c0*/  LEA.HI.X.SX32 R14, R19, R5, 0x1, P6 ;  /* 0x00000005130e7211 */ /* 0x002fe400030f0eff */
[----:B------:R-:W2:Y:S04]  /*147d0*/  LDL.LU R19, [R1+0x12c] ;  /* 0x00012c0001137983 */ /* 0x000ea80000300800 */
[----:B------:R0:W-:Y:S04]  /*147e0*/  STL [R1+0x3bc], R15 ;  /* 0x0003bc0f01007387 */ /* 0x0001e80000100800 */
[----:B------:R1:W-:Y:S01]  /*147f0*/  STL [R1+0x388], R14 ;  /* 0x0003880e01007387 */ /* 0x0003e20000100800 */
[----:B0-----:R-:W-:-:S02]  /*14800*/  LEA R15, P6, R7, R0, 0x1 ;  /* 0x00000000070f7211 */ /* 0x001fc400078c08ff */
[-C--:B-1----:R-:W-:Y:S02]  /*14810*/  LEA.HI.X.SX32 R14, R18, R5.reuse, 0x1, P0 ;  /* 0x00000005120e7211 */ /* 0x082fe400000f0eff */
[----:B------:R-:W2:Y:S04]  /*14820*/  LDL.LU R18, [R1+0x130] ;  /* 0x0001300001127983 */ /* 0x000ea80000300800 */
[----:B------:R-:W-:Y:S04]  /*14830*/  STL [R1+0x3c4], R15 ;  /* 0x0003c40f01007387 */ /* 0x000fe80000100800 */
[----:B------:R0:W-:Y:S02]  /*14840*/  STL [R1+0x390], R14 ;  /* 0x0003900e01007387 */ /* 0x0001e40000100800 */
[----:B0-----:R-:W-:-:S02]  /*14850*/  LEA.HI.X.SX32 R14, R17, R5, 0x1, P1 ;  /* 0x00000005110e7211 */ /* 0x001fc400008f0eff */
[----:B------:R-:W2:Y:S01]  /*14860*/  LDL.LU R17, [R1+0x134] ;  /* 0x0001340001117983 */ /* 0x000ea20000300800 */
[----:B------:R-:W-:-:S05]  /*14870*/  LEA R15, P0, R13, R0, 0x1 ;  /* 0x000000000d0f7211 */ /* 0x000fca00078008ff */
[----:B------:R0:W-:Y:S04]  /*14880*/  STL [R1+0x3cc], R15 ;  /* 0x0003cc0f01007387 */ /* 0x0001e80000100800 */
[----:B------:R1:W-:Y:S01]  /*14890*/  STL [R1+0x398], R14 ;  /* 0x0003980e01007387 */ /* 0x0003e20000100800 */
[----:B0-----:R-:W-:Y:S02]  /*148a0*/  LEA R15, P1, R6, R0, 0x1 ;  /* 0x00000000060f7211 */ /* 0x001fe400078208ff */
[-C--:B-1----:R-:W-:Y:S02]  /*148b0*/  LEA.HI.X.SX32 R14, R28, R5.reuse, 0x1, P2 ;  /* 0x000000051c0e7211 */ /* 0x082fe400010f0eff */
[----:B------:R-:W2:Y:S04]  /*148c0*/  LDL.LU R28, [R1+0x138] ;  /* 0x00013800011c7983 */ /* 0x000ea80000300800 */
[----:B------:R-:W-:Y:S04]  /*148d0*/  STL [R1+0x3d4], R15 ;  /* 0x0003d40f01007387 */ /* 0x000fe80000100800 */
[----:B------:R0:W-:Y:S02]  /*148e0*/  STL [R1+0x3a0], R14 ;  /* 0x0003a00e01007387 */ /* 0x0001e40000100800 */
[----:B0-----:R-:W-:-:S02]  /*148f0*/  LEA.HI.X.SX32 R14, R2, R5, 0x1, P3 ;  /* 0x00000005020e7211 */ /* 0x001fc400018f0eff */
[----:B------:R-:W2:Y:S01]  /*14900*/  LDL.LU R2, [R1+0x13c] ;  /* 0x00013c0001027983 */ /* 0x000ea20000300800 */
[----:B------:R-:W-:-:S05]  /*14910*/  LEA R15, P2, R25, R0, 0x1 ;  /* 0x00000000190f7211 */ /* 0x000fca00078408ff */
        /* <DEDUP_REMOVED lines=9> */
[----:B----4-:R-:W-:-:S05]  /*149b0*/  LEA R15, P4, R12, R0, 0x1 ;  /* 0x000000000c0f7211 */ /* 0x010fca00078808ff */
[----:B------:R5:W-:Y:S04]  /*149c0*/  STL [R1+0x3ec], R15 ;  /* 0x0003ec0f01007387 */ /* 0x000be80000100800 */
[----:B------:R0:W-:Y:S01]  /*149d0*/  STL [R1+0x3b8], R14 ;  /* 0x0003b80e01007387 */ /* 0x0001e20000100800 */
[-C--:B-----5:R-:W-:Y:S02]  /*149e0*/  LEA R15, P5, R10, R0.reuse, 0x1 ;  /* 0x000000000a0f7211 */ /* 0x0a0fe400078a08ff */
        /* <DEDUP_REMOVED lines=22> */
[----:B------:R-:W-:Y:S04]  /*14b50*/  STL [R1+0x414], R15 ;  /* 0x0004140f01007387 */ /* 0x000fe80000100800 */
[----:B------:R0:W-:Y:S02]  /*14b60*/  STL [R1+0x3e0], R14 ;  /* 0x0003e00e01007387 */ /* 0x0001e40000100800 */
[-C--:B0-----:R-:W-:Y:S02]  /*14b70*/  LEA.HI.X.SX32 R14, R12, R5.reuse, 0x1, P4 ;  /* 0x000000050c0e7211 */ /* 0x081fe400020f0eff */
[----:B------:R-:W-:Y:S01]  /*14b80*/  LEA R15, P3, R18, R0, 0x1 ;  /* 0x00000000120f7211 */ /* 0x000fe200078608ff */
        /* <DEDUP_REMOVED lines=211> */
[----:B------:R-:W-:Y:S04]  /*158c0*/  STL [R1+0x56c], R15 ;  /* 0x00056c0f01007387 */ /* 0x000fe80000100800 */
[----:B------:R0:W-:Y:S02]  /*158d0*/  STL [R1+0x538], R14 ;  /* 0x0005380e01007387 */ /* 0x0001e40000100800 */
[----:B0-----:R-:W-:Y:S02]  /*158e0*/  LEA.HI.X.SX32 R14, R2, R5, 0x1, P5 ;  /* 0x00000005020e7211 */ /* 0x001fe400028f0eff */
[-C--:B-----5:R-:W-:Y:S01]  /*158f0*/  LEA R15, P4, R25, R0.reuse, 0x1 ;  /* 0x00000000190f7211 */ /* 0x0a0fe200078808ff */
        /* <DEDUP_REMOVED lines=59> */
[----:B------:R-:W4:Y:S01]  /*15cb0*/  LDL.LU R22, [R1+0x628] ;  /* 0x0006280001167983 */ /* 0x000f220000300800 */
[----:B-----5:R-:W-:-:S05]  /*15cc0*/  LEA R15, P2, R11, R0, 0x1 ;  /* 0x000000000b0f7211 */ /* 0x020fca00078408ff */
[----:B------:R-:W-:Y:S04]  /*15cd0*/  STL [R1+0x5d4], R15 ;  /* 0x0005d40f01007387 */ /* 0x000fe80000100800 */
[----:B------:R0:W-:Y:S02]  /*15ce0*/  STL [R1+0x5a0], R14 ;  /* 0x0005a00e01007387 */ /* 0x0001e40000100800 */
[-C--:B0-----:R-:W-:Y:S02]  /*15cf0*/  LEA.HI.X.SX32 R14, R19, R5.reuse, 0x1, P4 ;  /* 0x00000005130e7211 */ /* 0x081fe400020f0eff */
[----:B------:R-:W-:Y:S01]  /*15d00*/  LEA R15, P3, R8, R0, 0x1 ;  /* 0x00000000080f7211 */ /* 0x000fe200078608ff */
[----:B------:R-:W5:Y:S04]  /*15d10*/  LDL.LU R19, [R1+0x630] ;  /* 0x0006300001137983 */ /* 0x000f680000300800 */
[----:B------:R-:W-:Y:S04]  /*15d20*/  STL [R1+0x5dc], R15 ;  /* 0x0005dc0f01007387 */ /* 0x000fe80000100800 */
[----:B------:R0:W-:Y:S02]  /*15d30*/  STL [R1+0x5a8], R14 ;  /* 0x0005a80e01007387 */ /* 0x0001e40000100800 */
[----:B0-----:R-:W-:-:S02]  /*15d40*/  LEA.HI.X.SX32 R14, R18, R5, 0x1, P5 ;  /* 0x00000005120e7211 */ /* 0x001fc400028f0eff */
[----:B------:R-:W5:Y:S01]  /*15d50*/  LDL.LU R18, [R1+0x638] ;  /* 0x0006380001127983 */ /* 0x000f620000300800 */
[----:B---3--:R-:W-:-:S05]  /*15d60*/  LEA R15, P4, R7, R0, 0x1 ;  /* 0x00000000070f7211 */ /* 0x008fca00078808ff */
[----:B------:R-:W-:Y:S04]  /*15d70*/  STL [R1+0x5e4], R15 ;  /* 0x0005e40f01007387 */ /* 0x000fe80000100800 */
[----:B------:R0:W-:Y:S02]  /*15d80*/  STL [R1+0x5b0], R14 ;  /* 0x0005b00e01007387 */ /* 0x0001e40000100800 */
[----:B0-----:R-:W-:Y:S02]  /*15d90*/  LEA.HI.X.SX32 R14, R17, R5, 0x1, P6 ;  /* 0x00000005110e7211 */ /* 0x001fe400030f0eff */
[----:B------:R-:W3:Y:S01]  /*15da0*/  LDL.LU R17, [R1+0x640] ;  /* 0x0006400001117983 */ /* 0x000ee20000300800 */
[----:B------:R-:W-:-:S05]  /*15db0*/  LEA R15, P5, R13, R0, 0x1 ;  /* 0x000000000d0f7211 */ /* 0x000fca00078a08ff */
[----:B------:R-:W-:Y:S04]  /*15dc0*/  STL [R1+0x5ec], R15 ;  /* 0x0005ec0f01007387 */ /* 0x000fe80000100800 */
[----:B------:R0:W-:Y:S02]  /*15dd0*/  STL [R1+0x5b8], R14 ;  /* 0x0005b80e01007387 */ /* 0x0001e40000100800 */
[----:B0-----:R-:W-:Y:S02]  /*15de0*/  LEA.HI.X.SX32 R14, R28, R5, 0x1, P0 ;  /* 0x000000051c0e7211 */ /* 0x001fe400000f0eff */
        /* <DEDUP_REMOVED lines=358> */
[----:B------:R0:W-:Y:S01]  /*17450*/  STL [R1+0x7f8], R14 ;  /* 0x0007f80e01007387 */ /* 0x0001e20000100800 */
[-C--:B------:R-:W-:Y:S02]  /*17460*/  LEA.HI.X.SX32 R13, R13, R5.reuse, 0x1, P3 ;  /* 0x000000050d0d7211 */ /* 0x080fe400018f0eff */
[----:B0-----:R-:W-:Y:S02]  /*17470*/  LEA.HI.X.SX32 R14, R7, R5, 0x1, P2 ;  /* 0x00000005070e7211 */ /* 0x001fe400010f0eff */
[----:B------:R-:W3:Y:S01]  /*17480*/  LDL.LU R7, [R1+0x1a8] ;  /* 0x0001a80001077983 */ /* 0x000ee20000300800 */
[----:B--2---:R-:W-:-:S05]  /*17490*/  LEA R15, P1, R10, R0, 0x1 ;  /* 0x000000000a0f7211 */ /* 0x004fca00078208ff */
[----:B------:R-:W-:Y:S04]  /*174a0*/  STL [R1+0x834], R15 ;  /* 0x0008340f01007387 */ /* 0x000fe80000100800 */
[----:B------:R0:W-:Y:S04]  /*174b0*/  STL [R1+0x800], R14 ;  /* 0x0008000e01007387 */ /* 0x0001e80000100800 */
[----:B0-----:R-:W2:Y:S01]  /*174c0*/  LDL.LU R14, [R1+0x18c] ;  /* 0x00018c00010e7983 */ /* 0x001ea20000300800 */
        /* <DEDUP_REMOVED lines=22> */
[----:B------:R0:W-:Y:S01]  /*17630*/  STL [R1+0x828], R13 ;  /* 0x0008280d01007387 */ /* 0x0001e20000100800 */
[----:B------:R-:W-:-:S03]  /*17640*/  LEA.HI.X.SX32 R10, R10, R5, 0x1, P1 ;  /* 0x000000050a0a7211 */ /* 0x000fc600008f0eff */
[----:B0-----:R-:W2:Y:S01]  /*17650*/  LDL.LU R13, [R1+0x16c] ;  /* 0x00016c00010d7983 */ /* 0x001ea20000300800 */
[----:B------:R-:W-:-:S05]  /*17660*/  LEA R15, P0, R17, R0, 0x1 ;  /* 0x00000000110f7211 */ /* 0x000fca00078008ff */
[----:B------:R-:W-:Y:S04]  /*17670*/  STL [R1+0x864], R15 ;  /* 0x0008640f01007387 */ /* 0x000fe80000100800 */
[----:B------:R0:W-:Y:S04]  /*17680*/  STL [R1+0x830], R10 ;  /* 0x0008300a01007387 */ /* 0x0001e80000100800 */
[----:B0-----:R-:W2:Y:S01]  /*17690*/  LDL.LU R10, [R1+0x168] ;  /* 0x00016800010a7983 */ /* 0x001ea20000300800 */
[----:B------:R-:W-:Y:S02]  /*176a0*/  LEA.HI.X.SX32 R20, R21, R5, 0x1, P2 ;  /* 0x0000000515147211 */ /* 0x000fe400010f0eff */
[----:B----4-:R-:W-:-:S05]  /*176b0*/  LEA R15, P1, R28, R0, 0x1 ;  /* 0x000000001c0f7211 */ /* 0x010fca00078208ff */
[----:B------:R-:W-:Y:S04]  /*176c0*/  STL [R1+0x86c], R15 ;  /* 0x00086c0f01007387 */ /* 0x000fe80000100800 */
[----:B------:R0:W-:Y:S04]  /*176d0*/  STL [R1+0x838], R20 ;  /* 0x0008381401007387 */ /* 0x0001e80000100800 */
[----:B------:R-:W4:Y:S01]  /*176e0*/  LDL.LU R21, [R1+0x164] ;  /* 0x0001640001157983 */ /* 0x000f220000300800 */
[----:B0-----:R-:W-:Y:S02]  /*176f0*/  LEA.HI.X.SX32 R20, R24, R5, 0x1, P3 ;  /* 0x0000000518147211 */ /* 0x001fe400018f0eff */
[----:B-----5:R-:W-:-:S05]  /*17700*/  LEA R15, P2, R2, R0, 0x1 ;  /* 0x00000000020f7211 */ /* 0x020fca00078408ff */
[----:B------:R-:W-:Y:S04]  /*17710*/  STL [R1+0x874], R15 ;  /* 0x0008740f01007387 */ /* 0x000fe80000100800 */
[----:B------:R0:W-:Y:S04]  /*17720*/  STL [R1+0x840], R20 ;  /* 0x0008401401007387 */ /* 0x0001e80000100800 */
[----:B------:R-:W5:Y:S01]  /*17730*/  LDL.LU R24, [R1+0x160] ;  /* 0x0001600001187983 */ /* 0x000f620000300800 */
[----:B0-----:R-:W-:Y:S02]  /*17740*/  LEA.HI.X.SX32 R20, R22, R5, 0x1, P4 ;  /* 0x0000000516147211 */ /* 0x001fe400020f0eff */
[----:B------:R-:W-:-:S05]  /*17750*/  LEA R15, P3, R11, R0, 0x1 ;  /* 0x000000000b0f7211 */ /* 0x000fca00078608ff */
[----:B------:R3:W-:Y:S04]  /*17760*/  STL [R1+0x87c], R15 ;  /* 0x00087c0f01007387 */ /* 0x0007e80000100800 */
[----:B------:R-:W-:Y:S04]  /*17770*/  STL [R1+0x848], R20 ;  /* 0x0008481401007387 */ /* 0x000fe80000100800 */
[----:B------:R-:W5:Y:S01]  /*17780*/  LDL.LU R22, [R1+0x15c] ;  /* 0x00015c0001167983 */ /* 0x000f620000300800 */
[----:B------:R-:W-:Y:S02]  /*17790*/  LEA.HI.X.SX32 R19, R19, R5, 0x1, P5 ;  /* 0x0000000513137211 */ /* 0x000fe400028f0eff */
[----:B---3--:R-:W-:-:S05]  /*177a0*/  LEA R15, P4, R8, R0, 0x1 ;  /* 0x00000000080f7211 */ /* 0x008fca00078808ff */
[----:B------:R-:W-:Y:S04]  /*177b0*/  STL [R1+0x884], R15 ;  /* 0x0008840f01007387 */ /* 0x000fe80000100800 */
[----:B------:R0:W-:Y:S01]  /*177c0*/  STL [R1+0x850], R19 ;  /* 0x0008501301007387 */ /* 0x0001e20000100800 */
[----:B------:R-:W-:-:S03]  /*177d0*/  LEA.HI.X.SX32 R18, R18, R5, 0x1, P6 ;  /* 0x0000000512127211 */ /* 0x000fc600030f0eff */
[----:B0-----:R-:W3:Y:S01]  /*177e0*/  LDL.LU R19, [R1+0x158] ;  /* 0x0001580001137983 */ /* 0x001ee20000300800 */
[----:B------:R-:W-:Y:S02]  /*177f0*/  LEA R15, P5, R7, R0, 0x1 ;  /* 0x00000000070f7211 */ /* 0x000fe400078a08ff */
[----:B------:R-:W-:-:S03]  /*17800*/  LEA.HI.X.SX32 R17, R17, R5, 0x1, P0 ;  /* 0x0000000511117211 */ /* 0x000fc600000f0eff */
[----:B------:R-:W-:Y:S04]  /*17810*/  STL [R1+0x88c], R15 ;  /* 0x00088c0f01007387 */ /* 0x000fe80000100800 */
[----:B------:R0:W-:Y:S01]  /*17820*/  STL [R1+0x858], R18 ;  /* 0x0008581201007387 */ /* 0x0001e20000100800 */
[----:B------:R-:W-:-:S03]  /*17830*/  LEA.HI.X.SX32 R20, R28, R5, 0x1, P1 ;  /* 0x000000051c147211 */ /* 0x000fc600008f0eff */
[----:B0-----:R-:W3:Y:S01]  /*17840*/  LDL.LU R18, [R1+0x11c] ;  /* 0x00011c0001127983 */ /* 0x001ee20000300800 */
[----:B--2---:R-:W-:-:S05]  /*17850*/  LEA R15, P6, R14, R0, 0x1 ;  /* 0x000000000e0f7211 */ /* 0x004fca00078c08ff */
[----:B------:R-:W-:Y:S04]  /*17860*/  STL [R1+0x894], R15 ;  /* 0x0008940f01007387 */ /* 0x000fe80000100800 */
[----:B------:R0:W-:Y:S04]  /*17870*/  STL [R1+0x860], R17 ;  /* 0x0008601101007387 */ /* 0x0001e80000100800 */
[----:B0-----:R-:W2:Y:S01]  /*17880*/  LDL.LU R17, [R1+0x118] ;  /* 0x0001180001117983 */ /* 0x001ea20000300800 */
[----:B------:R-:W-:-:S05]  /*17890*/  LEA R15, P0, R6, R0, 0x1 ;  /* 0x00000000060f7211 */ /* 0x000fca00078008ff */
[----:B------:R0:W-:Y:S04]  /*178a0*/  STL [R1+0x89c], R15 ;  /* 0x00089c0f01007387 */ /* 0x0001e80000100800 */
[----:B------:R1:W-:Y:S04]  /*178b0*/  STL [R1+0x868], R20 ;  /* 0x0008681401007387 */ /* 0x0003e80000100800 */
[----:B------:R-:W2:Y:S01]  /*178c0*/  LDL.LU R28, [R1+0x114] ;  /* 0x00011400011c7983 */ /* 0x000ea20000300800 */
[----:B0-----:R-:W-:Y:S02]  /*178d0*/  LEA R15, P1, R25, R0, 0x1 ;  /* 0x00000000190f7211 */ /* 0x001fe400078208ff */
[----:B-1----:R-:W-:-:S03]  /*178e0*/  LEA.HI.X.SX32 R20, R2, R5, 0x1, P2 ;  /* 0x0000000502147211 */ /* 0x002fc600010f0eff */
[----:B------:R0:W-:Y:S04]  /*178f0*/  STL [R1+0x8a4], R15 ;  /* 0x0008a40f01007387 */ /* 0x0001e80000100800 */
[----:B------:R-:W2:Y:S04]  /*17900*/  LDL.LU R2, [R1+0x10c] ;  /* 0x00010c0001027983 */ /* 0x000ea80000300800 */
[----:B------:R1:W-:Y:S01]  /*17910*/  STL [R1+0x870], R20 ;  /* 0x0008701401007387 */ /* 0x0003e20000100800 */
        /* <DEDUP_REMOVED lines=16> */
[----:B-1----:R-:W-:-:S02]  /*17a20*/  LEA.HI.X.SX32 R20, R14, R5, 0x1, P6 ;  /* 0x000000050e147211 */ /* 0x002fc400030f0eff */
[----:B------:R-:W-:Y:S01]  /*17a30*/  LEA.HI.X.SX32 R14, R6, R5, 0x1, P0 ;  /* 0x00000005060e7211 */ /* 0x000fe200000f0eff */
[----:B------:R4:W-:Y:S04]  /*17a40*/  STL [R1+0x8c4], R15 ;  /* 0x0008c40f01007387 */ /* 0x0009e80000100800 */
[----:B------:R-:W-:Y:S04]  /*17a50*/  STL [R1+0x890], R20 ;  /* 0x0008901401007387 */ /* 0x000fe80000100800 */
        /* <DEDUP_REMOVED lines=18> */
[----:B------:R0:W-:Y:S01]  /*17b80*/  STL [R1+0x8b0], R14 ;  /* 0x0008b00e01007387 */ /* 0x0001e20000100800 */
[----:B------:R-:W-:-:S03]  /*17b90*/  LEA.HI.X.SX32 R13, R13, R5, 0x1, P4 ;  /* 0x000000050d0d7211 */ /* 0x000fc600020f0eff */
[----:B0-----:R-:W3:Y:S01]  /*17ba0*/  LDL.LU R14, [R1+0xa0] ;  /* 0x0000a000010e7983 */ /* 0x001ee20000300800 */
[----:B------:R-:W-:-:S05]  /*17bb0*/  LEA R15, P3, R18, R0, 0x1 ;  /* 0x00000000120f7211 */ /* 0x000fca00078608ff */
[----:B------:R0:W-:Y:S04]  /*17bc0*/  STL [R1+0x8ec], R15 ;  /* 0x0008ec0f01007387 */ /* 0x0001e80000100800 */
[----:B------:R1:W-:Y:S01]  /*17bd0*/  STL [R1+0x8b8], R13 ;  /* 0x0008b80d01007387 */ /* 0x0003e20000100800 */
[----:B0-----:R-:W-:Y:S02]  /*17be0*/  LEA.HI.X.SX32 R15, R10, R5, 0x1, P5 ;  /* 0x000000050a0f7211 */ /* 0x001fe400028f0eff */
[----:B--2---:R-:W-:-:S05]  /*17bf0*/  LEA R20, P4, R17, R0, 0x1 ;  /* 0x0000000011147211 */ /* 0x004fca00078808ff */
[----:B------:R-:W-:Y:S04]  /*17c00*/  STL [R1+0x8f4], R20 ;  /* 0x0008f41401007387 */ /* 0x000fe80000100800 */
[----:B------:R-:W2:Y:S01]  /*17c10*/  LDL.LU R10, [R1+0x9c] ;  /* 0x00009c00010a7983 */ /* 0x000ea20000300800 */
[----:B-1----:R-:W-:-:S03]  /*17c20*/  LEA R13, P5, R28, R0, 0x1 ;  /* 0x000000001c0d7211 */ /* 0x002fc600078a08ff */
[----:B------:R0:W-:Y:S04]  /*17c30*/  STL [R1+0x8c0], R15 ;  /* 0x0008c00f01007387 */ /* 0x0001e80000100800 */
[----:B------:R1:W-:Y:S01]  /*17c40*/  STL [R1+0x8fc], R13 ;  /* 0x0008fc0d01007387 */ /* 0x0003e20000100800 */
[----:B0-----:R-:W-:-:S03]  /*17c50*/  LEA.HI.X.SX32 R15, R21, R5, 0x1, P6 ;  /* 0x00000005150f7211 */ /* 0x001fc600030f0eff */
[----:B------:R-:W2:Y:S01]  /*17c60*/  LDL.LU R21, [R1+0x98] ;  /* 0x0000980001157983 */ /* 0x000ea20000300800 */
[----:B-1----:R-:W-:-:S03]  /*17c70*/  LEA R13, P6, R2, R0, 0x1 ;  /* 0x00000000020d7211 */ /* 0x002fc600078c08ff */
[----:B------:R-:W-:Y:S04]  /*17c80*/  STL [R1+0x8c8], R15 ;  /* 0x0008c80f01007387 */ /* 0x000fe80000100800 */
[----:B------:R0:W-:Y:S04]  /*17c90*/  STL [R1+0x904], R13 ;  /* 0x0009040d01007387 */ /* 0x0001e80000100800 */
[----:B0-----:R-:W2:Y:S01]  /*17ca0*/  LDL.LU R13, [R1+0x94] ;  /* 0x00009400010d7983 */ /* 0x001ea20000300800 */
[----:B------:R-:W-:-:S05]  /*17cb0*/  LEA.HI.X.SX32 R15, R24, R5, 0x1, P0 ;  /* 0x00000005180f7211 */ /* 0x000fca00000f0eff */
[----:B------:R0:W-:Y:S01]  /*17cc0*/  STL [R1+0x8d0], R15 ;  /* 0x0008d00f01007387 */ /* 0x0001e20000100800 */
[----:B------:R-:W-:-:S05]  /*17cd0*/  LEA R20, P0, R11, R0, 0x1 ;  /* 0x000000000b147211 */ /* 0x000fca00078008ff */
[----:B------:R1:W-:Y:S01]  /*17ce0*/  STL [R1+0x90c], R20 ;  /* 0x00090c1401007387 */ /* 0x0003e20000100800 */
[----:B0-----:R-:W-:-:S03]  /*17cf0*/  LEA.HI.X.SX32 R15, R22, R5, 0x1, P1 ;  /* 0x00000005160f7211 */ /* 0x001fc600008f0eff */
[----:B------:R-:W2:Y:S04]  /*17d00*/  LDL.LU R24, [R1+0x90] ;  /* 0x0000900001187983 */ /* 0x000ea80000300800 */
[----:B------:R0:W-:Y:S01]  /*17d10*/  STL [R1+0x8d8], R15 ;  /* 0x0008d80f01007387 */ /* 0x0001e20000100800 */
[----:B-1----:R-:W-:-:S05]  /*17d20*/  LEA R20, P1, R8, R0, 0x1 ;  /* 0x0000000008147211 */ /* 0x002fca00078208ff */
[----:B------:R-:W-:Y:S04]  /*17d30*/  STL [R1+0x914], R20 ;  /* 0x0009141401007387 */ /* 0x000fe80000100800 */
[----:B------:R-:W2:Y:S01]  /*17d40*/  LDL.LU R22, [R1+0x8c] ;  /* 0x00008c0001167983 */ /* 0x000ea20000300800 */
[----:B0-----:R-:W-:-:S05]  /*17d50*/  LEA.HI.X.SX32 R15, R19, R5, 0x1, P2 ;  /* 0x00000005130f7211 */ /* 0x001fca00010f0eff */
[----:B------:R0:W-:Y:S01]  /*17d60*/  STL [R1+0x8e0], R15 ;  /* 0x0008e00f01007387 */ /* 0x0001e20000100800 */
[----:B------:R-:W-:-:S05]  /*17d70*/  LEA R19, P2, R7, R0, 0x1 ;  /* 0x0000000007137211 */ /* 0x000fca00078408ff */
[----:B------:R1:W-:Y:S01]  /*17d80*/  STL [R1+0x91c], R19 ;  /* 0x00091c1301007387 */ /* 0x0003e20000100800 */
[----:B0-----:R-:W-:-:S03]  /*17d90*/  LEA.HI.X.SX32 R15, R18, R5, 0x1, P3 ;  /* 0x00000005120f7211 */ /* 0x001fc600018f0eff */
[----:B-1----:R-:W2:Y:S04]  /*17da0*/  LDL.LU R19, [R1+0x88] ;  /* 0x0000880001137983 */ /* 0x002ea80000300800 */
[----:B------:R0:W-:Y:S04]  /*17db0*/  STL [R1+0x8e8], R15 ;  /* 0x0008e80f01007387 */ /* 0x0001e80000100800 */
[----:B------:R-:W2:Y:S01]  /*17dc0*/  LDL.LU R18, [R1+0x84] ;  /* 0x0000840001127983 */ /* 0x000ea20000300800 */
[----:B------:R-:W-:Y:S02]  /*17dd0*/  LEA R20, P3, R6, R0, 0x1 ;  /* 0x0000000006147211 */ /* 0x000fe400078608ff */
[----:B0-----:R-:W-:-:S03]  /*17de0*/  LEA.HI.X.SX32 R15, R17, R5, 0x1, P4 ;  /* 0x00000005110f7211 */ /* 0x001fc600020f0eff */
[----:B------:R-:W-:Y:S04]  /*17df0*/  STL [R1+0x924], R20 ;  /* 0x0009241401007387 */ /* 0x000fe80000100800 */
[----:B------:R0:W-:Y:S04]  /*17e00*/  STL [R1+0x8f0], R15 ;  /* 0x0008f00f01007387 */ /* 0x0001e80000100800 */
[----:B------:R-:W2:Y:S01]  /*17e10*/  LDL.LU R17, [R1+0x80] ;  /* 0x0000800001117983 */ /* 0x000ea20000300800 */
[----:B0-----:R-:W-:Y:S02]  /*17e20*/  LEA.HI.X.SX32 R15, R28, R5, 0x1, P5 ;  /* 0x000000051c0f7211 */ /* 0x001fe400028f0eff */
[----:B----4-:R-:W-:-:S05]  /*17e30*/  LEA R20, P4, R25, R0, 0x1 ;  /* 0x0000000019147211 */ /* 0x010fca00078808ff */
[----:B------:R-:W-:Y:S04]  /*17e40*/  STL [R1+0x92c], R20 ;  /* 0x00092c1401007387 */ /* 0x000fe80000100800 */
[----:B------:R0:W-:Y:S04]  /*17e50*/  STL [R1+0x8f8], R15 ;  /* 0x0008f80f01007387 */ /* 0x0001e80000100800 */
[----:B------:R-:W4:Y:S01]  /*17e60*/  LDL.LU R28, [R1+0x7c] ;  /* 0x00007c00011c7983 */ /* 0x000f220000300800 */
[----:B0-----:R-:W-:Y:S02]  /*17e70*/  LEA.HI.X.SX32 R15, R2, R5, 0x1, P6 ;  /* 0x00000005020f7211 */ /* 0x001fe400030f0eff */
[----:B-----5:R-:W-:-:S05]  /*17e80*/  LEA R20, P5, R9, R0, 0x1 ;  /* 0x0000000009147211 */ /* 0x020fca00078a08ff */
[----:B------:R0:W-:Y:S04]  /*17e90*/  STL [R1+0x934], R20 ;  /* 0x0009341401007387 */ /* 0x0001e80000100800 */
[----:B------:R-:W5:Y:S04]  /*17ea0*/  LDL.LU R2, [R1+0x78] ;  /* 0x0000780001027983 */ /* 0x000f680000300800 */
[----:B------:R1:W-:Y:S01]  /*17eb0*/  STL [R1+0x900], R15 ;  /* 0x0009000f01007387 */ /* 0x0003e20000100800 */
[----:B0-----:R-:W-:Y:S02]  /*17ec0*/  LEA R20, P6, R12, R0, 0x1 ;  /* 0x000000000c147211 */ /* 0x001fe400078c08ff */
[----:B-1----:R-:W-:-:S03]  /*17ed0*/  LEA.HI.X.SX32 R15, R11, R5, 0x1, P0 ;  /* 0x000000050b0f7211 */ /* 0x002fc600000f0eff */
[----:B------:R3:W-:Y:S04]  /*17ee0*/  STL [R1+0x93c], R20 ;  /* 0x00093c1401007387 */ /* 0x0007e80000100800 */
[----:B------:R-:W5:Y:S04]  /*17ef0*/  LDL.LU R11, [R1+0x74] ;  /* 0x00007400010b7983 */ /* 0x000f680000300800 */
[----:B------:R0:W-:Y:S01]  /*17f00*/  STL [R1+0x908], R15 ;  /* 0x0009080f01007387 */ /* 0x0001e20000100800 */
[----:B---3--:R-:W-:Y:S02]  /*17f10*/  LEA R20, P0, R14, R0, 0x1 ;  /* 0x000000000e147211 */ /* 0x008fe400078008ff */
[----:B0-----:R-:W-:-:S03]  /*17f20*/  LEA.HI.X.SX32 R15, R8, R5, 0x1, P1 ;  /* 0x00000005080f7211 */ /* 0x001fc600008f0eff */
[----:B------:R-:W-:Y:S04]  /*17f30*/  STL [R1+0x944], R20 ;  /* 0x0009441401007387 */ /* 0x000fe80000100800 */
[----:B------:R-:W3:Y:S04]  /*17f40*/  LDL.LU R8, [R1+0x70] ;  /* 0x0000700001087983 */ /* 0x000ee80000300800 */
[----:B------:R0:W-:Y:S02]  /*17f50*/  STL [R1+0x910], R15 ;  /* 0x0009100f01007387 */ /* 0x0001e40000100800 */
[----:B0-----:R-:W-:-:S02]  /*17f60*/  LEA.HI.X.SX32 R15, R7, R5, 0x1, P2 ;  /* 0x00000005070f7211 */ /* 0x001fc400010f0eff */
[----:B------:R-:W3:Y:S01]  /*17f70*/  LDL.LU R7, [R1+0x6c] ;  /* 0x00006c0001077983 */ /* 0x000ee20000300800 */
[----:B--2---:R-:W-:-:S05]  /*17f80*/  LEA R20, P1, R10, R0, 0x1 ;  /* 0x000000000a147211 */ /* 0x004fca00078208ff */
        /* <DEDUP_REMOVED lines=16> */
[----:B------:R-:W-:Y:S01]  /*18090*/  STL [R1+0x930], R15 ;  /* 0x0009300f01007387 */ /* 0x000fe20000100800 */
[----:B------:R-:W-:Y:S02]  /*180a0*/  LEA R23, P5, R22, R0, 0x1 ;  /* 0x0000000016177211 */ /* 0x000fe400078a08ff */
[----:B0-----:R-:W-:-:S03]  /*180b0*/  LEA.HI.X.SX32 R20, R12, R5, 0x1, P6 ;  /* 0x000000050c147211 */ /* 0x001fc600030f0eff */
[----:B------:R-:W-:Y:S04]  /*180c0*/  STL [R1+0x96c], R23 ;  /* 0x00096c1701007387 */ /* 0x000fe80000100800 */
[----:B------:R-:W2:Y:S04]  /*180d0*/  LDL.LU R12, [R1+0x5c] ;  /* 0x00005c00010c7983 */ /* 0x000ea80000300800 */
[----:B------:R0:W-:Y:S02]  /*180e0*/  STL [R1+0x938], R20 ;  /* 0x0009381401007387 */ /* 0x0001e40000100800 */
[----:B0-----:R-:W-:-:S02]  /*180f0*/  LEA.HI.X.SX32 R20, R14, R5, 0x1, P0 ;  /* 0x000000050e147211 */ /* 0x001fc400000f0eff */
[----:B------:R-:W-:Y:S02]  /*18100*/  LEA R15, P6, R19, R0, 0x1 ;  /* 0x00000000130f7211 */ /* 0x000fe400078c08ff */
[----:B------:R-:W-:-:S03]  /*18110*/  LEA.HI.X.SX32 R14, R10, R5, 0x1, P1 ;  /* 0x000000050a0e7211 */ /* 0x000fc600008f0eff */
[----:B------:R0:W-:Y:S04]  /*18120*/  STL [R1+0x974], R15 ;  /* 0x0009740f01007387 */ /* 0x0001e80000100800 */
[----:B------:R1:W-:Y:S04]  /*18130*/  STL [R1+0x940], R20 ;  /* 0x0009401401007387 */ /* 0x0003e80000100800 */
[----:B------:R-:W2:Y:S01]  /*18140*/  LDL.LU R10, [R1+0x58] ;  /* 0x00005800010a7983 */ /* 0x000ea20000300800 */
[----:B0-----:R-:W-:-:S05]  /*18150*/  LEA R15, P0, R18, R0, 0x1 ;  /* 0x00000000120f7211 */ /* 0x001fca00078008ff */
[----:B------:R0:W-:Y:S01]  /*18160*/  STL [R1+0x97c], R15 ;  /* 0x00097c0f01007387 */ /* 0x0001e20000100800 */
[----:B-1----:R-:W-:-:S03]  /*18170*/  LEA R20, P1, R17, R0, 0x1 ;  /* 0x0000000011147211 */ /* 0x002fc600078208ff */
[----:B------:R4:W-:Y:S04]  /*18180*/  STL [R1+0x948], R14 ;  /* 0x0009480e01007387 */ /* 0x0009e80000100800 */
[----:B------:R-:W-:Y:S01]  /*18190*/  STL [R1+0x984], R20 ;  /* 0x0009841401007387 */ /* 0x000fe20000100800 */
[----:B0-----:R-:W-:-:S03]  /*181a0*/  LEA.HI.X.SX32 R15, R21, R5, 0x1, P2 ;  /* 0x00000005150f7211 */ /* 0x001fc600010f0eff */
[----:B------:R-:W2:Y:S04]  /*181b0*/  LDL.LU R21, [R1+0x54] ;  /* 0x0000540001157983 */ /* 0x000ea80000300800 */
[----:B------:R0:W-:Y:S01]  /*181c0*/  STL [R1+0x950], R15 ;  /* 0x0009500f01007387 */ /* 0x0001e20000100800 */
[----:B----4-:R-:W-:Y:S02]  /*181d0*/  LEA R14, P2, R28, R0, 0x1 ;  /* 0x000000001c0e7211 */ /* 0x010fe400078408ff */
[----:B0-----:R-:W-:-:S03]  /*181e0*/  LEA.HI.X.SX32 R15, R13, R5, 0x1, P3 ;  /* 0x000000050d0f7211 */ /* 0x001fc600018f0eff */
[----:B------:R5:W-:Y:S01]  /*181f0*/  STL [R1+0x98c], R14 ;  /* 0x00098c0e01007387 */ /* 0x000be20000100800 */
[----:B------:R-:W-:-:S03]  /*18200*/  LEA.HI.X.SX32 R13, R24, R5, 0x1, P4 ;  /* 0x00000005180d7211 */ /* 0x000fc600020f0eff */
[----:B------:R-:W-:Y:S04]  /*18210*/  STL [R1+0x958], R15 ;  /* 0x0009580f01007387 */ /* 0x000fe80000100800 */
[----:B------:R-:W4:Y:S01]  /*18220*/  LDL.LU R24, [R1+0x50] ;  /* 0x0000500001187983 */ /* 0x000f220000300800 */
[----:B-----5:R-:W-:-:S05]  /*18230*/  LEA R14, P3, R2, R0, 0x1 ;  /* 0x00000000020e7211 */ /* 0x020fca00078608ff */
[----:B------:R0:W-:Y:S04]  /*18240*/  STL [R1+0x994], R14 ;  /* 0x0009940e01007387 */ /* 0x0001e80000100800 */
[----:B------:R-:W-:Y:S01]  /*18250*/  STL [R1+0x960], R13 ;  /* 0x0009600d01007387 */ /* 0x000fe20000100800 */
[----:B0-----:R-:W-:Y:S02]  /*18260*/  LEA.HI.X.SX32 R14, R22, R5, 0x1, P5 ;  /* 0x00000005160e7211 */ /* 0x001fe400028f0eff */
[----:B------:R-:W-:-:S05]  /*18270*/  LEA R15, P4, R11, R0, 0x1 ;  /* 0x000000000b0f7211 */ /* 0x000fca00078808ff */
[----:B------:R0:W-:Y:S04]  /*18280*/  STL [R1+0x99c], R15 ;  /* 0x00099c0f01007387 */ /* 0x0001e80000100800 */
[----:B------:R-:W5:Y:S01]  /*18290*/  LDL.LU R22, [R1+0x4c] ;  /* 0x00004c0001167983 */ /* 0x000f620000300800 */
[----:B0-----:R-:W-:-:S03]  /*182a0*/  LEA.HI.X.SX32 R15, R19, R5, 0x1, P6 ;  /* 0x00000005130f7211 */ /* 0x001fc600030f0eff */
[----:B------:R0:W-:Y:S01]  /*182b0*/  STL [R1+0x968], R14 ;  /* 0x0009680e01007387 */ /* 0x0001e20000100800 */
[----:B---3--:R-:W-:-:S05]  /*182c0*/  LEA R13, P5, R8, R0, 0x1 ;  /* 0x00000000080d7211 */ /* 0x008fca00078a08ff */
[----:B------:R1:W-:Y:S01]  /*182d0*/  STL [R1+0x9a4], R13 ;  /* 0x0009a40d01007387 */ /* 0x0003e20000100800 */
[----:B0-----:R-:W-:-:S03]  /*182e0*/  LEA.HI.X.SX32 R14, R18, R5, 0x1, P0 ;  /* 0x00000005120e7211 */ /* 0x001fc600000f0eff */
[----:B------:R-:W-:Y:S04]  /*182f0*/  STL [R1+0x970], R15 ;  /* 0x0009700f01007387 */ /* 0x000fe80000100800 */
[----:B------:R-:W3:Y:S01]  /*18300*/  LDL.LU R19, [R1+0x48] ;  /* 0x0000480001137983 */ /* 0x000ee20000300800 */
[----:B-1----:R-:W-:-:S05]  /*18310*/  LEA R13, P6, R7, R0, 0x1 ;  /* 0x00000000070d7211 */ /* 0x002fca00078c08ff */
[----:B------:R-:W-:Y:S04]  /*18320*/  STL [R1+0x9ac], R13 ;  /* 0x0009ac0d01007387 */ /* 0x000fe80000100800 */
[----:B------:R0:W-:Y:S04]  /*18330*/  STL [R1+0x978], R14 ;  /* 0x0009780e01007387 */ /* 0x0001e80000100800 */
[----:B------:R-:W3:Y:S01]  /*18340*/  LDL.LU R18, [R1+0x44] ;  /* 0x0000440001127983 */ /* 0x000ee20000300800 */
[-C--:B0-----:R-:W-:Y:S02]  /*18350*/  LEA.HI.X.SX32 R14, R17, R5.reuse, 0x1, P1 ;  /* 0x00000005110e7211 */ /* 0x081fe400008f0eff */
[----:B------:R-:W-:-:S02]  /*18360*/  LEA.HI.X.SX32 R11, R11, R5, 0x1, P4 ;  /* 0x000000050b0b7211 */ /* 0x000fc400020f0eff */
[----:B--2---:R-:W-:-:S05]  /*18370*/  LEA R13, P0, R6, R0, 0x1 ;  /* 0x00000000060d7211 */ /* 0x004fca00078008ff */
        /* <DEDUP_REMOVED lines=12> */
[----:B------:R-:W-:Y:S04]  /*18440*/  STL [R1+0x990], R14 ;  /* 0x0009900e01007387 */ /* 0x000fe80000100800 */
[----:B------:R-:W2:Y:S01]  /*18450*/  LDL.LU R29, [R1+0x34] ;  /* 0x00003400011d7983 */ /* 0x000ea20000300800 */
[----:B0-----:R-:W-:-:S05]  /*18460*/  LEA R13, P3, R12, R0, 0x1 ;  /* 0x000000000c0d7211 */ /* 0x001fca00078608ff */
[----:B------:R0:W-:Y:S04]  /*18470*/  STL [R1+0x9cc], R13 ;  /* 0x0009cc0d01007387 */ /* 0x0001e80000100800 */
[----:B------:R-:W2:Y:S04]  /*18480*/  LDL.LU R23, [R1+0x30] ;  /* 0x0000300001177983 */ /* 0x000ea80000300800 */
[----:B------:R1:W-:Y:S04]  /*18490*/  STL [R1+0x998], R11 ;  /* 0x0009980b01007387 */ /* 0x0003e80000100800 */
[----:B------:R-:W2:Y:S01]  /*184a0*/  LDL.LU R20, [R1+0x2c] ;  /* 0x00002c0001147983 */ /* 0x000ea20000300800 */
[----:B0-----:R-:W-:-:S02]  /*184b0*/  LEA R13, P4, R10, R0, 0x1 ;  /* 0x000000000a0d7211 */ /* 0x001fc400078808ff */
[----:B-1----:R-:W-:-:S03]  /*184c0*/  LEA.HI.X.SX32 R11, R8, R5, 0x1, P5 ;  /* 0x00000005080b7211 */ /* 0x002fc600028f0eff */
[----:B------:R0:W-:Y:S04]  /*184d0*/  STL [R1+0x9d4], R13 ;  /* 0x0009d40d01007387 */ /* 0x0001e80000100800 */
[----:B------:R-:W2:Y:S04]  /*184e0*/  LDL.LU R15, [R1+0x28] ;  /* 0x00002800010f7983 */ /* 0x000ea80000300800 */
[----:B------:R1:W-:Y:S04]  /*184f0*/  STL [R1+0x9a0], R11 ;  /* 0x0009a00b01007387 */ /* 0x0003e80000100800 */
[----:B------:R-:W2:Y:S01]  /*18500*/  LDL.LU R14, [R1+0x24] ;  /* 0x00002400010e7983 */ /* 0x000ea20000300800 */
[----:B------:R-:W-:-:S02]  /*18510*/  LEA R8, P5, R21, R0, 0x1 ;  /* 0x0000000015087211 */ /* 0x000fc400078a08ff */
[----:B------:R-:W-:-:S03]  /*18520*/  LEA.HI.X.SX32 R7, R7, R5, 0x1, P6 ;  /* 0x0000000507077211 */ /* 0x000fc600030f0eff */
[----:B------:R-:W-:Y:S04]  /*18530*/  STL [R1+0x9dc], R8 ;  /* 0x0009dc0801007387 */ /* 0x000fe80000100800 */
[----:B0-----:R-:W2:Y:S04]  /*18540*/  LDL.LU R13, [R1+0x20] ;  /* 0x00002000010d7983 */ /* 0x001ea80000300800 */
[----:B------:R0:W-:Y:S04]  /*18550*/  STL [R1+0x9a8], R7 ;  /* 0x0009a80701007387 */ /* 0x0001e80000100800 */
[----:B-1----:R-:W2:Y:S01]  /*18560*/  LDL.LU R11, [R1+0x1c] ;  /* 0x00001c00010b7983 */ /* 0x002ea20000300800 */
[----:B0-----:R-:W-:-:S02]  /*18570*/  LEA.HI.X.SX32 R7, R6, R5, 0x1, P0 ;  /* 0x0000000506077211 */ /* 0x001fc400000f0eff */
[----:B----4-:R-:W-:-:S05]  /*18580*/  LEA R8, P6, R24, R0, 0x1 ;  /* 0x0000000018087211 */ /* 0x010fca00078c08ff */
[----:B------:R0:W-:Y:S04]  /*18590*/  STL [R1+0x9e4], R8 ;  /* 0x0009e40801007387 */ /* 0x0001e80000100800 */
[----:B0-----:R-:W4:Y:S04]  /*185a0*/  LDL.LU R8, [R1+0x18] ;  /* 0x0000180001087983 */ /* 0x001f280000300800 */
[----:B------:R0:W-:Y:S04]  /*185b0*/  STL [R1+0x9b0], R7 ;  /* 0x0009b00701007387 */ /* 0x0001e80000100800 */
[----:B0-----:R-:W4:Y:S01]  /*185c0*/  LDL.LU R7, [R1+0x14] ;  /* 0x0000140001077983 */ /* 0x001f220000300800 */
[----:B-----5:R-:W-:-:S05]  /*185d0*/  LEA R6, P0, R22, R0, 0x1 ;  /* 0x0000000016067211 */ /* 0x020fca00078008ff */
[----:B------:R0:W-:Y:S01]  /*185e0*/  STL [R1+0x9ec], R6 ;  /* 0x0009ec0601007387 */ /* 0x0001e20000100800 */
[-C--:B------:R-:W-:Y:S02]  /*185f0*/  LEA.HI.X.SX32 R9, R9, R5.reuse, 0x1, P2 ;  /* 0x0000000509097211 */ /* 0x080fe400010f0eff */
[----:B0-----:R-:W-:Y:S02]  /*18600*/  LEA.HI.X.SX32 R6, R25, R5, 0x1, P1 ;  /* 0x0000000519067211 */ /* 0x001fe400008f0eff */
[----:B------:R-:W5:Y:S04]  /*18610*/  LDL.LU R25, [R1+0x10] ;  /* 0x0000100001197983 */ /* 0x000f680000300800 */
[----:B------:R3:W-:Y:S02]  /*18620*/  STL [R1+0x9b8], R6 ;  /* 0x0009b80601007387 */ /* 0x0007e40000100800 */
[----:B---3--:R-:W-:-:S05]  /*18630*/  LEA R6, P1, R19, R0, 0x1 ;  /* 0x0000000013067211 */ /* 0x008fca00078208ff */
[----:B------:R0:W-:Y:S01]  /*18640*/  STL [R1+0x9f4], R6 ;  /* 0x0009f40601007387 */ /* 0x0001e20000100800 */
[----:B------:R-:W-:-:S03]  /*18650*/  LEA.HI.X.SX32 R12, R12, R5, 0x1, P3 ;  /* 0x000000050c0c7211 */ /* 0x000fc600018f0eff */
[----:B0-----:R-:W3:Y:S04]  /*18660*/  LDL.LU R6, [R1+0xa68] ;  /* 0x000a680001067983 */ /* 0x001ee80000300800 */
[----:B------:R0:W-:Y:S02]  /*18670*/  STL [R1+0x9c0], R9 ;  /* 0x0009c00901007387 */ /* 0x0001e40000100800 */
[----:B0-----:R-:W-:-:S05]  /*18680*/  LEA R9, P2, R18, R0, 0x1 ;  /* 0x0000000012097211 */ /* 0x001fca00078408ff */
[----:B------:R0:W-:Y:S01]  /*18690*/  STL [R1+0x9fc], R9 ;  /* 0x0009fc0901007387 */ /* 0x0001e20000100800 */
[----:B------:R-:W-:-:S03]  /*186a0*/  LEA.HI.X.SX32 R10, R10, R5, 0x1, P4 ;  /* 0x000000050a0a7211 */ /* 0x000fc600020f0eff */
[----:B0-----:R-:W3:Y:S04]  /*186b0*/  LDL.LU R9, [R1+0xbd8] ;  /* 0x000bd80001097983 */ /* 0x001ee80000300800 */
[----:B------:R2:W-:Y:S01]  /*186c0*/  STL [R1+0x9c8], R12 ;  /* 0x0009c80c01007387 */ /* 0x0005e20000100800 */
[-C--:B------:R-:W-:Y:S02]  /*186d0*/  LEA.HI.X.SX32 R21, R21, R5.reuse, 0x1, P5 ;  /* 0x0000000515157211 */ /* 0x080fe400028f0eff */
[-C--:B------:R-:W-:Y:S02]  /*186e0*/  LEA.HI.X.SX32 R24, R24, R5.reuse, 0x1, P6 ;  /* 0x0000000518187211 */ /* 0x080fe400030f0eff */
[-C--:B------:R-:W-:Y:S02]  /*186f0*/  LEA.HI.X.SX32 R22, R22, R5.reuse, 0x1, P0 ;  /* 0x0000000516167211 */ /* 0x080fe400000f0eff */
[----:B------:R-:W-:-:S02]  /*18700*/  LEA.HI.X.SX32 R19, R19, R5, 0x1, P1 ;  /* 0x0000000513137211 */ /* 0x000fc400008f0eff */
[----:B------:R-:W-:Y:S02]  /*18710*/  LEA.HI.X.SX32 R18, R18, R5, 0x1, P2 ;  /* 0x0000000512127211 */ /* 0x000fe400010f0eff */
[----:B--2---:R-:W-:-:S05]  /*18720*/  LEA R12, P3, R17, R0, 0x1 ;  /* 0x00000000110c7211 */ /* 0x004fca00078608ff */
[----:B------:R0:W-:Y:S04]  /*18730*/  STL [R1+0xa04], R12 ;  /* 0x000a040c01007387 */ /* 0x0001e80000100800 */
[----:B0-----:R-:W2:Y:S04]  /*18740*/  LDL.LU R12, [R1] ;  /* 0x00000000010c7983 */ /* 0x001ea80000300800 */
[----:B------:R0:W-:Y:S02]  /*18750*/  STL [R1+0x9d0], R10 ;  /* 0x0009d00a01007387 */ /* 0x0001e40000100800 */
[----:B0-----:R-:W-:-:S05]  /*18760*/  LEA R10, P4, R28, R0, 0x1 ;  /* 0x000000001c0a7211 */ /* 0x001fca00078808ff */
[----:B------:R0:W-:Y:S04]  /*18770*/  STL [R1+0xa0c], R10 ;  /* 0x000a0c0a01007387 */ /* 0x0001e80000100800 */
[----:B0-----:R-:W2:Y:S04]  /*18780*/  LDL.LU R10, [R1+0xbd4] ;  /* 0x000bd400010a7983 */ /* 0x001ea80000300800 */
        /* <DEDUP_REMOVED lines=14> */
[----:B------:R0:W-:Y:S01]  /*18870*/  STL [R1+0xa2c], R19 ;  /* 0x000a2c1301007387 */ /* 0x0001e20000100800 */
[----:B------:R-:W-:-:S03]  /*18880*/  LEA.HI.X.SX32 R17, R17, R5, 0x1, P3 ;  /* 0x0000000511117211 */ /* 0x000fc600018f0eff */
        /* <DEDUP_REMOVED lines=18> */
[----:B0-----:R-:W2:Y:S01]  /*189b0*/  LDL.LU R2, [R1+0xbb4] ;  /* 0x000bb40001027983 */ /* 0x001ea20000300800 */
[----:B------:R-:W-:-:S05]  /*189c0*/  LEA.HI.X.SX32 R29, R29, R5, 0x1, P6 ;  /* 0x000000051d1d7211 */ /* 0x000fca00030f0eff */
[----:B------:R4:W-:Y:S02]  /*189d0*/  STL [R1+0xa18], R29 ;  /* 0x000a181d01007387 */ /* 0x0009e40000100800 */
[----:B----4-:R-:W-:-:S05]  /*189e0*/  LEA R29, P6, R8, R0, 0x1 ;  /* 0x00000000081d7211 */ /* 0x010fca00078c08ff */
[----:B------:R0:W-:Y:S01]  /*189f0*/  STL [R1+0xa54], R29 ;  /* 0x000a541d01007387 */ /* 0x0001e20000100800 */
[----:B------:R-:W-:Y:S01]  /*18a00*/  IMAD R4, R4, UR12, RZ ;  /* 0x0000000c04047c24 */ /* 0x000fe2000f8e02ff */
[----:B0-----:R-:W-:Y:S02]  /*18a10*/  LEA.HI.X.SX32 R29, R23, R5, 0x1, P0 ;  /* 0x00000005171d7211 */ /* 0x001fe400000f0eff */
[----:B------:R-:W-:-:S03]  /*18a20*/  LEA R23, P0, R7, R0, 0x1 ;  /* 0x0000000007177211 */ /* 0x000fc600078008ff */
[----:B------:R0:W-:Y:S04]  /*18a30*/  STL [R1+0xa20], R29 ;  /* 0x000a201d01007387 */ /* 0x0001e80000100800 */
[----:B------:R1:W-:Y:S01]  /*18a40*/  STL [R1+0xa5c], R23 ;  /* 0x000a5c1701007387 */ /* 0x0003e20000100800 */
[-C--:B0-----:R-:W-:Y:S02]  /*18a50*/  LEA.HI.X.SX32 R29, R20, R5.reuse, 0x1, P1 ;  /* 0x00000005141d7211 */ /* 0x081fe400008f0eff */
[-C--:B-----5:R-:W-:Y:S02]  /*18a60*/  LEA R20, P1, R25, R0.reuse, 0x1 ;  /* 0x0000000019147211 */ /* 0x0a0fe400078208ff */
[----:B-1----:R-:W-:Y:S01]  /*18a70*/  LEA.HI.X.SX32 R23, R15, R5, 0x1, P2 ;  /* 0x000000050f177211 */ /* 0x002fe200010f0eff */
[----:B------:R-:W-:Y:S01]  /*18a80*/  STL [R1+0xa28], R29 ;  /* 0x000a281d01007387 */ /* 0x000fe20000100800 */
[----:B---3--:R-:W-:-:S03]  /*18a90*/  LEA R15, P2, R6, R0, 0x1 ;  /* 0x00000000060f7211 */ /* 0x008fc600078408ff */
[----:B------:R0:W-:Y:S04]  /*18aa0*/  STL [R1+0xa64], R20 ;  /* 0x000a641401007387 */ /* 0x0001e80000100800 */
[----:B------:R-:W-:Y:S01]  /*18ab0*/  STL [R1+0xa30], R23 ;  /* 0x000a301701007387 */ /* 0x000fe20000100800 */
[-C--:B0-----:R-:W-:Y:S02]  /*18ac0*/  LEA.HI.X.SX32 R20, R14, R5.reuse, 0x1, P3 ;  /* 0x000000050e147211 */ /* 0x081fe400018f0eff */
[----:B------:R-:W-:Y:S01]  /*18ad0*/  LEA R14, P3, R4, R0, 0x1 ;  /* 0x00000000040e7211 */ /* 0x000fe200078608ff */
[----:B------:R0:W-:Y:S04]  /*18ae0*/  STL [R1+0xacc], R15 ;  /* 0x000acc0f01007387 */ /* 0x0001e80000100800 */
[----:B------:R-:W-:Y:S04]  /*18af0*/  STL [R1+0xa38], R20 ;  /* 0x000a381401007387 */ /* 0x000fe80000100800 */
[----:B------:R1:W-:Y:S01]  /*18b00*/  STL [R1+0xa6c], R14 ;  /* 0x000a6c0e01007387 */ /* 0x0003e20000100800 */
[----:B0-----:R-:W-:-:S05]  /*18b10*/  LEA.HI.X.SX32 R15, R13, R5, 0x1, P4 ;  /* 0x000000050d0f7211 */ /* 0x001fca00020f0eff */
[----:B------:R-:W-:Y:S01]  /*18b20*/  STL [R1+0xa40], R15 ;  /* 0x000a400f01007387 */ /* 0x000fe20000100800 */
[-C--:B-1----:R-:W-:Y:S02]  /*18b30*/  LEA.HI.X.SX32 R14, R11, R5.reuse, 0x1, P5 ;  /* 0x000000050b0e7211 */ /* 0x082fe400028f0eff */
[----:B--2---:R-:W-:Y:S02]  /*18b40*/  LEA R11, P5, R12, R0, 0x1 ;  /* 0x000000000c0b7211 */ /* 0x004fe400078a08ff */
[----:B------:R-:W-:Y:S01]  /*18b50*/  LEA.HI.X.SX32 R6, R6, R5, 0x1, P2 ;  /* 0x0000000506067211 */ /* 0x000fe200010f0eff */
[----:B------:R-:W-:Y:S02]  /*18b60*/  IMAD R26, R26, UR12, RZ ;  /* 0x0000000c1a1a7c24 */ /* 0x000fe4000f8e02ff */
[----:B------:R-:W-:Y:S02]  /*18b70*/  IMAD R16, R16, UR12, RZ ;  /* 0x0000000c10107c24 */ /* 0x000fe4000f8e02ff */
[----:B------:R-:W-:-:S02]  /*18b80*/  IMAD R3, R3, UR12, RZ ;  /* 0x0000000c03037c24 */ /* 0x000fc4000f8e02ff */
[----:B------:R-:W-:Y:S01]  /*18b90*/  IMAD R27, R27, UR12, RZ ;  /* 0x0000000c1b1b7c24 */ /* 0x000fe2000f8e02ff */
[----:B------:R-:W-:-:S05]  /*18ba0*/  LEA R13, P4, R2, R0, 0x1 ;  /* 0x00000000020d7211 */ /* 0x000fca00078808ff */
[----:B------:R0:W-:Y:S04]  /*18bb0*/  STL [R1+0xa74], R13 ;  /* 0x000a740d01007387 */ /* 0x0001e80000100800 */
[----:B------:R-:W-:Y:S04]  /*18bc0*/  STL [R1+0xa48], R14 ;  /* 0x000a480e01007387 */ /* 0x000fe80000100800 */
[----:B------:R1:W-:Y:S01]  /*18bd0*/  STL [R1+0xa7c], R11 ;  /* 0x000a7c0b01007387 */ /* 0x0003e20000100800 */
[----:B0-----:R-:W-:Y:S02]  /*18be0*/  LEA.HI.X.SX32 R13, R8, R5, 0x1, P6 ;  /* 0x00000005080d7211 */ /* 0x001fe400030f0eff */
[----:B------:R-:W-:-:S03]  /*18bf0*/  LEA R8, P6, R28, R0, 0x1 ;  /* 0x000000001c087211 */ /* 0x000fc600078c08ff */
[----:B------:R-:W-:Y:S01]  /*18c00*/  STL [R1+0xa50], R13 ;  /* 0x000a500d01007387 */ /* 0x000fe20000100800 */
[-C--:B-1----:R-:W-:Y:S02]  /*18c10*/  LEA.HI.X.SX32 R11, R7, R5.reuse, 0x1, P0 ;  /* 0x00000005070b7211 */ /* 0x082fe400000f0eff */
[----:B------:R-:W-:Y:S01]  /*18c20*/  LEA R7, P0, R17, R0, 0x1 ;  /* 0x0000000011077211 */ /* 0x000fe200078008ff */
[----:B------:R0:W-:Y:S04]  /*18c30*/  STL [R1+0xa84], R8 ;  /* 0x000a840801007387 */ /* 0x0001e80000100800 */
[----:B------:R-:W-:Y:S01]  /*18c40*/  STL [R1+0xa58], R11 ;  /* 0x000a580b01007387 */ /* 0x000fe20000100800 */
[----:B0-----:R-:W-:-:S03]  /*18c50*/  LEA.HI.X.SX32 R8, R25, R5, 0x1, P1 ;  /* 0x0000000519087211 */ /* 0x001fc600008f0eff */
[----:B------:R-:W2:Y:S04]  /*18c60*/  LDL.LU R25, [R1+0xb3c] ;  /* 0x000b3c0001197983 */ /* 0x000ea80000300800 */
[----:B------:R0:W-:Y:S04]  /*18c70*/  STL [R1+0xa8c], R7 ;  /* 0x000a8c0701007387 */ /* 0x0001e80000100800 */
[----:B------:R1:W-:Y:S01]  /*18c80*/  STL [R1+0xa60], R8 ;  /* 0x000a600801007387 */ /* 0x0003e20000100800 */
[-C--:B0-----:R-:W-:Y:S02]  /*18c90*/  LEA R7, P1, R18, R0.reuse, 0x1 ;  /* 0x0000000012077211 */ /* 0x081fe400078208ff */
[----:B-1----:R-:W-:-:S03]  /*18ca0*/  LEA R8, P2, R19, R0, 0x1 ;  /* 0x0000000013087211 */ /* 0x002fc600078408ff */
[----:B------:R0:W-:Y:S04]  /*18cb0*/  STL [R1+0xa94], R7 ;  /* 0x000a940701007387 */ /* 0x0001e80000100800 */
[----:B------:R1:W-:Y:S01]  /*18cc0*/  STL [R1+0xac8], R6 ;  /* 0x000ac80601007387 */ /* 0x0003e20000100800 */
[----:B0-----:R-:W-:-:S03]  /*18cd0*/  LEA.HI.X.SX32 R7, R4, R5, 0x1, P3 ;  /* 0x0000000504077211 */ /* 0x001fc600018f0eff */
[----:B------:R-:W-:Y:S01]  /*18ce0*/  STL [R1+0xa9c], R8 ;  /* 0x000a9c0801007387 */ /* 0x000fe20000100800 */
[----:B-1----:R-:W-:-:S03]  /*18cf0*/  LEA R6, P3, R22, R0, 0x1 ;  /* 0x0000000016067211 */ /* 0x002fc600078608ff */
[----:B------:R-:W-:Y:S01]  /*18d00*/  STL [R1+0xa68], R7 ;  /* 0x000a680701007387 */ /* 0x000fe20000100800 */
[-C--:B------:R-:W-:Y:S02]  /*18d10*/  LEA.HI.X.SX32 R4, R2, R5.reuse, 0x1, P4 ;  /* 0x0000000502047211 */ /* 0x080fe400020f0eff */
[----:B------:R-:W-:Y:S01]  /*18d20*/  LEA R2, P4, R24, R0, 0x1 ;  /* 0x0000000018027211 */ /* 0x000fe200078808ff */
[----:B------:R0:W-:Y:S04]  /*18d30*/  STL [R1+0xaa4], R6 ;  /* 0x000aa40601007387 */ /* 0x0001e80000100800 */
[----:B------:R1:W-:Y:S01]  /*18d40*/  STL [R1+0xa70], R4 ;  /* 0x000a700401007387 */ /* 0x0003e20000100800 */
[----:B0-----:R-:W-:-:S03]  /*18d50*/  LEA.HI.X.SX32 R6, R12, R5, 0x1, P5 ;  /* 0x000000050c067211 */ /* 0x001fc600028f0eff */
[----:B------:R0:W-:Y:S01]  /*18d60*/  STL [R1+0xaac], R2 ;  /* 0x000aac0201007387 */ /* 0x0001e20000100800 */
[----:B-1----:R-:W-:-:S03]  /*18d70*/  LEA R4, P5, R21, R0, 0x1 ;  /* 0x0000000015047211 */ /* 0x002fc600078a08ff */
[----:B------:R1:W-:Y:S01]  /*18d80*/  STL [R1+0xa78], R6 ;  /* 0x000a780601007387 */ /* 0x0003e20000100800 */
[----:B0-----:R-:W-:-:S03]  /*18d90*/  LEA.HI.X.SX32 R2, R28, R5, 0x1, P6 ;  /* 0x000000051c027211 */ /* 0x001fc600030f0eff */
[----:B------:R-:W3:Y:S01]  /*18da0*/  LDL.LU R28, [R1+0xc] ;  /* 0x00000c00011c7983 */ /* 0x000ee20000300800 */
[----:B-1----:R-:W-:-:S03]  /*18db0*/  LEA R6, P6, R10, R0, 0x1 ;  /* 0x000000000a067211 */ /* 0x002fc600078c08ff */
[----:B------:R0:W-:Y:S04]  /*18dc0*/  STL [R1+0xab0], R4 ;  /* 0x000ab00401007387 */ /* 0x0001e80000100800 */
[----:B------:R1:W-:Y:S01]  /*18dd0*/  STL [R1+0xa80], R2 ;  /* 0x000a800201007387 */ /* 0x0003e20000100800 */
[----:B0-----:R-:W-:-:S03]  /*18de0*/  LEA.HI.X.SX32 R4, R17, R5, 0x1, P0 ;  /* 0x0000000511047211 */ /* 0x001fc600000f0eff */
[----:B------:R0:W-:Y:S01]  /*18df0*/  STL [R1+0xab4], R6 ;  /* 0x000ab40601007387 */ /* 0x0001e20000100800 */
[----:B-1----:R-:W-:-:S03]  /*18e00*/  LEA R2, P0, R9, R0, 0x1 ;  /* 0x0000000009027211 */ /* 0x002fc600078008ff */
[----:B------:R1:W-:Y:S01]  /*18e10*/  STL [R1+0xa88], R4 ;  /* 0x000a880401007387 */ /* 0x0003e20000100800 */
[----:B0-----:R-:W-:-:S03]  /*18e20*/  LEA.HI.X.SX32 R6, R18, R5, 0x1, P1 ;  /* 0x0000000512067211 */ /* 0x001fc600008f0eff */
[----:B------:R0:W-:Y:S01]  /*18e30*/  STL [R1+0xab8], R2 ;  /* 0x000ab80201007387 */ /* 0x0001e20000100800 */
[----:B-1----:R-:W-:-:S03]  /*18e40*/  LEA R4, P1, R26, R0, 0x1 ;  /* 0x000000001a047211 */ /* 0x002fc600078208ff */
[----:B------:R-:W-:Y:S04]  /*18e50*/  STL [R1+0xa90], R6 ;  /* 0x000a900601007387 */ /* 0x000fe80000100800 */
[----:B------:R-:W4:Y:S01]  /*18e60*/  LDL.LU R29, [R1+0xb98] ;  /* 0x000b9800011d7983 */ /* 0x000f220000300800 */
[----:B0-----:R-:W-:-:S03]  /*18e70*/  LEA.HI.X.SX32 R2, R19, R5, 0x1, P2 ;  /* 0x0000000513027211 */ /* 0x001fc600010f0eff */
[----:B------:R-:W-:Y:S04]  /*18e80*/  STL [R1+0xabc], R4 ;  /* 0x000abc0401007387 */ /* 0x000fe80000100800 */
[----:B------:R-:W5:Y:S04]  /*18e90*/  LDL.LU R23, [R1+0xb9c] ;  /* 0x000b9c0001177983 */ /* 0x000f680000300800 */
[----:B------:R0:W-:Y:S04]  /*18ea0*/  STL [R1+0xa98], R2 ;  /* 0x000a980201007387 */ /* 0x0001e80000100800 */
[----:B------:R-:W5:Y:S04]  /*18eb0*/  LDL.LU R20, [R1+0xb40] ;  /* 0x000b400001147983 */ /* 0x000f680000300800 */
[----:B------:R-:W5:Y:S01]  /*18ec0*/  LDL.LU R15, [R1+0xb44] ;  /* 0x000b4400010f7983 */ /* 0x000f620000300800 */
[----:B0-----:R-:W-:-:S03]  /*18ed0*/  LEA R2, P2, R16, R0, 0x1 ;  /* 0x0000000010027211 */ /* 0x001fc600078408ff */
[----:B------:R-:W5:Y:S01]  /*18ee0*/  LDL.LU R14, [R1+0xb54] ;  /* 0x000b5400010e7983 */ /* 0x000f620000300800 */
[----:B------:R-:W-:-:S03]  /*18ef0*/  LEA.HI.X.SX32 R4, R22, R5, 0x1, P3 ;  /* 0x0000000516047211 */ /* 0x000fc600018f0eff */
[----:B------:R0:W-:Y:S04]  /*18f00*/  STL [R1+0xac0], R2 ;  /* 0x000ac00201007387 */ /* 0x0001e80000100800 */
[----:B------:R-:W5:Y:S01]  /*18f10*/  LDL.LU R13, [R1+0xb50] ;  /* 0x000b5000010d7983 */ /* 0x000f620000300800 */
[----:B0-----:R-:W-:-:S03]  /*18f20*/  LEA R2, P3, R3, R0, 0x1 ;  /* 0x0000000003027211 */ /* 0x001fc600078608ff */
[----:B------:R0:W-:Y:S04]  /*18f30*/  STL [R1+0xaa0], R4 ;  /* 0x000aa00401007387 */ /* 0x0001e80000100800 */
[----:B------:R-:W5:Y:S04]  /*18f40*/  LDL.LU R11, [R1+0xb4c] ;  /* 0x000b4c00010b7983 */ /* 0x000f680000300800 */
[----:B------:R1:W-:Y:S01]  /*18f50*/  STL [R1+0xac4], R2 ;  /* 0x000ac40201007387 */ /* 0x0003e20000100800 */
[----:B0-----:R-:W-:-:S03]  /*18f60*/  LEA.HI.X.SX32 R4, R24, R5, 0x1, P4 ;  /* 0x0000000518047211 */ /* 0x001fc600020f0eff */
[----:B------:R-:W5:Y:S04]  /*18f70*/  LDL.LU R8, [R1+0xb48] ;  /* 0x000b480001087983 */ /* 0x000f680000300800 */
[----:B------:R0:W-:Y:S01]  /*18f80*/  STL [R1+0xaa8], R4 ;  /* 0x000aa80401007387 */ /* 0x0001e20000100800 */
[----:B-1----:R-:W-:-:S03]  /*18f90*/  LEA R2, P4, R27, R0, 0x1 ;  /* 0x000000001b027211 */ /* 0x002fc600078808ff */
[----:B------:R-:W5:Y:S04]  /*18fa0*/  LDL.LU R7, [R1+0xb94] ;  /* 0x000b940001077983 */ /* 0x000f680000300800 */
[----:B------:R-:W-:Y:S04]  /*18fb0*/  STL [R1+0x358], R2 ;  /* 0x0003580201007387 */ /* 0x000fe80000100800 */
[----:B------:R-:W5:Y:S01]  /*18fc0*/  LDL.LU R12, [R1+0xb84] ;  /* 0x000b8400010c7983 */ /* 0x000f620000300800 */
[----:B------:R-:W1:Y:S01]  /*18fd0*/  S2R R6, SR_TID.X ;  /* 0x0000000000067919 */ /* 0x000e620000002100 */
[----:B------:R-:W-:-:S02]  /*18fe0*/  LEA.HI.X.SX32 R0, R21, R5, 0x1, P5 ;  /* 0x0000000515007211 */ /* 0x000fc400028f0eff */
[----:B0-----:R-:W-:-:S03]  /*18ff0*/  LEA.HI.X.SX32 R4, R10, R5, 0x1, P6 ;  /* 0x000000050a047211 */ /* 0x001fc600030f0eff */
[----:B------:R0:W-:Y:S04]  /*19000*/  STL [R1+0x340], R0 ;  /* 0x0003400001007387 */ /* 0x0001e80000100800 */
[----:B------:R-:W-:Y:S01]  /*19010*/  STL [R1+0x344], R4 ;  /* 0x0003440401007387 */ /* 0x000fe20000100800 */
[-C--:B0-----:R-:W-:Y:S02]  /*19020*/  LEA.HI.X.SX32 R0, R9, R5.reuse, 0x1, P0 ;  /* 0x0000000509007211 */ /* 0x081fe400000f0eff */
[----:B------:R-:W-:-:S03]  /*19030*/  LEA.HI.X.SX32 R9, R26, R5, 0x1, P1 ;  /* 0x000000051a097211 */ /* 0x000fc600008f0eff */
[----:B------:R0:W-:Y:S01]  /*19040*/  STL [R1+0x348], R0 ;  /* 0x0003480001007387 */ /* 0x0001e20000100800 */
[----:B------:R-:W-:-:S03]  /*19050*/  LEA.HI.X.SX32 R3, R3, R5, 0x1, P3 ;  /* 0x0000000503037211 */ /* 0x000fc600018f0eff */
[----:B------:R-:W-:Y:S01]  /*19060*/  STL [R1+0x34c], R9 ;  /* 0x00034c0901007387 */ /* 0x000fe20000100800 */
[-C--:B0-----:R-:W-:Y:S02]  /*19070*/  LEA.HI.X.SX32 R0, R16, R5.reuse, 0x1, P2 ;  /* 0x0000000510007211 */ /* 0x081fe400010f0eff */
[--C-:B-1----:R-:W-:Y:S02]  /*19080*/  SHF.R.U32.HI R17, RZ, 0x4, R6.reuse ;  /* 0x00000004ff117819 */ /* 0x102fe40000011606 */
[----:B------:R-:W-:Y:S01]  /*19090*/  SHF.R.U32.HI R6, RZ, 0x4, R6 ;  /* 0x00000004ff067819 */ /* 0x000fe20000011606 */
[----:B------:R0:W-:Y:S02]  /*190a0*/  STL [R1+0x350], R0 ;  /* 0x0003500001007387 */ /* 0x0001e40000100800 */
[----:B------:R-:W-:Y:S01]  /*190b0*/  VIADD R17, R17, 0x3c ;  /* 0x0000003c11117836 */ /* 0x000fe20000000000 */
[----:B------:R-:W-:Y:S01]  /*190c0*/  SGXT.U32 R6, R6, 0x2 ;  /* 0x000000020606781a */ /* 0x000fe20000000000 */
[----:B------:R2:W-:Y:S01]  /*190d0*/  STL [R1+0x354], R3 ;  /* 0x0003540301007387 */ /* 0x0005e20000100800 */
[----:B0-----:R-:W-:Y:S01]  /*190e0*/  LEA.HI.X.SX32 R0, R27, R5, 0x1, P4 ;  /* 0x000000051b007211 */ /* 0x001fe200020f0eff */
[----:B------:R-:W-:-:S04]  /*190f0*/  IMAD R5, R17, UR6, RZ ;  /* 0x0000000611057c24 */ /* 0x000fc8000f8e02ff */
[----:B------:R0:W-:Y:S01]  /*19100*/  STL [R1+0x1fc], R0 ;  /* 0x0001fc0001007387 */ /* 0x0001e20000100800 */
[----:B------:R-:W-:Y:S01]  /*19110*/  IMAD R4, RZ, RZ, -UR6 ;  /* 0x80000006ff047e24 */ /* 0x000fe2000f8e02ff */
[----:B------:R-:W-:-:S03]  /*19120*/  USHF.L.U32 UR7, UR7, 0x6, URZ ;  /* 0x0000000607077899 */ /* 0x000fc600080006ff */
[----:B--2---:R-:W-:-:S04]  /*19130*/  IMAD R3, R4, 0x4, R25 ;  /* 0x0000000404037824 */ /* 0x004fc800078e0219 */
[----:B------:R-:W-:Y:S01]  /*19140*/  IMAD R4, R4, 0x4, R3 ;  /* 0x0000000404047824 */ /* 0x000fe200078e0203 */
[----:B---3--:R-:W-:-:S04]  /*19150*/  LEA R2, P5, R28, UR8, 0x1 ;  /* 0x000000081c027c11 */ /* 0x008fc8000f8a08ff */
[----:B0-----:R-:W-:Y:S02]  /*19160*/  LEA.HI.X.SX32 R0, R28, UR9, 0x1, P5 ;  /* 0x000000091c007c11 */ /* 0x001fe4000a8f0eff */
[----:B------:R-:W-:Y:S02]  /*19170*/  LOP3.LUT R28, R6, 0x38, RZ, 0xfc, !PT ;  /* 0x00000038061c7812 */ /* 0x000fe400078efcff */
[----:B------:R-:W-:-:S03]  /*19180*/  LEA R10, P2, R5, R2, 0x1 ;  /* 0x00000002050a7211 */ /* 0x000fc600078408ff */
[----:B------:R-:W-:Y:S02]  /*19190*/  IMAD R28, R28, UR6, RZ ;  /* 0x000000061c1c7c24 */ /* 0x000fe4000f8e02ff */
[----:B------:R5:W-:Y:S03]  /*191a0*/  STL [R1+0x2c4], R10 ;  /* 0x0002c40a01007387 */ /* 0x000be60000100800 */
[----:B------:R-:W-:-:S05]  /*191b0*/  LEA R16, P6, R28, R2, 0x1 ;  /* 0x000000021c107211 */ /* 0x000fca00078c08ff */
[----:B------:R0:W-:Y:S01]  /*191c0*/  STL [R1+0x2cc], R16 ;  /* 0x0002cc1001007387 */ /* 0x0001e20000100800 */
[-C--:B----4-:R-:W-:Y:S02]  /*191d0*/  LEA R9, P1, R29, R2.reuse, 0x1 ;  /* 0x000000021d097211 */ /* 0x090fe400078208ff */
[----:B-----5:R-:W-:-:S03]  /*191e0*/  LEA R10, P0, R23, R2, 0x1 ;  /* 0x00000002170a7211 */ /* 0x020fc600078008ff */
[----:B------:R1:W-:Y:S04]  /*191f0*/  STL [R1+0x2d4], R9 ;  /* 0x0002d40901007387 */ /* 0x0003e80000100800 */
[----:B------:R2:W-:Y:S01]  /*19200*/  STL [R1+0x2dc], R10 ;  /* 0x0002dc0a01007387 */ /* 0x0005e20000100800 */
[-C--:B0-----:R-:W-:Y:S02]  /*19210*/  LEA R16, P5, R20, R2.reuse, 0x1 ;  /* 0x0000000214107211 */ /* 0x081fe400078a08ff */
[----:B-1----:R-:W-:Y:S02]  /*19220*/  LEA R9, P4, R15, R2, 0x1 ;  /* 0x000000020f097211 */ /* 0x002fe400078808ff */
[----:B--2---:R-:W-:Y:S02]  /*19230*/  LEA.HI.X.SX32 R10, R5, R0, 0x1, P2 ;  /* 0x00000000050a7211 */ /* 0x004fe400010f0eff */
[----:B------:R-:W-:Y:S01]  /*19240*/  LEA R5, P3, R14, R2, 0x1 ;  /* 0x000000020e057211 */ /* 0x000fe200078608ff */
[----:B------:R-:W-:Y:S04]  /*19250*/  STL [R1+0x2e4], R16 ;  /* 0x0002e41001007387 */ /* 0x000fe80000100800 */
[----:B------:R0:W-:Y:S04]  /*19260*/  STL [R1+0x2ec], R9 ;  /* 0x0002ec0901007387 */ /* 0x0001e80000100800 */
[----:B------:R1:W-:Y:S04]  /*19270*/  STL [R1+0x2c0], R10 ;  /* 0x0002c00a01007387 */ /* 0x0003e80000100800 */
[----:B------:R2:W-:Y:S01]  /*19280*/  STL [R1+0x2f4], R5 ;  /* 0x0002f40501007387 */ /* 0x0005e20000100800 */
[----:B0-----:R-:W-:-:S02]  /*19290*/  LEA.HI.X.SX32 R9, R28, R0, 0x1, P6 ;  /* 0x000000001c097211 */ /* 0x001fc400030f0eff */
[----:B-1----:R-:W-:-:S03]  /*192a0*/  LEA R10, P2, R13, R2, 0x1 ;  /* 0x000000020d0a7211 */ /* 0x002fc600078408ff */
[----:B------:R0:W-:Y:S01]  /*192b0*/  STL [R1+0x2c8], R9 ;  /* 0x0002c80901007387 */ /* 0x0001e20000100800 */
[----:B--2---:R-:W-:-:S03]  /*192c0*/  LEA.HI.X.SX32 R5, R29, R0, 0x1, P1 ;  /* 0x000000001d057211 */ /* 0x004fc600008f0eff */
[----:B------:R1:W-:Y:S04]  /*192d0*/  STL [R1+0x2fc], R10 ;  /* 0x0002fc0a01007387 */ /* 0x0003e80000100800 */
[----:B------:R2:W-:Y:S01]  /*192e0*/  STL [R1+0x2d0], R5 ;  /* 0x0002d00501007387 */ /* 0x0005e20000100800 */
[----:B0-----:R-:W-:Y:S02]  /*192f0*/  LEA R9, P1, R11, R2, 0x1 ;  /* 0x000000020b097211 */ /* 0x001fe400078208ff */
[----:B-1----:R-:W-:-:S03]  /*19300*/  LEA.HI.X.SX32 R10, R23, R0, 0x1, P0 ;  /* 0x00000000170a7211 */ /* 0x002fc600000f0eff */
[----:B------:R0:W-:Y:S01]  /*19310*/  STL [R1+0x304], R9 ;  /* 0x0003040901007387 */ /* 0x0001e20000100800 */
[----:B--2---:R-:W-:-:S03]  /*19320*/  LEA R5, P0, R8, R2, 0x1 ;  /* 0x0000000208057211 */ /* 0x004fc600078008ff */
[----:B------:R1:W-:Y:S04]  /*19330*/  STL [R1+0x2d8], R10 ;  /* 0x0002d80a01007387 */ /* 0x0003e80000100800 */
[----:B------:R2:W-:Y:S01]  /*19340*/  STL [R1+0x30c], R5 ;  /* 0x00030c0501007387 */ /* 0x0005e20000100800 */
[----:B0-----:R-:W-:Y:S02]  /*19350*/  LEA.HI.X.SX32 R9, R20, R0, 0x1, P5 ;  /* 0x0000000014097211 */ /* 0x001fe400028f0eff */
        /* <DEDUP_REMOVED lines=9> */
[----:B------:R1:W-:Y:S01]  /*193f0*/  STL [R1+0x2f0], R10 ;  /* 0x0002f00a01007387 */ /* 0x0003e20000100800 */
[----:B------:R-:W-:-:S03]  /*19400*/  IMAD R6, R6, UR6, RZ ;  /* 0x0000000606067c24 */ /* 0x000fc6000f8e02ff */
[----:B------:R2:W-:Y:S01]  /*19410*/  STL [R1+0x328], R5 ;  /* 0x0003280501007387 */ /* 0x0005e20000100800 */
[----:B0-----:R-:W-:Y:S02]  /*19420*/  LEA.HI.X.SX32 R9, R13, R0, 0x1, P2 ;  /* 0x000000000d097211 */ /* 0x001fe400010f0eff */
[----:B-1----:R-:W-:-:S03]  /*19430*/  LEA R10, P2, R3, R2, 0x1 ;  /* 0x00000002030a7211 */ /* 0x002fc600078408ff */
[----:B------:R0:W-:Y:S01]  /*19440*/  STL [R1+0x2f8], R9 ;  /* 0x0002f80901007387 */ /* 0x0001e20000100800 */
[----:B--2---:R-:W-:-:S03]  /*19450*/  LEA.HI.X.SX32 R5, R11, R0, 0x1, P1 ;  /* 0x000000000b057211 */ /* 0x004fc600008f0eff */
[----:B------:R-:W-:Y:S01]  /*19460*/  STL [R1+0x338], R10 ;  /* 0x0003380a01007387 */ /* 0x000fe20000100800 */
[----:B------:R-:W-:-:S03]  /*19470*/  LEA.HI.X.SX32 R8, R8, R0, 0x1, P0 ;  /* 0x0000000008087211 */ /* 0x000fc600000f0eff */
[----:B------:R1:W-:Y:S01]  /*19480*/  STL [R1+0x300], R5 ;  /* 0x0003000501007387 */ /* 0x0003e20000100800 */
[----:B0-----:R-:W-:Y:S02]  /*19490*/  LEA R9, P1, R4, R2, 0x1 ;  /* 0x0000000204097211 */ /* 0x001fe400078208ff */
[----:B------:R-:W-:-:S03]  /*194a0*/  LEA.HI.X.SX32 R7, R7, R0, 0x1, P5 ;  /* 0x0000000007077211 */ /* 0x000fc600028f0eff */
[----:B------:R-:W-:Y:S01]  /*194b0*/  STL [R1+0x33c], R9 ;  /* 0x00033c0901007387 */ /* 0x000fe20000100800 */
[----:B-1----:R-:W-:Y:S02]  /*194c0*/  LEA R5, P0, R6, R2, 0x1 ;  /* 0x0000000206057211 */ /* 0x002fe400078008ff */
[-C--:B------:R-:W-:Y:S01]  /*194d0*/  LEA.HI.X.SX32 R2, R12, R0.reuse, 0x1, P4 ;  /* 0x000000000c027211 */ /* 0x080fe200020f0eff */
[----:B------:R-:W-:Y:S01]  /*194e0*/  STL [R1+0x308], R8 ;  /* 0x0003080801007387 */ /* 0x000fe20000100800 */
[----:B------:R-:W-:-:S03]  /*194f0*/  LEA.HI.X.SX32 R3, R3, R0, 0x1, P2 ;  /* 0x0000000003037211 */ /* 0x000fc600010f0eff */
[----:B------:R0:W-:Y:S04]  /*19500*/  STL [R1+0x334], R5 ;  /* 0x0003340501007387 */ /* 0x0001e80000100800 */
[----:B------:R-:W-:Y:S04]  /*19510*/  STL [R1+0x310], R7 ;  /* 0x0003100701007387 */ /* 0x000fe80000100800 */
[----:B------:R1:W-:Y:S01]  /*19520*/  STL [R1+0x318], R2 ;  /* 0x0003180201007387 */ /* 0x0003e20000100800 */
[----:B0-----:R-:W-:-:S05]  /*19530*/  LEA.HI.X.SX32 R5, R25, R0, 0x1, P3 ;  /* 0x0000000019057211 */ /* 0x001fca00018f0eff */
[----:B------:R-:W-:Y:S01]  /*19540*/  STL [R1+0x320], R5 ;  /* 0x0003200501007387 */ /* 0x000fe20000100800 */
[-C--:B-1----:R-:W-:Y:S02]  /*19550*/  LEA.HI.X.SX32 R2, R4, R0.reuse, 0x1, P1 ;  /* 0x0000000004027211 */ /* 0x082fe400008f0eff */
[----:B------:R-:W-:Y:S01]  /*19560*/  LEA.HI.X.SX32 R0, R6, R0, 0x1, P0 ;  /* 0x0000000006007211 */ /* 0x000fe200000f0eff */
[----:B------:R-:W-:Y:S04]  /*19570*/  STL [R1+0x32c], R3 ;  /* 0x00032c0301007387 */ /* 0x000fe80000100800 */
[----:B------:R-:W-:Y:S04]  /*19580*/  STL [R1+0x330], R2 ;  /* 0x0003300201007387 */ /* 0x000fe80000100800 */
[----:B------:R0:W-:Y:S04]  /*19590*/  STL [R1+0x324], R0 ;  /* 0x0003240001007387 */ /* 0x0001e80000100800 */
[----:B------:R-:W-:Y:S04]  /*195a0*/  STL [R1+0x2b0], RZ ;  /* 0x0002b0ff01007387 */ /* 0x000fe80000100800 */
        /* <DEDUP_REMOVED lines=33> */
[----:B------:R-:W-:Y:S01]  /*197c0*/  STL [R1+0x238], RZ ;  /* 0x000238ff01007387 */ /* 0x000fe20000100800 */
[----:B------:R-:W-:-:S02]  /*197d0*/  USHF.R.S32.HI UR8, URZ, 0x1f, UR4 ;  /* 0x0000001fff087899 */ /* 0x000fc40008011404 */
[----:B------:R-:W-:Y:S02]  /*197e0*/  USHF.L.U32 UR6, UR6, 0x6, URZ ;  /* 0x0000000606067899 */ /* 0x000fe400080006ff */
[----:B------:R-:W-:Y:S02]  /*197f0*/  ULEA.HI UR8, UR8, UR4, URZ, 0x6 ;  /* 0x0000000408087291 */ /* 0x000fe4000f8f30ff */
[----:B------:R-:W-:Y:S02]  /*19800*/  USHF.R.S32.HI UR4, URZ, 0x1f, UR6 ;  /* 0x0000001fff047899 */ /* 0x000fe40008011406 */
[----:B------:R-:W-:Y:S02]  /*19810*/  USHF.R.S32.HI UR9, URZ, 0x1f, UR7 ;  /* 0x0000001fff097899 */ /* 0x000fe40008011407 */
[----:B------:R-:W-:Y:S02]  /*19820*/  USHF.L.U32 UR13, UR6, 0x1, URZ ;  /* 0x00000001060d7899 */ /* 0x000fe400080006ff */
[----:B------:R-:W-:-:S02]  /*19830*/  USHF.L.U32 UR12, UR7, 0x1, URZ ;  /* 0x00000001070c7899 */ /* 0x000fc400080006ff */
[----:B------:R-:W-:Y:S01]  /*19840*/  USHF.R.S32.HI UR8, URZ, 0x6, UR8 ;  /* 0x00000006ff087899 */ /* 0x000fe20008011408 */
[----:B------:R-:W1:Y:S01]  /*19850*/  S2R R25, SR_TID.X ;  /* 0x0000000000197919 */ /* 0x000e620000002100 */
[----:B------:R-:W-:Y:S02]  /*19860*/  USHF.L.U64.HI UR6, UR6, 0x1, UR4 ;  /* 0x0000000106067899 */ /* 0x000fe40008010204 */
[----:B------:R-:W-:Y:S01]  /*19870*/  USHF.L.U64.HI UR9, UR7, 0x1, UR9 ;  /* 0x0000000107097899 */ /* 0x000fe20008010209 */
[----:B------:R-:W-:Y:S01]  /*19880*/  UMOV UR4, URZ ;  /* 0x000000ff00047c82 */ /* 0x000fe20008000000 */
[C---:B-1----:R-:W-:Y:S01]  /*19890*/  LOP3.LUT R7, R25.reuse, 0x7, RZ, 0xc0, !PT ;  /* 0x0000000719077812 */ /* 0x042fe200078ec0ff */
[C---:B------:R-:W-:Y:S02]  /*198a0*/  IMAD.SHL.U32 R12, R25.reuse, 0x2, RZ ;  /* 0x00000002190c7824 */ /* 0x040fe400078e00ff */
[----:B------:R-:W-:Y:S02]  /*198b0*/  IMAD.SHL.U32 R25, R25, 0x20, RZ ;  /* 0x0000002019197824 */ /* 0x000fe400078e00ff */
[----:B------:R-:W-:-:S03]  /*198c0*/  IMAD R7, R7, 0x90, RZ ;  /* 0x0000009007077824 */ /* 0x000fc600078e02ff */
[----:B0-----:R-:W-:Y:S02]  /*198d0*/  LOP3.LUT R0, R25, 0x60, RZ, 0xc0, !PT ;  /* 0x0000006019007812 */ /* 0x001fe400078ec0ff */
[----:B------:R-:W-:-:S03]  /*198e0*/  LOP3.LUT R12, R7, 0x30, R12, 0x78, !PT ;  /* 0x00000030070c7812 */ /* 0x000fc600078e780c */
[----:B------:R0:W-:Y:S01]  /*198f0*/  STL [R1+0xb94], R0 ;  /* 0x000b940001007387 */ /* 0x0001e20000100800 */
[----:B------:R-:W-:-:S03]  /*19900*/  LOP3.LUT R2, R12, 0x400, R25, 0xf8, !PT ;  /* 0x000004000c027812 */ /* 0x000fc600078ef819 */
[----:B------:R1:W-:Y:S01]  /*19910*/  STL [R1+0x23c], RZ ;  /* 0x00023cff01007387 */ /* 0x0003e20000100800 */
[----:B------:R-:W-:-:S03]  /*19920*/  LOP3.LUT R2, R2, 0x40, RZ, 0x3c, !PT ;  /* 0x0000004002027812 */ /* 0x000fc600078e3cff */
[----:B------:R1:W-:Y:S04]  /*19930*/  STL [R1+0x220], RZ ;  /* 0x000220ff01007387 */ /* 0x0003e80000100800 */
[----:B------:R1:W-:Y:S04]  /*19940*/  STL [R1+0x224], RZ ;  /* 0x000224ff01007387 */ /* 0x0003e80000100800 */
[----:B------:R1:W-:Y:S04]  /*19950*/  STL [R1+0x228], RZ ;  /* 0x000228ff01007387 */ /* 0x0003e80000100800 */
[----:B------:R1:W-:Y:S01]  /*19960*/  STL [R1+0x22c], RZ ;  /* 0x00022cff01007387 */ /* 0x0003e20000100800 */
[----:B------:R-:W2:Y:S03]  /*19970*/  S2R R25, SR_TID.X ;  /* 0x0000000000197919 */ /* 0x000ea60000002100 */
[----:B------:R1:W-:Y:S04]  /*19980*/  STL [R1+0x210], RZ ;  /* 0x000210ff01007387 */ /* 0x0003e80000100800 */
[----:B------:R1:W-:Y:S04]  /*19990*/  STL [R1+0x214], RZ ;  /* 0x000214ff01007387 */ /* 0x0003e80000100800 */
[----:B------:R1:W-:Y:S04]  /*199a0*/  STL [R1+0x218], RZ ;  /* 0x000218ff01007387 */ /* 0x0003e80000100800 */
[----:B------:R1:W-:Y:S04]  /*199b0*/  STL [R1+0x21c], RZ ;  /* 0x00021cff01007387 */ /* 0x0003e80000100800 */
[----:B------:R1:W-:Y:S04]  /*199c0*/  STL [R1+0x200], RZ ;  /* 0x000200ff01007387 */ /* 0x0003e80000100800 */
[----:B------:R1:W-:Y:S04]  /*199d0*/  STL [R1+0x204], RZ ;  /* 0x000204ff01007387 */ /* 0x0003e80000100800 */
[----:B------:R1:W-:Y:S04]  /*199e0*/  STL [R1+0x208], RZ ;  /* 0x000208ff01007387 */ /* 0x0003e80000100800 */
[----:B------:R1:W-:Y:S01]  /*199f0*/  STL [R1+0x20c], RZ ;  /* 0x00020cff01007387 */ /* 0x0003e20000100800 */
[----:B--2---:R-:W-:-:S03]  /*19a00*/  LOP3.LUT R25, R25, 0x3f, RZ, 0xc0, !PT ;  /* 0x0000003f19197812 */ /* 0x004fc600078ec0ff */
[----:B------:R1:W-:Y:S02]  /*19a10*/  STL [R1+0x1e0], RZ ;  /* 0x0001e0ff01007387 */ /* 0x0003e40000100800 */
[----:B0-----:R-:W-:Y:S02]  /*19a20*/  IMAD.SHL.U32 R0, R25, 0x2, RZ ;  /* 0x0000000219007824 */ /* 0x001fe400078e00ff */
[----:B------:R1:W-:Y:S03]  /*19a30*/  STL [R1+0x1e4], RZ ;  /* 0x0001e4ff01007387 */ /* 0x0003e60000100800 */
[C---:B------:R-:W-:Y:S01]  /*19a40*/  LOP3.LUT R3, R0.reuse, 0x10, RZ, 0x3c, !PT ;  /* 0x0000001000037812 */ /* 0x040fe200078e3cff */
[----:B------:R1:W-:Y:S01]  /*19a50*/  STL [R1+0x1e8], RZ ;  /* 0x0001e8ff01007387 */ /* 0x0003e20000100800 */
[C---:B------:R-:W-:Y:S02]  /*19a60*/  LOP3.LUT R5, R0.reuse, 0x20, RZ, 0x3c, !PT ;  /* 0x0000002000057812 */ /* 0x040fe400078e3cff */
[C---:B------:R-:W-:Y:S01]  /*19a70*/  LOP3.LUT R4, R0.reuse, 0x30, RZ, 0x3c, !PT ;  /* 0x0000003000047812 */ /* 0x040fe200078e3cff */
[----:B------:R1:W-:Y:S01]  /*19a80*/  STL [R1+0x1ec], RZ ;  /* 0x0001ecff01007387 */ /* 0x0003e20000100800 */
[----:B------:R-:W-:-:S02]  /*19a90*/  LOP3.LUT R3, R0, 0x40, RZ, 0x3c, !PT ;  /* 0x0000004000037812 */ /* 0x000fc400078e3cff */
[C---:B------:R-:W-:Y:S01]  /*19aa0*/  LOP3.LUT R5, R0.reuse, 0x50, RZ, 0x3c, !PT ;  /* 0x0000005000057812 */ /* 0x040fe200078e3cff */
[----:B------:R1:W-:Y:S01]  /*19ab0*/  STL [R1+0x1d0], RZ ;  /* 0x0001d0ff01007387 */ /* 0x0003e20000100800 */
[C---:B------:R-:W-:Y:S02]  /*19ac0*/  LOP3.LUT R4, R0.reuse, 0x60, RZ, 0x3c, !PT ;  /* 0x0000006000047812 */ /* 0x040fe400078e3cff */
[----:B------:R-:W-:Y:S01]  /*19ad0*/  LOP3.LUT R3, R0, 0x70, RZ, 0x3c, !PT ;  /* 0x0000007000037812 */ /* 0x000fe200078e3cff */
[----:B------:R1:W-:Y:S04]  /*19ae0*/  STL [R1+0x1d4], RZ ;  /* 0x0001d4ff01007387 */ /* 0x0003e80000100800 */
        /* <DEDUP_REMOVED lines=9> */
[----:B------:R1:W-:Y:S02]  /*19b80*/  STL [R1+0x1bc], RZ ;  /* 0x0001bcff01007387 */ /* 0x0003e40000100800 */
.L_x_2:
[----:B-----5:R-:W2:Y:S04]  /*19b90*/  LDL R3, [R1+0x330] ;  /* 0x0003300001037983 */ /* 0x020ea80000100800 */
[----:B------:R-:W2:Y:S04]  /*19ba0*/  LDL R2, [R1+0x33c] ;  /* 0x00033c0001027983 */ /* 0x000ea80000100800 */
[----:B------:R-:W3:Y:S04]  /*19bb0*/  LDL R9, [R1+0x32c] ;  /* 0x00032c0001097983 */ /* 0x000ee80000100800 */
[----:B------:R-:W4:Y:S01]  /*19bc0*/  LDL R5, [R1+0x338] ;  /* 0x0003380001057983 */ /* 0x000f220000100800 */
[----:B------:R-:W-:Y:S01]  /*19bd0*/  UIMAD UR7, UR4, -0x40, UR14 ;  /* 0xffffffc0040778a4 */ /* 0x000fe2000f8e020e */
[----:B------:R-:W-:Y:S01]  /*19be0*/  PRMT R22, RZ, 0x7610, R22 ;  /* 0x00007610ff167816 */ /* 0x000fe20000000016 */
[----:B------:R-:W0:Y:S01]  /*19bf0*/  S2R R4, SR_TID.X ;  /* 0x0000000000047919 */ /* 0x000e220000002100 */
[----:B------:R0:W-:Y:S04]  /*19c00*/  STL [R1+0x1420], R14 ;  /* 0x0014200e01007387 */ /* 0x0001e80000100800 */
[----:B------:R-:W-:Y:S04]  /*19c10*/  STL [R1+0x141c], R21 ;  /* 0x00141c1501007387 */ /* 0x000fe80000100800 */
[----:B------:R1:W-:Y:S04]  /*19c20*/  STL [R1+0x1418], R16 ;  /* 0x0014181001007387 */ /* 0x0003e80000100800 */
[----:B------:R-:W-:Y:S04]  /*19c30*/  STL [R1+0x13e0], R7 ;  /* 0x0013e00701007387 */ /* 0x000fe80000100800 */
[----:B------:R-:W-:Y:S04]  /*19c40*/  STL [R1+0x13e8], R7 ;  /* 0x0013e80701007387 */ /* 0x000fe80000100800 */
[----:B------:R-:W-:Y:S04]  /*19c50*/  STL [R1+0x13f0], R7 ;  /* 0x0013f00701007387 */ /* 0x000fe80000100800 */
[----:B------:R-:W-:Y:S04]  /*19c60*/  STL [R1+0x13f8], R7 ;  /* 0x0013f80701007387 */ /* 0x000fe80000100800 */
[----:B------:R-:W-:Y:S01]  /*19c70*/  STL [R1+0x1400], R7 ;  /* 0x0014000701007387 */ /* 0x000fe20000100800 */
[----:B0-----:R-:W-:-:S02]  /*19c80*/  SHF.R.U32.HI R14, RZ, 0x4, R4 ;  /* 0x00000004ff0e7819 */ /* 0x001fc40000011604 */
[----:B------:R-:W-:Y:S01]  /*19c90*/  PRMT R17, RZ, 0x7610, R17 ;  /* 0x00007610ff117816 */ /* 0x000fe20000000011 */
[----:B------:R-:W-:Y:S01]  /*19ca0*/  STL [R1+0x1408], R7 ;  /* 0x0014080701007387 */ /* 0x000fe20000100800 */
[----:B------:R-:W-:Y:S02]  /*19cb0*/  SGXT.U32 R14, R14, 0x2 ;  /* 0x000000020e0e781a */ /* 0x000fe40000000000 */
[----:B------:R-:W-:Y:S01]  /*19cc0*/  SHF.R.U32.HI R4, RZ, 0x4, R4 ;  /* 0x00000004ff047819 */ /* 0x000fe20000011604 */
[----:B------:R-:W-:Y:S01]  /*19cd0*/  STL [R1+0x1414], R7 ;  /* 0x0014140701007387 */ /* 0x000fe20000100800 */
[C---:B------:R-:W-:Y:S02]  /*19ce0*/  LOP3.LUT R15, R14.reuse, 0x4, RZ, 0xfc, !PT ;  /* 0x000000040e0f7812 */ /* 0x040fe400078efcff */
[----:B------:R-:W-:Y:S01]  /*19cf0*/  LOP3.LUT R14, R14, 0x8, RZ, 0xfc, !PT ;  /* 0x000000080e0e7812 */ /* 0x000fe200078efcff */
[----:B------:R-:W-:Y:S01]  /*19d00*/  STL [R1+0x13dc], R11 ;  /* 0x0013dc0b01007387 */ /* 0x000fe20000100800 */
[----:B------:R-:W-:-:S02]  /*19d10*/  ISETP.GE.AND P0, PT, R15, UR7, PT ;  /* 0x000000070f007c0c */ /* 0x000fc4000bf06270 */
[----:B------:R-:W-:Y:S01]  /*19d20*/  ISETP.GE.AND P1, PT, R14, UR7, PT ;  /* 0x000000070e007c0c */ /* 0x000fe2000bf26270 */
[----:B------:R-:W-:Y:S01]  /*19d30*/  STL [R1+0x13e4], R11 ;  /* 0x0013e40b01007387 */ /* 0x000fe20000100800 */
[----:B------:R-:W-:-:S03]  /*19d40*/  SGXT.U32 R4, R4, 0x2 ;  /* 0x000000020404781a */ /* 0x000fc60000000000 */
[----:B------:R-:W-:Y:S01]  /*19d50*/  STL [R1+0x13ec], R11 ;  /* 0x0013ec0b01007387 */ /* 0x000fe20000100800 */
[C---:B------:R-:W-:Y:S02]  /*19d60*/  LOP3.LUT R15, R4.reuse, 0xc, RZ, 0xfc, !PT ;  /* 0x0000000c040f7812 */ /* 0x040fe400078efcff */
[----:B------:R-:W-:Y:S01]  /*19d70*/  LOP3.LUT R4, R4, 0x10, RZ, 0xfc, !PT ;  /* 0x0000001004047812 */ /* 0x000fe200078efcff */
[----:B------:R-:W-:Y:S01]  /*19d80*/  STL [R1+0x13f4], R11 ;  /* 0x0013f40b01007387 */ /* 0x000fe20000100800 */
[----:B------:R-:W-:-:S03]  /*19d90*/  ISETP.GE.AND P2, PT, R15, UR7, PT ;  /* 0x000000070f007c0c */ /* 0x000fc6000bf46270 */
[----:B------:R-:W-:Y:S04]  /*19da0*/  STL [R1+0x13fc], R11 ;  /* 0x0013fc0b01007387 */ /* 0x000fe80000100800 */
        /* <DEDUP_REMOVED lines=32> */
[----:B-1----:R-:W3:Y:S01]  /*19fb0*/  LDL R16, [R1+0x328] ;  /* 0x0003280001107983 */ /* 0x002ee20000100800 */
[----:B------:R-:W-:-:S02]  /*19fc0*/  ISETP.GE.AND P3, PT, R4, UR7, PT ;  /* 0x0000000704007c0c */ /* 0x000fc4000bf66270 */
[----:B------:R-:W0:Y:S01]  /*19fd0*/  S2R R4, SR_TID.X ;  /* 0x0000000000047919 */ /* 0x000e220000002100 */
[----:B------:R-:W-:Y:S01]  /*19fe0*/  PRMT R23, RZ, 0x7610, R23 ;  /* 0x00007610ff177816 */ /* 0x000fe20000000017 */
[----:B------:R-:W3:Y:S01]  /*19ff0*/  LDL R14, [R1+0x31c] ;  /* 0x00031c00010e7983 */ /* 0x000ee20000100800 */
[----:B------:R-:W-:Y:S02]  /*1a000*/  PRMT R24, RZ, 0x7610, R24 ;  /* 0x00007610ff187816 */ /* 0x000fe40000000018 */
[----:B------:R-:W-:Y:S01]  /*1a010*/  PRMT R18, RZ, 0x7610, R18 ;  /* 0x00007610ff127816 */ /* 0x000fe20000000012 */
[----:B------:R-:W3:Y:S04]  /*1a020*/  LDL R15, [R1+0x30c] ;  /* 0x00030c00010f7983 */ /* 0x000ee80000100800 */
[----:B--2---:R4:W2:Y:S01]  /*1a030*/  @!P0 LDG.E.U16 R22, desc[UR10][R2.64] ;  /* 0x0000000a02168981 */ /* 0x0048a2000c1e1500 */
[----:B0-----:R-:W-:-:S04]  /*1a040*/  SHF.R.U32.HI R4, RZ, 0x4, R4 ;  /* 0x00000004ff047819 */ /* 0x001fc80000011604 */
[----:B------:R-:W-:Y:S01]  /*1a050*/  SGXT.U32 R4, R4, 0x2 ;  /* 0x000000020404781a */ /* 0x000fe20000000000 */
[----:B----4-:R-:W-:Y:S02]  /*1a060*/  @!P1 IMAD.MOV.U32 R2, RZ, RZ, R5 ;  /* 0x000000ffff029224 */ /* 0x010fe400078e0005 */
[----:B---3--:R-:W-:-:S05]  /*1a070*/  @!P1 IMAD.MOV.U32 R3, RZ, RZ, R9 ;  /* 0x000000ffff039224 */ /* 0x008fca00078e0009 */
[----:B------:R0:W3:Y:S04]  /*1a080*/  @!P1 LDG.E.U16 R17, desc[UR10][R2.64] ;  /* 0x0000000a02119981 */ /* 0x0000e8000c1e1500 */
[----:B------:R-:W4:Y:S01]  /*1a090*/  LDL R3, [R1+0x320] ;  /* 0x0003200001037983 */ /* 0x000f220000100800 */
[----:B------:R-:W1:Y:S01]  /*1a0a0*/  S2R R5, SR_TID.X ;  /* 0x0000000000057919 */ /* 0x000e620000002100 */
[----:B------:R-:W-:-:S04]  /*1a0b0*/  LOP3.LUT R4, R4, 0x14, RZ, 0xfc, !PT ;  /* 0x0000001404047812 */ /* 0x000fc800078efcff */
[----:B------:R-:W-:Y:S02]  /*1a0c0*/  ISETP.GE.AND P0, PT, R4, UR7, PT ;  /* 0x0000000704007c0c */ /* 0x000fe4000bf06270 */
[----:B------:R-:W2:Y:S01]  /*1a0d0*/  LDL R4, [R1+0x314] ;  /* 0x0003140001047983 */ /* 0x000ea20000100800 */
[----:B-1----:R-:W-:-:S03]  /*1a0e0*/  SHF.R.U32.HI R9, RZ, 0x4, R5 ;  /* 0x00000004ff097819 */ /* 0x002fc60000011605 */
[----:B------:R-:W2:Y:S01]  /*1a0f0*/  LDL R5, [R1+0x310] ;  /* 0x0003100001057983 */ /* 0x000ea20000100800 */
[----:B0-----:R-:W-:Y:S01]  /*1a100*/  @!P2 IMAD.MOV.U32 R2, RZ, RZ, R16 ;  /* 0x000000ffff02a224 */ /* 0x001fe200078e0010 */
[----:B------:R-:W-:Y:S02]  /*1a110*/  SGXT.U32 R9, R9, 0x2 ;  /* 0x000000020909781a */ /* 0x000fe40000000000 */
[----:B------:R-:W3:Y:S04]  /*1a120*/  LDL R16, [R1+0x304] ;  /* 0x0003040001107983 */ /* 0x000ee80000100800 */
[----:B----4-:R-:W4:Y:S04]  /*1a130*/  @!P2 LDG.E.U16 R23, desc[UR10][R2.64] ;  /* 0x0000000a0217a981 */ /* 0x010f28000c1e1500 */
[----:B------:R-:W3:Y:S01]  /*1a140*/  LDL R3, [R1+0x318] ;  /* 0x0003180001037983 */ /* 0x000ee20000100800 */
[----:B------:R-:W-:-:S04]  /*1a150*/  LOP3.LUT R9, R9, 0x18, RZ, 0xfc, !PT ;  /* 0x0000001809097812 */ /* 0x000fc800078efcff */
[----:B------:R-:W-:Y:S02]  /*1a160*/  ISETP.GE.AND P1, PT, R9, UR7, PT ;  /* 0x0000000709007c0c */ /* 0x000fe4000bf26270 */
[----:B------:R-:W0:Y:S01]  /*1a170*/  S2R R9, SR_TID.X ;  /* 0x0000000000097919 */ /* 0x000e220000002100 */
[----:B--2---:R1:W2:Y:S02]  /*1a180*/  @!P0 LDG.E.U16 R24, desc[UR10][R4.64] ;  /* 0x0000000a04188981 */ /* 0x0042a4000c1e1500 */
[----:B-1----:R-:W1:Y:S01]  /*1a190*/  S2R R5, SR_TID.X ;  /* 0x0000000000057919 */ /* 0x002e620000002100 */
[--C-:B0-----:R-:W-:Y:S02]  /*1a1a0*/  SHF.R.U32.HI R2, RZ, 0x4, R9.reuse ;  /* 0x00000004ff027819 */ /* 0x101fe40000011609 */
[----:B------:R-:W-:Y:S02]  /*1a1b0*/  SHF.R.U32.HI R9, RZ, 0x4, R9 ;  /* 0x00000004ff097819 */ /* 0x000fe40000011609 */
[----:B------:R-:W-:-:S02]  /*1a1c0*/  SGXT.U32 R2, R2, 0x2 ;  /* 0x000000020202781a */ /* 0x000fc40000000000 */
[----:B------:R-:W-:Y:S02]  /*1a1d0*/  SGXT.U32 R9, R9, 0x2 ;  /* 0x000000020909781a */ /* 0x000fe40000000000 */
[----:B------:R-:W-:-:S04]  /*1a1e0*/  LOP3.LUT R2, R2, 0x1c, RZ, 0xfc, !PT ;  /* 0x0000001c02027812 */ /* 0x000fc800078efcff */
[----:B------:R-:W-:Y:S01]  /*1a1f0*/  ISETP.GE.AND P2, PT, R2, UR7, PT ;  /* 0x0000000702007c0c */ /* 0x000fe2000bf46270 */
[----:B------:R-:W-:Y:S01]  /*1a200*/  @!P3 IMAD.MOV.U32 R2, RZ, RZ, R14 ;  /* 0x000000ffff02b224 */ /* 0x000fe200078e000e */
[----:B------:R-:W-:Y:S02]  /*1a210*/  LOP3.LUT R14, R9, 0x20, RZ, 0xfc, !PT ;  /* 0x00000020090e7812 */ /* 0x000fe400078efcff */
[----:B-1----:R-:W-:-:S04]  /*1a220*/  SHF.R.U32.HI R5, RZ, 0x4, R5 ;  /* 0x00000004ff057819 */ /* 0x002fc80000011605 */
[----:B------:R-:W-:-:S04]  /*1a230*/  SGXT.U32 R5, R5, 0x2 ;  /* 0x000000020505781a */ /* 0x000fc80000000000 */
[----:B------:R-:W-:Y:S01]  /*1a240*/  LOP3.LUT R4, R5, 0x24, RZ, 0xfc, !PT ;  /* 0x0000002405047812 */ /* 0x000fe200078efcff */
[----:B----4-:R-:W-:Y:S04]  /*1a250*/  STL [R1+0x1364], R23 ;  /* 0x0013641701007387 */ /* 0x010fe80000100800 */
[----:B------:R-:W4:Y:S04]  /*1a260*/  LDL R9, [R1+0x2fc] ;  /* 0x0002fc0001097983 */ /* 0x000f280000100800 */
[----:B---3--:R0:W3:Y:S01]  /*1a270*/  @!P3 LDG.E.U16 R18, desc[UR10][R2.64] ;  /* 0x0000000a0212b981 */ /* 0x0080e2000c1e1500 */
[----:B------:R-:W-:-:S03]  /*1a280*/  ISETP.GE.AND P3, PT, R14, UR7, PT ;  /* 0x000000070e007c0c */ /* 0x000fc6000bf66270 */
[----:B------:R-:W3:Y:S04]  /*1a290*/  LDL.LU R14, [R1+0x1420] ;  /* 0x00142000010e7983 */ /* 0x000ee80000300800 */
[----:B------:R-:W3:Y:S01]  /*1a2a0*/  LDL R5, [R1+0x308] ;  /* 0x0003080001057983 */ /* 0x000ee20000100800 */
[----:B------:R-:W-:Y:S01]  /*1a2b0*/  ISETP.GE.AND P0, PT, R4, UR7, PT ;  /* 0x0000000704007c0c */ /* 0x000fe2000bf06270 */
[----:B------:R-:W-:Y:S01]  /*1a2c0*/  @!P1 IMAD.MOV.U32 R4, RZ, RZ, R15 ;  /* 0x000000ffff049224 */ /* 0x000fe200078e000f */
[----:B0-----:R-:W-:Y:S01]  /*1a2d0*/  PRMT R3, RZ, 0x7610, R3 ;  /* 0x00007610ff037816 */ /* 0x001fe20000000003 */
[----:B--2---:R-:W-:Y:S01]  /*1a2e0*/  STL [R1+0x1360], R24 ;  /* 0x0013601801007387 */ /* 0x004fe20000100800 */
[----:B------:R-:W-:Y:S02]  /*1a2f0*/  PRMT R25, RZ, 0x7610, R25 ;  /* 0x00007610ff197816 */ /* 0x000fe40000000019 */
[----:B------:R-:W-:Y:S01]  /*1a300*/  PRMT R2, RZ, 0x7610, R2 ;  /* 0x00007610ff027816 */ /* 0x000fe20000000002 */
[----:B------:R-:W2:Y:S04]  /*1a310*/  LDL R15, [R1+0x2ec] ;  /* 0x0002ec00010f7983 */ /* 0x000ea80000100800 */
[----:B---3--:R0:W3:Y:S02]  /*1a320*/  @!P1 LDG.E.U16 R3, desc[UR10][R4.64] ;  /* 0x0000000a04039981 */ /* 0x0080e4000c1e1500 */
[----:B0-----:R-:W0:Y:S02]  /*1a330*/  S2R R5, SR_TID.X ;  /* 0x0000000000057919 */ /* 0x001e240000002100 */
[----:B0-----:R-:W-:-:S04]  /*1a340*/  SHF.R.U32.HI R5, RZ, 0x4, R5 ;  /* 0x00000004ff057819 */ /* 0x001fc80000011605 */
[----:B------:R-:W-:-:S04]  /*1a350*/  SGXT.U32 R5, R5, 0x2 ;  /* 0x000000020505781a */ /* 0x000fc80000000000 */
[----:B------:R-:W-:Y:S02]  /*1a360*/  LOP3.LUT R4, R5, 0x28, RZ, 0xfc, !PT ;  /* 0x0000002805047812 */ /* 0x000fe400078efcff */
[----:B------:R-:W2:Y:S02]  /*1a370*/  LDL R5, [R1+0x300] ;  /* 0x0003000001057983 */ /* 0x000ea40000100800 */
[----:B------:R-:W-:Y:S01]  /*1a380*/  ISETP.GE.AND P1, PT, R4, UR7, PT ;  /* 0x0000000704007c0c */ /* 0x000fe2000bf26270 */
[----:B------:R-:W-:Y:S01]  /*1a390*/  @!P2 IMAD.MOV.U32 R4, RZ, RZ, R16 ;  /* 0x000000ffff04a224 */ /* 0x000fe200078e0010 */
[----:B------:R-:W-:Y:S01]  /*1a3a0*/  PRMT R21, RZ, 0x7610, R21 ;  /* 0x00007610ff157816 */ /* 0x000fe20000000015 */
[----:B------:R-:W3:Y:S04]  /*1a3b0*/  LDL R16, [R1+0x2e4] ;  /* 0x0002e40001107983 */ /* 0x000ee80000100800 */
[----:B--2---:R0:W2:Y:S02]  /*1a3c0*/  @!P2 LDG.E.U16 R25, desc[UR10][R4.64] ;  /* 0x0000000a0419a981 */ /* 0x0040a4000c1e1500 */
[----:B0-----:R-:W0:Y:S02]  /*1a3d0*/  S2R R5, SR_TID.X ;  /* 0x0000000000057919 */ /* 0x001e240000002100 */
[----:B0-----:R-:W-:-:S04]  /*1a3e0*/  SHF.R.U32.HI R5, RZ, 0x4, R5 ;  /* 0x00000004ff057819 */ /* 0x001fc80000011605 */
[----:B------:R-:W-:-:S04]  /*1a3f0*/  SGXT.U32 R5, R5, 0x2 ;  /* 0x000000020505781a */ /* 0x000fc80000000000 */
[----:B------:R-:W-:Y:S02]  /*1a400*/  LOP3.LUT R4, R5, 0x2c, RZ, 0xfc, !PT ;  /* 0x0000002c05047812 */ /* 0x000fe400078efcff */
[----:B------:R-:W2:Y:S02]  /*1a410*/  LDL R5, [R1+0x2f8] ;  /* 0x0002f80001057983 */ /* 0x000ea40000100800 */
[----:B------:R-:W-:Y:S01]  /*1a420*/  ISETP.GE.AND P2, PT, R4, UR7, PT ;  /* 0x0000000704007c0c */ /* 0x000fe2000bf46270 */
[----:B----4-:R-:W-:-:S05]  /*1a430*/  @!P3 IMAD.MOV.U32 R4, RZ, RZ, R9 ;  /* 0x000000ffff04b224 */ /* 0x010fca00078e0009 */
[----:B--2---:R0:W2:Y:S04]  /*1a440*/  @!P3 LDG.E.U16 R2, desc[UR10][R4.64] ;  /* 0x0000000a0402b981 */ /* 0x0040a8000c1e1500 */
[----:B------:R-:W0:Y:S04]  /*1a450*/  LDL R4, [R1+0x2f0] ;  /* 0x0002f00001047983 */ /* 0x000e280000100800 */
[----:B------:R-:W0:Y:S02]  /*1a460*/  LDL R5, [R1+0x2f4] ;  /* 0x0002f40001057983 */ /* 0x000e240000100800 */
[----:B0-----:R-:W-:-:S04]  /*1a470*/  @!P0 LOP3.LUT R5, R5, R4, RZ, 0x3c, !PT ;  /* 0x0000000405058212 */ /* 0x001fc800078e3cff */
[----:B------:R-:W-:-:S04]  /*1a480*/  @!P0 LOP3.LUT R4, R5, R4, RZ, 0x3c, !PT ;  /* 0x0000000405048212 */ /* 0x000fc800078e3cff */
[----:B------:R-:W-:-:S05]  /*1a490*/  @!P0 LOP3.LUT R5, R5, R4, RZ, 0x3c, !PT ;  /* 0x0000000405058212 */ /* 0x000fca00078e3cff */
[----:B------:R-:W4:Y:S01]  /*1a4a0*/  @!P0 LDG.E.U16 R21, desc[UR10][R4.64] ;  /* 0x0000000a04158981 */ /* 0x000f22000c1e1500 */
[----:B------:R-:W0:Y:S03]  /*1a4b0*/  S2R R9, SR_TID.X ;  /* 0x0000000000097919 */ /* 0x000e260000002100 */
[----:B----4-:R1:W-:Y:S04]  /*1a4c0*/  STL [R1+0x68], R21 ;  /* 0x0000681501007387 */ /* 0x0103e80000100800 */
[----:B-1----:R-:W4:Y:S04]  /*1a4d0*/  LDL.LU R21, [R1+0x141c] ;  /* 0x00141c0001157983 */ /* 0x002f280000300800 */
[----:B------:R-:W2:Y:S01]  /*1a4e0*/  LDL R5, [R1+0x2e8] ;  /* 0x0002e80001057983 */ /* 0x000ea20000100800 */
[----:B0-----:R-:W-:-:S04]  /*1a4f0*/  SHF.R.U32.HI R9, RZ, 0x4, R9 ;  /* 0x00000004ff097819 */ /* 0x001fc80000011609 */
[----:B------:R-:W-:-:S04]  /*1a500*/  SGXT.U32 R9, R9, 0x2 ;  /* 0x000000020909781a */ /* 0x000fc80000000000 */
[----:B------:R-:W-:Y:S02]  /*1a510*/  LOP3.LUT R4, R9, 0x30, RZ, 0xfc, !PT ;  /* 0x0000003009047812 */ /* 0x000fe400078efcff */
[----:B------:R-:W-:Y:S02]  /*1a520*/  PRMT R19, RZ, 0x7610, R19 ;  /* 0x00007610ff137816 */ /* 0x000fe40000000013 */
[----:B------:R-:W-:Y:S01]  /*1a530*/  ISETP.GE.AND P3, PT, R4, UR7, PT ;  /* 0x0000000704007c0c */ /* 0x000fe2000bf66270 */
[----:B------:R-:W-:Y:S01]  /*1a540*/  @!P1 IMAD.MOV.U32 R4, RZ, RZ, R15 ;  /* 0x000000ffff049224 */ /* 0x000fe200078e000f */
[----:B------:R-:W0:Y:S01]  /*1a550*/  S2R R9, SR_TID.X ;  /* 0x0000000000097919 */ /* 0x000e220000002100 */
[----:B------:R-:W-:Y:S01]  /*1a560*/  PRMT R13, RZ, 0x7610, R13 ;  /* 0x00007610ff0d7816 */ /* 0x000fe2000000000d */
[----:B------:R-:W3:Y:S04]  /*1a570*/  LDL R15, [R1+0x2d4] ;  /* 0x0002d400010f7983 */ /* 0x000ee80000100800 */
[----:B--2---:R1:W2:Y:S04]  /*1a580*/  @!P1 LDG.E.U16 R19, desc[UR10][R4.64] ;  /* 0x0000000a04139981 */ /* 0x0042a8000c1e1500 */
[----:B------:R-:W2:Y:S01]  /*1a590*/  LDL R5, [R1+0x2e0] ;  /* 0x0002e00001057983 */ /* 0x000ea20000100800 */
[----:B0-----:R-:W-:-:S04]  /*1a5a0*/  SHF.R.U32.HI R9, RZ, 0x4, R9 ;  /* 0x00000004ff097819 */ /* 0x001fc80000011609 */
[----:B------:R-:W-:-:S04]  /*1a5b0*/  SGXT.U32 R9, R9, 0x2 ;  /* 0x000000020909781a */ /* 0x000fc80000000000 */
[----:B-1----:R-:W-:-:S04]  /*1a5c0*/  LOP3.LUT R4, R9, 0x34, RZ, 0xfc, !PT ;  /* 0x0000003409047812 */ /* 0x002fc800078efcff */
[----:B------:R-:W-:Y:S01]  /*1a5d0*/  ISETP.GE.AND P1, PT, R4, UR7, PT ;  /* 0x0000000704007c0c */ /* 0x000fe2000bf26270 */
[----:B---3--:R-:W-:Y:S01]  /*1a5e0*/  @!P2 IMAD.MOV.U32 R4, RZ, RZ, R16 ;  /* 0x000000ffff04a224 */ /* 0x008fe200078e0010 */
[----:B------:R-:W0:Y:S04]  /*1a5f0*/  S2R R9, SR_TID.X ;  /* 0x0000000000097919 */ /* 0x000e280000002100 */
[----:B--2---:R0:W2:Y:S02]  /*1a600*/  @!P2 LDG.E.U16 R13, desc[UR10][R4.64] ;  /* 0x0000000a040da981 */ /* 0x0040a4000c1e1500 */
[----:B0-----:R-:W-:Y:S02]  /*1a610*/  SHF.R.U32.HI R4, RZ, 0x4, R9 ;  /* 0x00000004ff047819 */ /* 0x001fe40000011609 */
[----:B------:R-:W3:Y:S03]  /*1a620*/  LDL R5, [R1+0x2dc] ;  /* 0x0002dc0001057983 */ /* 0x000ee60000100800 */
[----:B------:R-:W-:-:S05]  /*1a630*/  VIADD R4, R4, 0x3c ;  /* 0x0000003c04047836 */ /* 0x000fca0000000000 */
[----:B------:R-:W-:Y:S02]  /*1a640*/  ISETP.GE.AND P4, PT, R4, UR7, PT ;  /* 0x0000000704007c0c */ /* 0x000fe4000bf86270 */
[----:B------:R-:W0:Y:S01]  /*1a650*/  S2R R4, SR_TID.X ;  /* 0x0000000000047919 */ /* 0x000e220000002100 */
[----:B------:R-:W-:-:S04]  /*1a660*/  SHF.R.U32.HI R16, RZ, 0x4, R9 ;  /* 0x00000004ff107819 */ /* 0x000fc80000011609 */
[----:B------:R-:W-:-:S04]  /*1a670*/  SGXT.U32 R16, R16, 0x2 ;  /* 0x000000021010781a */ /* 0x000fc80000000000 */
[----:B------:R-:W-:-:S04]  /*1a680*/  LOP3.LUT R16, R16, 0x38, RZ, 0xfc, !PT ;  /* 0x0000003810107812 */ /* 0x000fc800078efcff */
[----:B------:R-:W-:Y:S02]  /*1a690*/  ISETP.GE.AND P2, PT, R16, UR7, PT ;  /* 0x0000000710007c0c */ /* 0x000fe4000bf46270 */
[----:B0-----:R-:W-:-:S04]  /*1a6a0*/  SHF.R.U32.HI R4, RZ, 0x4, R4 ;  /* 0x00000004ff047819 */ /* 0x001fc80000011604 */
[----:B------:R-:W-:-:S04]  /*1a6b0*/  SGXT.U32 R4, R4, 0x2 ;  /* 0x000000020404781a */ /* 0x000fc80000000000 */
[----:B------:R-:W-:Y:S01]  /*1a6c0*/  ISETP.GE.AND P0, PT, R4, UR7, PT ;  /* 0x0000000704007c0c */ /* 0x000fe2000bf06270 */
[----:B--2---:R0:W-:Y:S04]  /*1a6d0*/  STL [R1+0x78], R13 ;  /* 0x0000780d01007387 */ /* 0x0041e80000100800 */
[----:B------:R-:W2:Y:S04]  /*1a6e0*/  LDL R9, [R1+0x2cc] ;  /* 0x0002cc0001097983 */ /* 0x000ea80000100800 */
[----:B0-----:R-:W2:Y:S04]  /*1a6f0*/  LDL R13, [R1+0x2c8] ;  /* 0x0002c800010d7983 */ /* 0x001ea80000100800 */
[----:B------:R-:W2:Y:S04]  /*1a700*/  LDL.LU R16, [R1+0x1418] ;  /* 0x0014180001107983 */ /* 0x000ea80000300800 */
[----:B------:R-:W3:Y:S01]  /*1a710*/  LDL R4, [R1+0x2d8] ;  /* 0x0002d80001047983 */ /* 0x000ee20000100800 */
[----:B------:R-:W-:-:S02]  /*1a720*/  PRMT R20, RZ, 0x7610, R20 ;  /* 0x00007610ff147816 */ /* 0x000fc40000000014 */
[----:B---3--:R-:W-:-:S04]  /*1a730*/  @!P3 LOP3.LUT R5, R5, R4, RZ, 0x3c, !PT ;  /* 0x000000040505b212 */ /* 0x008fc800078e3cff */
[----:B------:R-:W-:-:S04]  /*1a740*/  @!P3 LOP3.LUT R4, R5, R4, RZ, 0x3c, !PT ;  /* 0x000000040504b212 */ /* 0x000fc800078e3cff */
[----:B------:R-:W-:-:S05]  /*1a750*/  @!P3 LOP3.LUT R5, R5, R4, RZ, 0x3c, !PT ;  /* 0x000000040505b212 */ /* 0x000fca00078e3cff */
[----:B------:R0:W3:Y:S02]  /*1a760*/  @!P3 LDG.E.U16 R20, desc[UR10][R4.64] ;  /* 0x0000000a0414b981 */ /* 0x0000e4000c1e1500 */
[----:B0-----:R-:W0:Y:S02]  /*1a770*/  S2R R5, SR_TID.X ;  /* 0x0000000000057919 */ /* 0x001e240000002100 */
[----:B0-----:R-:W-:Y:S02]  /*1a780*/  LOP3.LUT R4, R5, 0x3f, RZ, 0xc0, !PT ;  /* 0x0000003f05047812 */ /* 0x001fe400078ec0ff */
[----:B------:R-:W2:Y:S01]  /*1a790*/  LDL R5, [R1+0x2d0] ;  /* 0x0002d00001057983 */ /* 0x000ea20000100800 */
[----:B------:R-:W-:Y:S02]  /*1a7a0*/  PRMT R14, RZ, 0x7610, R14 ;  /* 0x00007610ff0e7816 */ /* 0x000fe4000000000e */
[----:B------:R-:W-:Y:S01]  /*1a7b0*/  ISETP.GE.AND P3, PT, R4, UR7, PT ;  /* 0x0000000704007c0c */ /* 0x000fe2000bf66270 */
[----:B------:R-:W-:Y:S01]  /*1a7c0*/  @!P1 IMAD.MOV.U32 R4, RZ, RZ, R15 ;  /* 0x000000ffff049224 */ /* 0x000fe200078e000f */
[----:B----4-:R-:W-:Y:S01]  /*1a7d0*/  PRMT R21, RZ, 0x7610, R21 ;  /* 0x00007610ff157816 */ /* 0x010fe20000000015 */
[----:B------:R-:W4:Y:S04]  /*1a7e0*/  LDL R15, [R1+0xaa8] ;  /* 0x000aa800010f7983 */ /* 0x000f280000100800 */
[----:B--2---:R0:W2:Y:S02]  /*1a7f0*/  @!P1 LDG.E.U16 R14, desc[UR10][R4.64] ;  /* 0x0000000a040e9981 */ /* 0x0040a4000c1e1500 */
[----:B0-----:R-:W-:-:S02]  /*1a800*/  @!P2 IMAD.MOV.U32 R4, RZ, RZ, R9 ;  /* 0x000000ffff04a224 */ /* 0x001fc400078e0009 */
[----:B------:R-:W-:-:S05]  /*1a810*/  @!P2 IMAD.MOV.U32 R5, RZ, RZ, R13 ;  /* 0x000000ffff05a224 */ /* 0x000fca00078e000d */
[----:B------:R0:W3:Y:S04]  /*1a820*/  @!P2 LDG.E.U16 R21, desc[UR10][R4.64] ;  /* 0x0000000a0415a981 */ /* 0x0000e8000c1e1500 */
[----:B--2---:R1:W-:Y:S04]  /*1a830*/  STL [R1+0x74], R14 ;  /* 0x0000740e01007387 */ /* 0x0043e80000100800 */
[----:B------:R-:W0:Y:S04]  /*1a840*/  LDL R4, [R1+0x2c0] ;  /* 0x0002c00001047983 */ /* 0x000e280000100800 */
[----:B------:R-:W0:Y:S01]  /*1a850*/  LDL R5, [R1+0x2c4] ;  /* 0x0002c40001057983 */ /* 0x000e220000100800 */
[----:B------:R-:W-:-:S03]  /*1a860*/  PRMT R7, RZ, 0x7610, R7 ;  /* 0x00007610ff077816 */ /* 0x000fc60000000007 */
[----:B-1----:R-:W2:Y:S04]  /*1a870*/  LDL R14, [R1+0xaac] ;  /* 0x000aac00010e7983 */ /* 0x002ea80000100800 */
[----:B------:R-:W2:Y:S04]  /*1a880*/  LDL R13, [R1+0xa68] ;  /* 0x000a6800010d7983 */ /* 0x000ea80000100800 */
[----:B------:R-:W2:Y:S01]  /*1a890*/  LDL R9, [R1+0xa6c] ;  /* 0x000a6c0001097983 */ /* 0x000ea20000100800 */
[----:B0-----:R-:W-:-:S04]  /*1a8a0*/  @!P4 LOP3.LUT R5, R5, R4, RZ, 0x3c, !PT ;  /* 0x000000040505c212 */ /* 0x001fc800078e3cff */
[----:B------:R-:W-:-:S04]  /*1a8b0*/  @!P4 LOP3.LUT R4, R5, R4, RZ, 0x3c, !PT ;  /* 0x000000040504c212 */ /* 0x000fc800078e3cff */
[----:B------:R-:W-:-:S05]  /*1a8c0*/  @!P4 LOP3.LUT R5, R5, R4, RZ, 0x3c, !PT ;  /* 0x000000040505c212 */ /* 0x000fca00078e3cff */
[----:B------:R-:W2:Y:S04]  /*1a8d0*/  @!P4 LDG.E.U16 R7, desc[UR10][R4.64] ;  /* 0x0000000a0407c981 */ /* 0x000ea8000c1e1500 */
[----:B--2---:R0:W-:Y:S04]  /*1a8e0*/  STL [R1+0x70], R7 ;  /* 0x0000700701007387 */ /* 0x0041e80000100800 */
[----:B0-----:R-:W2:Y:S04]  /*1a8f0*/  LDL.LU R7, [R1+0x1414] ;  /* 0x0014140001077983 */ /* 0x001ea80000300800 */
[----:B------:R-:W2:Y:S04]  /*1a900*/  LDL R4, [R1+0x324] ;  /* 0x0003240001047983 */ /* 0x000ea80000100800 */
[----:B------:R-:W2:Y:S01]  /*1a910*/  LDL R5, [R1+0x334] ;  /* 0x0003340001057983 */ /* 0x000ea20000100800 */
[----:B------:R-:W-:-:S02]  /*1a920*/  PRMT R16, RZ, 0x7610, R16 ;  /* 0x00007610ff107816 */ /* 0x000fc40000000010 */
[----:B--2---:R-:W-:-:S04]  /*1a930*/  @!P0 LOP3.LUT R5, R5, R4, RZ, 0x3c, !PT ;  /* 0x0000000405058212 */ /* 0x004fc800078e3cff */
[----:B------:R-:W-:-:S04]  /*1a940*/  @!P0 LOP3.LUT R4, R5, R4, RZ, 0x3c, !PT ;  /* 0x0000000405048212 */ /* 0x000fc800078e3cff */
[----:B------:R-:W-:-:S05]  /*1a950*/  @!P0 LOP3.LUT R5, R5, R4, RZ, 0x3c, !PT ;  /* 0x0000000405058212 */ /* 0x000fca00078e3cff */
[----:B------:R0:W2:Y:S04]  /*1a960*/  @!P0 LDG.E.U16 R16, desc[UR10][R4.64] ;  /* 0x0000000a04108981 */ /* 0x0000a8000c1e1500 */
[----:B------:R-:W0:Y:S04]  /*1a970*/  LDL R4, [R1+0xac8] ;  /* 0x000ac80001047983 */ /* 0x000e280000100800 */
[----:B------:R-:W0:Y:S01]  /*1a980*/  LDL R5, [R1+0xacc] ;  /* 0x000acc0001057983 */ /* 0x000e220000100800 */
[----:B------:R-:W-:Y:S02]  /*1a990*/  PRMT R8, RZ, 0x7610, R8 ;  /* 0x00007610ff087816 */ /* 0x000fe40000000008 */
[----:B------:R-:W-:-:S02]  /*1a9a0*/  PRMT R11, RZ, 0x7610, R11 ;  /* 0x00007610ff0b7816 */ /* 0x000fc4000000000b */
[----:B------:R-:W-:Y:S01]  /*1a9b0*/  PRMT R7, RZ, 0x7610, R7 ;  /* 0x00007610ff077816 */ /* 0x000fe20000000007 */
[----:B------:R-:W-:Y:S01]  /*1a9c0*/  BAR.SYNC.DEFER_BLOCKING 0x0 ;  /* 0x0000000000007b1d */ /* 0x000fe20000010000 */
[----:B0-----:R-:W-:-:S04]  /*1a9d0*/  @!P3 LOP3.LUT R5, R5, R4, RZ, 0x3c, !PT ;  /* 0x000000040505b212 */ /* 0x001fc800078e3cff */
[----:B------:R-:W-:-:S04]  /*1a9e0*/  @!P3 LOP3.LUT R4, R5, R4, RZ, 0x3c, !PT ;  /* 0x000000040504b212 */ /* 0x000fc800078e3cff */
[----:B------:R-:W-:-:S05]  /*1a9f0*/  @!P3 LOP3.LUT R5, R5, R4, RZ, 0x3c, !PT ;  /* 0x000000040505b212 */ /* 0x000fca00078e3cff */
[----:B------:R0:W2:Y:S02]  /*1aa00*/  @!P3 LDG.E.U16 R8, desc[UR10][R4.64] ;  /* 0x0000000a0408b981 */ /* 0x0000a4000c1e1500 */
[----:B0-----:R-:W-:Y:S02]  /*1aa10*/  @!P3 IMAD.MOV.U32 R4, RZ, RZ, R14 ;  /* 0x000000ffff04b224 */ /* 0x001fe400078e000e */
[----:B----4-:R-:W-:-:S05]  /*1aa20*/  @!P3 IMAD.MOV.U32 R5, RZ, RZ, R15 ;  /* 0x000000ffff05b224 */ /* 0x010fca00078e000f */
[----:B------:R0:W4:Y:S02]  /*1aa30*/  @!P3 LDG.E.U16 R11, desc[UR10][R4.64] ;  /* 0x0000000a040bb981 */ /* 0x000124000c1e1500 */
[----:B0-----:R-:W-:Y:S02]  /*1aa40*/  @!P3 IMAD.MOV.U32 R4, RZ, RZ, R9 ;  /* 0x000000ffff04b224 */ /* 0x001fe400078e0009 */
[----:B------:R-:W-:-:S05]  /*1aa50*/  @!P3 IMAD.MOV.U32 R5, RZ, RZ, R13 ;  /* 0x000000ffff05b224 */ /* 0x000fca00078e000d */
[----:B------:R-:W3:Y:S04]  /*1aa60*/  @!P3 LDG.E.U16 R7, desc[UR10][R4.64] ;  /* 0x0000000a0407b981 */ /* 0x000ee8000c1e1500 */
[----:B--2---:R0:W-:Y:S04]  /*1aa70*/  STL [R1+0x1c], R8 ;  /* 0x00001c0801007387 */ /* 0x0041e80000100800 */
[----:B0-----:R-:W2:Y:S04]  /*1aa80*/  LDL.LU R8, [R1+0x1410] ;  /* 0x0014100001087983 */ /* 0x001ea80000300800 */
[----:B------:R-:W2:Y:S04]  /*1aa90*/  LDL R15, [R1+0x968] ;  /* 0x00096800010f7983 */ /* 0x000ea80000100800 */
[----:B------:R-:W2:Y:S04]  /*1aaa0*/  LDL R14, [R1+0x96c] ;  /* 0x00096c00010e7983 */ /* 0x000ea80000100800 */
[----:B----4-:R0:W-:Y:S04]  /*1aab0*/  STL [R1+0x64], R11 ;  /* 0x0000640b01007387 */ /* 0x0101e80000100800 */
[----:B0-----:R-:W4:Y:S04]  /*1aac0*/  LDL.LU R11, [R1+0x140c] ;  /* 0x00140c00010b7983 */ /* 0x001f280000300800 */
[----:B------:R-:W2:Y:S04]  /*1aad0*/  LDL R13, [R1+0x928] ;  /* 0x00092800010d7983 */ /* 0x000ea80000100800 */
[----:B------:R-:W2:Y:S04]  /*1aae0*/  LDL R9, [R1+0x92c] ;  /* 0x00092c0001097983 */ /* 0x000ea80000100800 */
[----:B---3--:R0:W-:Y:S04]  /*1aaf0*/  STL [R1+0x6c], R7 ;  /* 0x00006c0701007387 */ /* 0x0081e80000100800 */
[----:B0-----:R-:W3:Y:S04]  /*1ab00*/  LDL.LU R7, [R1+0x1408] ;  /* 0x0014080001077983 */ /* 0x001ee80000300800 */
[----:B------:R-:W2:Y:S04]  /*1ab10*/  LDL R4, [R1+0xa28] ;  /* 0x000a280001047983 */ /* 0x000ea80000100800 */
[----:B------:R-:W2:Y:S01]  /*1ab20*/  LDL R5, [R1+0xa2c] ;  /* 0x000a2c0001057983 */ /* 0x000ea20000100800 */
[----:B----4-:R-:W-:-:S02]  /*1ab30*/  PRMT R11, RZ, 0x7610, R11 ;  /* 0x00007610ff0b7816 */ /* 0x010fc4000000000b */
[----:B--2---:R-:W-:-:S04]  /*1ab40*/  @!P3 LOP3.LUT R5, R5, R4, RZ, 0x3c, !PT ;  /* 0x000000040505b212 */ /* 0x004fc800078e3cff */
[----:B------:R-:W-:-:S04]  /*1ab50*/  @!P3 LOP3.LUT R4, R5, R4, RZ, 0x3c, !PT ;  /* 0x000000040504b212 */ /* 0x000fc800078e3cff */
[----:B------:R-:W-:-:S05]  /*1ab60*/  @!P3 LOP3.LUT R5, R5, R4, RZ, 0x3c, !PT ;  /* 0x000000040505b212 */ /* 0x000fca00078e3cff */
[----:B------:R-:W2:Y:S04]  /*1ab70*/  @!P3 LDG.E.U16 R11, desc[UR10][R4.64] ;  /* 0x0000000a040bb981 */ /* 0x000ea8000c1e1500 */
[----:B--2---:R0:W-:Y:S04]  /*1ab80*/  STL [R1+0x60], R11 ;  /* 0x0000600b01007387 */ /* 0x0041e80000100800 */
[----:B0-----:R-:W2:Y:S04]  /*1ab90*/  LDL.LU R11, [R1+0x1404] ;  /* 0x00140400010b7983 */ /* 0x001ea80000300800 */
[----:B------:R-:W4:Y:S04]  /*1aba0*/  LDL R4, [R1+0x9e8] ;  /* 0x0009e80001047983 */ /* 0x000f280000100800 */
[----:B------:R-:W4:Y:S01]  /*1abb0*/  LDL R5, [R1+0x9ec] ;  /* 0x0009ec0001057983 */ /* 0x000f220000100800 */
[----:B---3--:R-:W-:-:S02]  /*1abc0*/  PRMT R7, RZ, 0x7610, R7 ;  /* 0x00007610ff077816 */ /* 0x008fc40000000007 */
[----:B----4-:R-:W-:-:S04]  /*1abd0*/  @!P3 LOP3.LUT R5, R5, R4, RZ, 0x3c, !PT ;  /* 0x000000040505b212 */ /* 0x010fc800078e3cff */
[----:B------:R-:W-:-:S04]  /*1abe0*/  @!P3 LOP3.LUT R4, R5, R4, RZ, 0x3c, !PT ;  /* 0x000000040504b212 */ /* 0x000fc800078e3cff */
[----:B------:R-:W-:-:S05]  /*1abf0*/  @!P3 LOP3.LUT R5, R5, R4, RZ, 0x3c, !PT ;  /* 0x000000040505b212 */ /* 0x000fca00078e3cff */
[----:B------:R-:W3:Y:S04]  /*1ac00*/  @!P3 LDG.E.U16 R7, desc[UR10][R4.64] ;  /* 0x0000000a0407b981 */ /* 0x000ee8000c1e1500 */
[----:B---3--:R0:W-:Y:S04]  /*1ac10*/  STL [R1+0x5c], R7 ;  /* 0x00005c0701007387 */ /* 0x0081e80000100800 */
[----:B0-----:R-:W3:Y:S04]  /*1ac20*/  LDL.LU R7, [R1+0x1400] ;  /* 0x0014000001077983 */ /* 0x001ee80000300800 */
[----:B------:R-:W4:Y:S04]  /*1ac30*/  LDL R4, [R1+0x9a8] ;  /* 0x0009a80001047983 */ /* 0x000f280000100800 */
[----:B------:R-:W4:Y:S01]  /*1ac40*/  LDL R5, [R1+0x9ac] ;  /* 0x0009ac0001057983 */ /* 0x000f220000100800 */
[----:B--2---:R-:W-:-:S02]  /*1ac50*/  PRMT R11, RZ, 0x7610, R11 ;  /* 0x00007610ff0b7816 */ /* 0x004fc4000000000b */
[----:B----4-:R-:W-:-:S04]  /*1ac60*/  @!P3 LOP3.LUT R5, R5, R4, RZ, 0x3c, !PT ;  /* 0x000000040505b212 */ /* 0x010fc800078e3cff */
[----:B------:R-:W-:-:S04]  /*1ac70*/  @!P3 LOP3.LUT R4, R5, R4, RZ, 0x3c, !PT ;  /* 0x000000040504b212 */ /* 0x000fc800078e3cff */
[----:B------:R-:W-:-:S05]  /*1ac80*/  @!P3 LOP3.LUT R5, R5, R4, RZ, 0x3c, !PT ;  /* 0x000000040505b212 */ /* 0x000fca00078e3cff */
[----:B------:R-:W2:Y:S01]  /*1ac90*/  @!P3 LDG.E.U16 R11, desc[UR10][R4.64] ;  /* 0x0000000a040bb981 */ /* 0x000ea2000c1e1500 */
[----:B---3--:R-:W-:-:S03]  /*1aca0*/  PRMT R7, RZ, 0x7610, R7 ;  /* 0x00007610ff077816 */ /* 0x008fc60000000007 */
[----:B--2---:R0:W-:Y:S04]  /*1acb0*/  STL [R1+0x58], R11 ;  /* 0x0000580b01007387 */ /* 0x0041e80000100800 */
[----:B0-----:R-:W2:Y:S01]  /*1acc0*/  LDL.LU R11, [R1+0x13fc] ;  /* 0x0013fc00010b7983 */ /* 0x001ea20000300800 */
[----:B------:R-:W-:Y:S02]  /*1acd0*/  @!P3 IMAD.MOV.U32 R4, RZ, RZ, R14 ;  /* 0x000000ffff04b224 */ /* 0x000fe400078e000e */
[----:B------:R-:W-:Y:S01]  /*1ace0*/  @!P3 IMAD.MOV.U32 R5, RZ, RZ, R15 ;  /* 0x000000ffff05b224 */ /* 0x000fe200078e000f */
[----:B------:R-:W3:Y:S04]  /*1acf0*/  LDL R14, [R1+0x82c] ;  /* 0x00082c00010e7983 */ /* 0x000ee80000100800 */
[----:B------:R0:W4:Y:S04]  /*1ad00*/  @!P3 LDG.E.U16 R7, desc[UR10][R4.64] ;  /* 0x0000000a0407b981 */ /* 0x000128000c1e1500 */
[----:B------:R-:W3:Y:S01]  /*1ad10*/  LDL R15, [R1+0x828] ;  /* 0x00082800010f7983 */ /* 0x000ee20000100800 */
[----:B0-----:R-:W-:-:S02]  /*1ad20*/  @!P3 IMAD.MOV.U32 R4, RZ, RZ, R9 ;  /* 0x000000ffff04b224 */ /* 0x001fc400078e0009 */
[----:B------:R-:W-:Y:S01]  /*1ad30*/  @!P3 IMAD.MOV.U32 R5, RZ, RZ, R13 ;  /* 0x000000ffff05b224 */ /* 0x000fe200078e000d */
[----:B--2---:R-:W-:-:S06]  /*1ad40*/  PRMT R11, RZ, 0x7610, R11 ;  /* 0x00007610ff0b7816 */ /* 0x004fcc000000000b */
[----:B------:R-:W2:Y:S04]  /*1ad50*/  @!P3 LDG.E.U16 R11, desc[UR10][R4.64] ;  /* 0x0000000a040bb981 */ /* 0x000ea8000c1e1500 */
[----:B----4-:R0:W-:Y:S04]  /*1ad60*/  STL [R1+0x54], R7 ;  /* 0x0000540701007387 */ /* 0x0101e80000100800 */
[----:B0-----:R-:W4:Y:S04]  /*1ad70*/  LDL.LU R7, [R1+0x13f8] ;  /* 0x0013f80001077983 */ /* 0x001f280000300800 */
[----:B------:R-:W3:Y:S04]  /*1ad80*/  LDL R13, [R1+0x7e8] ;  /* 0x0007e800010d7983 */ /* 0x000ee80000100800 */
[----:B------:R-:W3:Y:S04]  /*1ad90*/  LDL R9, [R1+0x7ec] ;  /* 0x0007ec0001097983 */ /* 0x000ee80000100800 */
[----:B--2---:R0:W-:Y:S04]  /*1ada0*/  STL [R1+0x50], R11 ;  /* 0x0000500b01007387 */ /* 0x0041e80000100800 */
[----:B0-----:R-:W2:Y:S04]  /*1adb0*/  LDL.LU R11, [R1+0x13f4] ;  /* 0x0013f400010b7983 */ /* 0x001ea80000300800 */
        /* <DEDUP_REMOVED lines=11> */
[----:B------:R-:W-:-:S02]  /*1ae70*/  PRMT R11, RZ, 0x7610, R11 ;  /* 0x00007610ff0b7816 */ /* 0x000fc4000000000b */
[----:B----4-:R-:W-:-:S04]  /*1ae80*/  @!P3 LOP3.LUT R5, R5, R4, RZ, 0x3c, !PT ;  /* 0x000000040505b212 */ /* 0x010fc800078e3cff */
[----:B------:R-:W-:-:S04]  /*1ae90*/  @!P3 LOP3.LUT R4, R5, R4, RZ, 0x3c, !PT ;  /* 0x000000040504b212 */ /* 0x000fc800078e3cff */
[----:B------:R-:W-:-:S05]  /*1aea0*/  @!P3 LOP3.LUT R5, R5, R4, RZ, 0x3c, !PT ;  /* 0x000000040505b212 */ /* 0x000fca00078e3cff */
[----:B------:R-:W4:Y:S04]  /*1aeb0*/  @!P3 LDG.E.U16 R11, desc[UR10][R4.64] ;  /* 0x0000000a040bb981 */ /* 0x000f28000c1e1500 */
[----:B----4-:R0:W-:Y:S04]  /*1aec0*/  STL [R1+0x48], R11 ;  /* 0x0000480b01007387 */ /* 0x0101e80000100800 */
[----:B0-----:R-:W4:Y:S04]  /*1aed0*/  LDL.LU R11, [R1+0x13ec] ;  /* 0x0013ec00010b7983 */ /* 0x001f280000300800 */
[----:B------:R-:W3:Y:S04]  /*1aee0*/  LDL R4, [R1+0x868] ;  /* 0x0008680001047983 */ /* 0x000ee80000100800 */
[----:B------:R-:W3:Y:S01]  /*1aef0*/  LDL R5, [R1+0x86c] ;  /* 0x00086c0001057983 */ /* 0x000ee20000100800 */
[----:B--2---:R-:W-:-:S02]  /*1af00*/  PRMT R7, RZ, 0x7610, R7 ;  /* 0x00007610ff077816 */ /* 0x004fc40000000007 */
[----:B---3--:R-:W-:-:S04]  /*1af10*/  @!P3 LOP3.LUT R5, R5, R4, RZ, 0x3c, !PT ;  /* 0x000000040505b212 */ /* 0x008fc800078e3cff */
[----:B------:R-:W-:-:S04]  /*1af20*/  @!P3 LOP3.LUT R4, R5, R4, RZ, 0x3c, !PT ;  /* 0x000000040504b212 */ /* 0x000fc800078e3cff */
[----:B------:R-:W-:-:S05]  /*1af30*/  @!P3 LOP3.LUT R5, R5, R4, RZ, 0x3c, !PT ;  /* 0x000000040505b212 */ /* 0x000fca00078e3cff */
[----:B------:R-:W2:Y:S01]  /*1af40*/  @!P3 LDG.E.U16 R7, desc[UR10][R4.64] ;  /* 0x0000000a0407b981 */ /* 0x000ea2000c1e1500 */
[----:B----4-:R-:W-:-:S03]  /*1af50*/  PRMT R11, RZ, 0x7610, R11 ;  /* 0x00007610ff0b7816 */ /* 0x010fc6000000000b */
        /* <DEDUP_REMOVED lines=35> */
[----:B------:R-:W2:Y:S04]  /*1b190*/  LDL R4, [R1+0x728] ;  /* 0x0007280001047983 */ /* 0x000ea80000100800 */
[----:B------:R-:W2:Y:S01]  /*1b1a0*/  LDL R5, [R1+0x72c] ;  /* 0x00072c0001057983 */ /* 0x000ea20000100800 */
[----:B------:R-:W-:-:S02]  /*1b1b0*/  PRMT R10, RZ, 0x7610, R10 ;  /* 0x00007610ff0a7816 */ /* 0x000fc4000000000a */
[----:B------:R-:W-:Y:S02]  /*1b1c0*/  PRMT R12, RZ, 0x7610, R12 ;  /* 0x00007610ff0c7816 */ /* 0x000fe4000000000c */
[----:B------:R-:W-:Y:S02]  /*1b1d0*/  PRMT R29, RZ, 0x7610, R29 ;  /* 0x00007610ff1d7816 */ /* 0x000fe4000000001d */
[----:B--2---:R-:W-:-:S04]  /*1b1e0*/  @!P3 LOP3.LUT R5, R5, R4, RZ, 0x3c, !PT ;  /* 0x000000040505b212 */ /* 0x004fc800078e3cff */
[----:B------:R-:W-:-:S04]  /*1b1f0*/  @!P3 LOP3.LUT R4, R5, R4, RZ, 0x3c, !PT ;  /* 0x000000040504b212 */ /* 0x000fc800078e3cff */
[----:B------:R-:W-:-:S05]  /*1b200*/  @!P3 LOP3.LUT R5, R5, R4, RZ, 0x3c, !PT ;  /* 0x000000040505b212 */ /* 0x000fca00078e3cff */
[----:B------:R3:W2:Y:S02]  /*1b210*/  @!P3 LDG.E.U16 R10, desc[UR10][R4.64] ;  /* 0x0000000a040ab981 */ /* 0x0006a4000c1e1500 */
[----:B---3--:R-:W-:Y:S02]  /*1b220*/  @!P3 IMAD.MOV.U32 R4, RZ, RZ, R14 ;  /* 0x000000ffff04b224 */ /* 0x008fe400078e000e */
[----:B------:R-:W-:-:S05]  /*1b230*/  @!P3 IMAD.MOV.U32 R5, RZ, RZ, R15 ;  /* 0x000000ffff05b224 */ /* 0x000fca00078e000f */
[----:B------:R0:W3:Y:S02]  /*1b240*/  @!P3 LDG.E.U16 R12, desc[UR10][R4.64] ;  /* 0x0000000a040cb981 */ /* 0x0000e4000c1e1500 */
[----:B0-----:R-:W-:Y:S02]  /*1b250*/  @!P3 IMAD.MOV.U32 R4, RZ, RZ, R9 ;  /* 0x000000ffff04b224 */ /* 0x001fe400078e0009 */
[----:B------:R-:W-:-:S05]  /*1b260*/  @!P3 IMAD.MOV.U32 R5, RZ, RZ, R13 ;  /* 0x000000ffff05b224 */ /* 0x000fca00078e000d */
[----:B------:R-:W4:Y:S04]  /*1b270*/  @!P3 LDG.E.U16 R29, desc[UR10][R4.64] ;  /* 0x0000000a041db981 */ /* 0x000f28000c1e1500 */
[----:B--2---:R0:W-:Y:S04]  /*1b280*/  STL [R1+0x30], R10 ;  /* 0x0000300a01007387 */ /* 0x0041e80000100800 */
[----:B0-----:R-:W2:Y:S04]  /*1b290*/  LDL.LU R10, [R1+0x13d4] ;  /* 0x0013d400010a7983 */ /* 0x001ea80000300800 */
[----:B------:R-:W2:Y:S04]  /*1b2a0*/  LDL R15, [R1+0x5a8] ;  /* 0x0005a800010f7983 */ /* 0x000ea80000100800 */
[----:B------:R-:W2:Y:S04]  /*1b2b0*/  LDL R14, [R1+0x5ac] ;  /* 0x0005ac00010e7983 */ /* 0x000ea80000100800 */
[----:B---3--:R0:W-:Y:S04]  /*1b2c0*/  STL [R1+0x2c], R12 ;  /* 0x00002c0c01007387 */ /* 0x0081e80000100800 */
[----:B0-----:R-:W3:Y:S04]  /*1b2d0*/  LDL.LU R12, [R1+0x13d0] ;  /* 0x0013d000010c7983 */ /* 0x001ee80000300800 */
[----:B------:R-:W2:Y:S04]  /*1b2e0*/  LDL R13, [R1+0x568] ;  /* 0x00056800010d7983 */ /* 0x000ea80000100800 */
[----:B------:R-:W2:Y:S04]  /*1b2f0*/  LDL R9, [R1+0x56c] ;  /* 0x00056c0001097983 */ /* 0x000ea80000100800 */
[----:B----4-:R0:W-:Y:S04]  /*1b300*/  STL [R1+0x28], R29 ;  /* 0x0000281d01007387 */ /* 0x0101e80000100800 */
[----:B0-----:R-:W4:Y:S04]  /*1b310*/  LDL.LU R29, [R1+0x13cc] ;  /* 0x0013cc00011d7983 */ /* 0x001f280000300800 */
[----:B------:R-:W2:Y:S04]  /*1b320*/  LDL R4, [R1+0x668] ;  /* 0x0006680001047983 */ /* 0x000ea80000100800 */
[----:B------:R-:W2:Y:S01]  /*1b330*/  LDL R5, [R1+0x66c] ;  /* 0x00066c0001057983 */ /* 0x000ea20000100800 */
[----:B------:R-:W-:-:S02]  /*1b340*/  PRMT R28, RZ, 0x7610, R28 ;  /* 0x00007610ff1c7816 */ /* 0x000fc4000000001c */
[----:B--2---:R-:W-:-:S04]  /*1b350*/  @!P3 LOP3.LUT R5, R5, R4, RZ, 0x3c, !PT ;  /* 0x000000040505b212 */ /* 0x004fc800078e3cff */
        /* <DEDUP_REMOVED lines=17> */
[----:B------:R-:W-:Y:S02]  /*1b470*/  PRMT R11, RZ, 0x7610, R11 ;  /* 0x00007610ff0b7816 */ /* 0x000fe4000000000b */
[----:B--2---:R-:W-:-:S04]  /*1b480*/  @!P3 LOP3.LUT R5, R5, R4, RZ, 0x3c, !PT ;  /* 0x000000040505b212 */ /* 0x004fc800078e3cff */
[----:B------:R-:W-:-:S04]  /*1b490*/  @!P3 LOP3.LUT R4, R5, R4, RZ, 0x3c, !PT ;  /* 0x000000040504b212 */ /* 0x000fc800078e3cff */
[----:B------:R-:W-:-:S05]  /*1b4a0*/  @!P3 LOP3.LUT R5, R5, R4, RZ, 0x3c, !PT ;  /* 0x000000040505b212 */ /* 0x000fca00078e3cff */
[----:B------:R0:W2:Y:S02]  /*1b4b0*/  @!P3 LDG.E.U16 R7, desc[UR10][R4.64] ;  /* 0x0000000a0407b981 */ /* 0x0000a4000c1e1500 */
[----:B0-----:R-:W-:Y:S02]  /*1b4c0*/  @!P3 IMAD.MOV.U32 R4, RZ, RZ, R14 ;  /* 0x000000ffff04b224 */ /* 0x001fe400078e000e */
[----:B------:R-:W-:-:S05]  /*1b4d0*/  @!P3 IMAD.MOV.U32 R5, RZ, RZ, R15 ;  /* 0x000000ffff05b224 */ /* 0x000fca00078e000f */
[----:B------:R0:W3:Y:S01]  /*1b4e0*/  @!P3 LDG.E.U16 R11, desc[UR10][R4.64] ;  /* 0x0000000a040bb981 */ /* 0x0000e2000c1e1500 */
[----:B------:R-:W-:Y:S01]  /*1b4f0*/  PRMT R8, RZ, 0x7610, R8 ;  /* 0x00007610ff087816 */ /* 0x000fe20000000008 */
[----:B0-----:R-:W-:Y:S02]  /*1b500*/  @!P3 IMAD.MOV.U32 R4, RZ, RZ, R9 ;  /* 0x000000ffff04b224 */ /* 0x001fe400078e0009 */
[----:B------:R-:W-:-:S05]  /*1b510*/  @!P3 IMAD.MOV.U32 R5, RZ, RZ, R13 ;  /* 0x000000ffff05b224 */ /* 0x000fca00078e000d */
[----:B------:R0:W4:Y:S04]  /*1b520*/  @!P3 LDG.E.U16 R8, desc[UR10][R4.64] ;  /* 0x0000000a0408b981 */ /* 0x000128000c1e1500 */
[----:B--2---:R1:W-:Y:S04]  /*1b530*/  STL [R1+0x18], R7 ;  /* 0x0000180701007387 */ /* 0x0043e80000100800 */
[----:B------:R-:W2:Y:S04]  /*1b540*/  LDL R15, [R1+0x4a8] ;  /* 0x0004a800010f7983 */ /* 0x000ea80000100800 */
[----:B-1----:R-:W2:Y:S04]  /*1b550*/  LDL R7, [R1+0x4ec] ;  /* 0x0004ec0001077983 */ /* 0x002ea80000100800 */
[----:B---3--:R1:W-:Y:S04]  /*1b560*/  STL [R1+0x14], R11 ;  /* 0x0000140b01007387 */ /* 0x0083e80000100800 */
[----:B------:R-:W0:Y:S04]  /*1b570*/  LDL R4, [R1+0x528] ;  /* 0x0005280001047983 */ /* 0x000e280000100800 */
[----:B------:R-:W0:Y:S01]  /*1b580*/  LDL R5, [R1+0x52c] ;  /* 0x00052c0001057983 */ /* 0x000e220000100800 */
[----:B------:R-:W-:-:S03]  /*1b590*/  PRMT R26, RZ, 0x7610, R26 ;  /* 0x00007610ff1a7816 */ /* 0x000fc6000000001a */
[----:B-1----:R-:W3:Y:S04]  /*1b5a0*/  LDL R11, [R1+0x4ac] ;  /* 0x0004ac00010b7983 */ /* 0x002ee80000100800 */
[----:B------:R-:W2:Y:S04]  /*1b5b0*/  LDL R14, [R1+0x468] ;  /* 0x00046800010e7983 */ /* 0x000ea80000100800 */
[----:B------:R-:W2:Y:S04]  /*1b5c0*/  LDL R13, [R1+0x46c] ;  /* 0x00046c00010d7983 */ /* 0x000ea80000100800 */
[----:B------:R-:W2:Y:S01]  /*1b5d0*/  LDL R9, [R1+0x428] ;  /* 0x0004280001097983 */ /* 0x000ea20000100800 */
[----:B0-----:R-:W-:-:S04]  /*1b5e0*/  @!P3 LOP3.LUT R5, R5, R4, RZ, 0x3c, !PT ;  /* 0x000000040505b212 */ /* 0x001fc800078e3cff */
[----:B------:R-:W-:-:S04]  /*1b5f0*/  @!P3 LOP3.LUT R4, R5, R4, RZ, 0x3c, !PT ;  /* 0x000000040504b212 */ /* 0x000fc800078e3cff */
[----:B------:R-:W-:-:S05]  /*1b600*/  @!P3 LOP3.LUT R5, R5, R4, RZ, 0x3c, !PT ;  /* 0x000000040505b212 */ /* 0x000fca00078e3cff */
[----:B------:R-:W2:Y:S04]  /*1b610*/  @!P3 LDG.E.U16 R26, desc[UR10][R4.64] ;  /* 0x0000000a041ab981 */ /* 0x000ea8000c1e1500 */
[----:B----4-:R0:W-:Y:S04]  /*1b620*/  STL [R1+0x10], R8 ;  /* 0x0000100801007387 */ /* 0x0101e80000100800 */
[----:B0-----:R-:W4:Y:S04]  /*1b630*/  LDL R8, [R1+0x42c] ;  /* 0x00042c0001087983 */ /* 0x001f280000100800 */
[----:B--2---:R0:W-:Y:S04]  /*1b640*/  STL [R1+0xc], R26 ;  /* 0x00000c1a01007387 */ /* 0x0041e80000100800 */
[----:B0-----:R-:W2:Y:S04]  /*1b650*/  LDL.LU R26, [R1+0x13c0] ;  /* 0x0013c000011a7983 */ /* 0x001ea80000300800 */
[----:B------:R-:W2:Y:S01]  /*1b660*/  LDL R5, [R1+0x4e8] ;  /* 0x0004e80001057983 */ /* 0x000ea20000100800 */
[----:B------:R-:W-:Y:S01]  /*1b670*/  PRMT R6, RZ, 0x7610, R6 ;  /* 0x00007610ff067816 */ /* 0x000fe20000000006 */
[----:B------:R-:W-:Y:S01]  /*1b680*/  @!P3 IMAD.MOV.U32 R4, RZ, RZ, R7 ;  /* 0x000000ffff04b224 */ /* 0x000fe200078e0007 */
[----:B------:R-:W-:Y:S01]  /*1b690*/  PRMT R10, RZ, 0x7610, R10 ;  /* 0x00007610ff0a7816 */ /* 0x000fe2000000000a */
[----:B------:R-:W3:Y:S04]  /*1b6a0*/  LDL R7, [R1+0x3e8] ;  /* 0x0003e80001077983 */ /* 0x000ee80000100800 */
[----:B--2---:R3:W2:Y:S02]  /*1b6b0*/  @!P3 LDG.E.U16 R6, desc[UR10][R4.64] ;  /* 0x0000000a0406b981 */ /* 0x0046a4000c1e1500 */
[----:B---3--:R-:W-:-:S02]  /*1b6c0*/  @!P3 IMAD.MOV.U32 R4, RZ, RZ, R11 ;  /* 0x000000ffff04b224 */ /* 0x008fc400078e000b */
[----:B------:R-:W-:-:S05]  /*1b6d0*/  @!P3 IMAD.MOV.U32 R5, RZ, RZ, R15 ;  /* 0x000000ffff05b224 */ /* 0x000fca00078e000f */
[----:B------:R0:W3:Y:S01]  /*1b6e0*/  @!P3 LDG.E.U16 R10, desc[UR10][R4.64] ;  /* 0x0000000a040ab981 */ /* 0x0000e2000c1e1500 */
[----:B------:R-:W-:Y:S01]  /*1b6f0*/  PRMT R12, RZ, 0x7610, R12 ;  /* 0x00007610ff0c7816 */ /* 0x000fe2000000000c */
[----:B0-----:R-:W-:Y:S02]  /*1b700*/  @!P3 IMAD.MOV.U32 R4, RZ, RZ, R13 ;  /* 0x000000ffff04b224 */ /* 0x001fe400078e000d */
[----:B------:R-:W-:Y:S01]  /*1b710*/  @!P3 IMAD.MOV.U32 R5, RZ, RZ, R14 ;  /* 0x000000ffff05b224 */ /* 0x000fe200078e000e */
[----:B------:R-:W-:-:S04]  /*1b720*/  PRMT R29, RZ, 0x7610, R29 ;  /* 0x00007610ff1d7816 */ /* 0x000fc8000000001d */
[----:B------:R4:W3:Y:S02]  /*1b730*/  @!P3 LDG.E.U16 R12, desc[UR10][R4.64] ;  /* 0x0000000a040cb981 */ /* 0x0008e4000c1e1500 */
[----:B----4-:R-:W-:Y:S02]  /*1b740*/  @!P3 IMAD.MOV.U32 R4, RZ, RZ, R8 ;  /* 0x000000ffff04b224 */ /* 0x010fe400078e0008 */
[----:B------:R-:W-:-:S05]  /*1b750*/  @!P3 IMAD.MOV.U32 R5, RZ, RZ, R9 ;  /* 0x000000ffff05b224 */ /* 0x000fca00078e0009 */
[----:B------:R0:W4:Y:S04]  /*1b760*/  @!P3 LDG.E.U16 R29, desc[UR10][R4.64] ;  /* 0x0000000a041db981 */ /* 0x000128000c1e1500 */
[----:B--2---:R1:W-:Y:S04]  /*1b770*/  STL [R1+0x8], R6 ;  /* 0x0000080601007387 */ /* 0x0043e80000100800 */
[----:B------:R-:W2:Y:S04]  /*1b780*/  LDL R11, [R1+0x3a8] ;  /* 0x0003a800010b7983 */ /* 0x000ea80000100800 */
[----:B-1----:R-:W2:Y:S04]  /*1b790*/  LDL R6, [R1+0x3ec] ;  /* 0x0003ec0001067983 */ /* 0x002ea80000100800 */
[----:B---3--:R1:W-:Y:S04]  /*1b7a0*/  STL [R1+0x4], R10 ;  /* 0x0000040a01007387 */ /* 0x0083e80000100800 */
[----:B------:R-:W3:Y:S04]  /*1b7b0*/  LDL R9, [R1+0x370] ;  /* 0x0003700001097983 */ /* 0x000ee80000100800 */
[----:B------:R-:W3:Y:S04]  /*1b7c0*/  LDL R8, [R1+0xadc] ;  /* 0x000adc0001087983 */ /* 0x000ee80000100800 */
[----:B-1----:R-:W3:Y:S01]  /*1b7d0*/  LDL R10, [R1+0x3ac] ;  /* 0x0003ac00010a7983 */ /* 0x002ee20000100800 */
[----:B------:R-:W-:Y:S01]  /*1b7e0*/  PRMT R28, RZ, 0x7610, R28 ;  /* 0x00007610ff1c7816 */ /* 0x000fe2000000001c */
[----:B0-----:R-:W-:Y:S01]  /*1b7f0*/  @!P3 IMAD.MOV.U32 R5, RZ, RZ, R7 ;  /* 0x000000ffff05b224 */ /* 0x001fe200078e0007 */
[----:B------:R-:W-:-:S02]  /*1b800*/  PRMT R27, RZ, 0x7610, R27 ;  /* 0x00007610ff1b7816 */ /* 0x000fc4000000001b */
[----:B------:R-:W-:Y:S01]  /*1b810*/  PRMT R26, RZ, 0x7610, R26 ;  /* 0x00007610ff1a7816 */ /* 0x000fe2000000001a */
[----:B----4-:R-:W-:Y:S04]  /*1b820*/  STL [R1+0x1334], R29 ;  /* 0x0013341d01007387 */ /* 0x010fe80000100800 */
[----:B------:R-:W-:Y:S04]  /*1b830*/  STL [R1+0x1354], R29 ;  /* 0x0013541d01007387 */ /* 0x000fe80000100800 */
[----:B------:R-:W4:Y:S01]  /*1b840*/  LDL R7, [R1+0xae0] ;  /* 0x000ae00001077983 */ /* 0x000f220000100800 */
[----:B--2---:R-:W-:-:S03]  /*1b850*/  @!P3 IMAD.MOV.U32 R4, RZ, RZ, R6 ;  /* 0x000000ffff04b224 */ /* 0x004fc600078e0006 */
[----:B------:R-:W4:Y:S04]  /*1b860*/  LDL R6, [R1+0xb1c] ;  /* 0x000b1c0001067983 */ /* 0x000f280000100800 */
[----:B------:R0:W2:Y:S02]  /*1b870*/  @!P3 LDG.E.U16 R28, desc[UR10][R4.64] ;  /* 0x0000000a041cb981 */ /* 0x0000a4000c1e1500 */
[----:B0-----:R-:W-:Y:S02]  /*1b880*/  @!P3 IMAD.MOV.U32 R5, RZ, RZ, R11 ;  /* 0x000000ffff05b224 */ /* 0x001fe400078e000b */
[----:B---3--:R-:W-:-:S05]  /*1b890*/  @!P3 IMAD.MOV.U32 R4, RZ, RZ, R10 ;  /* 0x000000ffff04b224 */ /* 0x008fca00078e000a */
[----:B------:R0:W3:Y:S02]  /*1b8a0*/  @!P3 LDG.E.U16 R27, desc[UR10][R4.64] ;  /* 0x0000000a041bb981 */ /* 0x0000e4000c1e1500 */
[----:B0-----:R-:W-:Y:S02]  /*1b8b0*/  @!P3 IMAD.MOV.U32 R4, RZ, RZ, R8 ;  /* 0x000000ffff04b224 */ /* 0x001fe400078e0008 */
[----:B------:R-:W-:-:S05]  /*1b8c0*/  @!P3 IMAD.MOV.U32 R5, RZ, RZ, R9 ;  /* 0x000000ffff05b224 */ /* 0x000fca00078e0009 */
[----:B------:R0:W3:Y:S02]  /*1b8d0*/  @!P3 LDG.E.U16 R26, desc[UR10][R4.64] ;  /* 0x0000000a041ab981 */ /* 0x0000e4000c1e1500 */
[----:B0-----:R-:W-:-:S06]  /*1b8e0*/  PRMT R4, RZ, 0x7610, R4 ;  /* 0x00007610ff047816 */ /* 0x001fcc0000000004 */
[----:B----4-:R0:W4:Y:S04]  /*1b8f0*/  @!P3 LDG.E.U16 R4, desc[UR10][R6.64] ;  /* 0x0000000a0604b981 */ /* 0x010128000c1e1500 */
[----:B--2---:R-:W-:Y:S04]  /*1b900*/  STL [R1+0x1338], R28 ;  /* 0x0013381c01007387 */ /* 0x004fe80000100800 */
[----:B------:R-:W0:Y:S04]  /*1b910*/  LDL R11, [R1+0x1fc] ;  /* 0x0001fc00010b7983 */ /* 0x000e280000100800 */
[----:B------:R-:W2:Y:S04]  /*1b920*/  LDL R10, [R1+0x358] ;  /* 0x00035800010a7983 */ /* 0x000ea80000100800 */
[----:B---3--:R-:W-:Y:S04]  /*1b930*/  STL [R1+0x133c], R27 ;  /* 0x00133c1b01007387 */ /* 0x008fe80000100800 */
[----:B------:R-:W-:Y:S04]  /*1b940*/  STL [R1+0x1358], R27 ;  /* 0x0013581b01007387 */ /* 0x000fe80000100800 */
[----:B------:R-:W3:Y:S04]  /*1b950*/  LDL R9, [R1+0xaa0] ;  /* 0x000aa00001097983 */ /* 0x000ee80000100800 */
[----:B------:R-:W3:Y:S04]  /*1b960*/  LDL R8, [R1+0xaa4] ;  /* 0x000aa40001087983 */ /* 0x000ee80000100800 */
[----:B------:R-:W-:Y:S04]  /*1b970*/  STL [R1+0x1340], R26 ;  /* 0x0013401a01007387 */ /* 0x000fe80000100800 */
[----:B------:R-:W4:Y:S04]  /*1b980*/  LDL R15, [R1+0xa60] ;  /* 0x000a6000010f7983 */ /* 0x000f280000100800 */
[----:B------:R-:W4:Y:S01]  /*1b990*/  LDL R14, [R1+0xa64] ;  /* 0x000a6400010e7983 */ /* 0x000f220000100800 */
[----:B------:R-:W-:-:S03]  /*1b9a0*/  PRMT R5, RZ, 0x7610, R5 ;  /* 0x00007610ff057816 */ /* 0x000fc60000000005 */
[----:B------:R1:W-:Y:S01]  /*1b9b0*/  STL [R1], R12 ;  /* 0x0000000c01007387 */ /* 0x0003e20000100800 */
[----:B0-----:R-:W-:Y:S02]  /*1b9c0*/  @!P3 IMAD.MOV.U32 R7, RZ, RZ, R11 ;  /* 0x000000ffff07b224 */ /* 0x001fe400078e000b */
[----:B--2---:R-:W-:-:S05]  /*1b9d0*/  @!P3 IMAD.MOV.U32 R6, RZ, RZ, R10 ;  /* 0x000000ffff06b224 */ /* 0x004fca00078e000a */
[----:B------:R0:W2:Y:S02]  /*1b9e0*/  @!P3 LDG.E.U16 R5, desc[UR10][R6.64] ;  /* 0x0000000a0605b981 */ /* 0x0000a4000c1e1500 */
[----:B0-----:R-:W-:Y:S02]  /*1b9f0*/  PRMT R6, RZ, 0x7610, R6 ;  /* 0x00007610ff067816 */ /* 0x001fe40000000006 */
[----:B------:R-:W-:-:S04]  /*1ba00*/  PRMT R7, RZ, 0x7610, R7 ;  /* 0x00007610ff077816 */ /* 0x000fc80000000007 */
[----:B---3--:R0:W3:Y:S04]  /*1ba10*/  @!P3 LDG.E.U16 R6, desc[UR10][R8.64] ;  /* 0x0000000a0806b981 */ /* 0x0080e8000c1e1500 */
[----:B----4-:R-:W-:Y:S01]  /*1ba20*/  STL [R1+0x1344], R4 ;  /* 0x0013440401007387 */ /* 0x010fe20000100800 */
[----:B0-----:R-:W-:Y:S02]  /*1ba30*/  @!P3 IMAD.MOV.U32 R9, RZ, RZ, R15 ;  /* 0x000000ffff09b224 */ /* 0x001fe400078e000f */
[----:B------:R-:W-:Y:S01]  /*1ba40*/  @!P3 IMAD.MOV.U32 R8, RZ, RZ, R14 ;  /* 0x000000ffff08b224 */ /* 0x000fe200078e000e */
[----:B------:R-:W-:Y:S04]  /*1ba50*/  STL [R1+0x135c], R4 ;  /* 0x00135c0401007387 */ /* 0x000fe80000100800 */
[----:B------:R0:W4:Y:S04]  /*1ba60*/  @!P3 LDG.E.U16 R7, desc[UR10][R8.64] ;  /* 0x0000000a0807b981 */ /* 0x000128000c1e1500 */
[----:B------:R-:W4:Y:S04]  /*1ba70*/  LDL R11, [R1+0xa20] ;  /* 0x000a2000010b7983 */ /* 0x000f280000100800 */
[----:B------:R-:W4:Y:S01]  /*1ba80*/  LDL R10, [R1+0xa24] ;  /* 0x000a2400010a7983 */ /* 0x000f220000100800 */
[----:B0-----:R-:W-:-:S03]  /*1ba90*/  PRMT R8, RZ, 0x7610, R8 ;  /* 0x00007610ff087816 */ /* 0x001fc60000000008 */
[----:B--2---:R-:W-:Y:S04]  /*1baa0*/  STL [R1+0x1330], R5 ;  /* 0x0013300501007387 */ /* 0x004fe80000100800 */
[----:B------:R-:W-:Y:S04]  /*1bab0*/  STL [R1+0x1348], R5 ;  /* 0x0013480501007387 */ /* 0x000fe80000100800 */
[----:B------:R-:W2:Y:S04]  /*1bac0*/  LDL R13, [R1+0x9a0] ;  /* 0x0009a000010d7983 */ /* 0x000ea80000100800 */
[----:B-1----:R-:W2:Y:S04]  /*1bad0*/  LDL R12, [R1+0x9a4] ;  /* 0x0009a400010c7983 */ /* 0x002ea80000100800 */
[----:B---3--:R-:W-:Y:S04]  /*1bae0*/  STL [R1+0x132c], R6 ;  /* 0x00132c0601007387 */ /* 0x008fe80000100800 */
[----:B------:R-:W-:Y:S04]  /*1baf0*/  STL [R1+0x134c], R6 ;  /* 0x00134c0601007387 */ /* 0x000fe80000100800 */
[----:B------:R-:W3:Y:S04]  /*1bb00*/  LDL R15, [R1+0x920] ;  /* 0x00092000010f7983 */ /* 0x000ee80000100800 */
[----:B------:R-:W3:Y:S04]  /*1bb10*/  LDL R14, [R1+0x924] ;  /* 0x00092400010e7983 */ /* 0x000ee80000100800 */
[----:B----4-:R-:W-:Y:S04]  /*1bb20*/  STL [R1+0x1328], R7 ;  /* 0x0013280701007387 */ /* 0x010fe80000100800 */
[----:B------:R-:W-:Y:S04]  /*1bb30*/  STL [R1+0x1350], R7 ;  /* 0x0013500701007387 */ /* 0x000fe80000100800 */
[----:B------:R0:W4:Y:S04]  /*1bb40*/  @!P3 LDG.E.U16 R8, desc[UR10][R10.64] ;  /* 0x0000000a0a08b981 */ /* 0x000128000c1e1500 */
[----:B------:R-:W0:Y:S04]  /*1bb50*/  LDL R10, [R1+0x9e0] ;  /* 0x0009e000010a7983 */ /* 0x000e280000100800 */
[----:B------:R-:W0:Y:S01]  /*1bb60*/  LDL R11, [R1+0x9e4] ;  /* 0x0009e400010b7983 */ /* 0x000e220000100800 */
[----:B------:R-:W-:-:S02]  /*1bb70*/  PRMT R9, RZ, 0x7610, R9 ;  /* 0x00007610ff097816 */ /* 0x000fc40000000009 */
[----:B0-----:R-:W-:-:S04]  /*1bb80*/  @!P3 LOP3.LUT R11, R11, R10, RZ, 0x3c, !PT ;  /* 0x0000000a0b0bb212 */ /* 0x001fc800078e3cff */
[----:B------:R-:W-:-:S04]  /*1bb90*/  @!P3 LOP3.LUT R10, R11, R10, RZ, 0x3c, !PT ;  /* 0x0000000a0b0ab212 */ /* 0x000fc800078e3cff */
[----:B------:R-:W-:-:S05]  /*1bba0*/  @!P3 LOP3.LUT R11, R11, R10, RZ, 0x3c, !PT ;  /* 0x0000000a0b0bb212 */ /* 0x000fca00078e3cff */
[----:B------:R0:W3:Y:S02]  /*1bbb0*/  @!P3 LDG.E.U16 R9, desc[UR10][R10.64] ;  /* 0x0000000a0a09b981 */ /* 0x0000e4000c1e1500 */
[----:B0-----:R-:W-:-:S06]  /*1bbc0*/  PRMT R10, RZ, 0x7610, R10 ;  /* 0x00007610ff0a7816 */ /* 0x001fcc000000000a */
[----:B--2---:R0:W2:Y:S04]  /*1bbd0*/  @!P3 LDG.E.U16 R10, desc[UR10][R12.64] ;  /* 0x0000000a0c0ab981 */ /* 0x0040a8000c1e1500 */
[----:B------:R-:W0:Y:S04]  /*1bbe0*/  LDL R12, [R1+0x960] ;  /* 0x00096000010c7983 */ /* 0x000e280000100800 */
[----:B------:R-:W0:Y:S01]  /*1bbf0*/  LDL R13, [R1+0x964] ;  /* 0x00096400010d7983 */ /* 0x000e220000100800 */
[----:B------:R-:W-:Y:S02]  /*1bc00*/  PRMT R11, RZ, 0x7610, R11 ;  /* 0x00007610ff0b7816 */ /* 0x000fe4000000000b */
[----:B0-----:R-:W-:-:S04]  /*1bc10*/  @!P3 LOP3.LUT R13, R13, R12, RZ, 0x3c, !PT ;  /* 0x0000000c0d0db212 */ /* 0x001fc800078e3cff */
[----:B------:R-:W-:-:S04]  /*1bc20*/  @!P3 LOP3.LUT R12, R13, R12, RZ, 0x3c, !PT ;  /* 0x0000000c0d0cb212 */ /* 0x000fc800078e3cff */
[----:B------:R-:W-:-:S05]  /*1bc30*/  @!P3 LOP3.LUT R13, R13, R12, RZ, 0x3c, !PT ;  /* 0x0000000c0d0db212 */ /* 0x000fca00078e3cff */
[----:B------:R0:W2:Y:S02]  /*1bc40*/  @!P3 LDG.E.U16 R11, desc[UR10][R12.64] ;  /* 0x0000000a0c0bb981 */ /* 0x0000a4000c1e1500 */
[----:B0-----:R-:W-:-:S06]  /*1bc50*/  PRMT R13, RZ, 0x7610, R13 ;  /* 0x00007610ff0d7816 */ /* 0x001fcc000000000d */
[----:B---3--:R0:W3:Y:S04]  /*1bc60*/  @!P3 LDG.E.U16 R13, desc[UR10][R14.64] ;  /* 0x0000000a0e0db981 */ /* 0x0080e8000c1e1500 */
[----:B------:R-:W0:Y:S04]  /*1bc70*/  LDL R14, [R1+0x8e0] ;  /* 0x0008e000010e7983 */ /* 0x000e280000100800 */
[----:B------:R-:W0:Y:S01]  /*1bc80*/  LDL R15, [R1+0x8e4] ;  /* 0x0008e400010f7983 */ /* 0x000e220000100800 */
[----:B------:R-:W-:Y:S02]  /*1bc90*/  PRMT R12, RZ, 0x7610, R12 ;  /* 0x00007610ff0c7816 */ /* 0x000fe4000000000c */
[----:B0-----:R-:W-:-:S04]  /*1bca0*/  @!P3 LOP3.LUT R15, R15, R14, RZ, 0x3c, !PT ;  /* 0x0000000e0f0fb212 */ /* 0x001fc800078e3cff */
[----:B------:R-:W-:-:S04]  /*1bcb0*/  @!P3 LOP3.LUT R14, R15, R14, RZ, 0x3c, !PT ;  /* 0x0000000e0f0eb212 */ /* 0x000fc800078e3cff */
[----:B------:R-:W-:-:S05]  /*1bcc0*/  @!P3 LOP3.LUT R15, R15, R14, RZ, 0x3c, !PT ;  /* 0x0000000e0f0fb212 */ /* 0x000fca00078e3cff */
[----:B------:R0:W2:Y:S04]  /*1bcd0*/  @!P3 LDG.E.U16 R12, desc[UR10][R14.64] ;  /* 0x0000000a0e0cb981 */ /* 0x0000a8000c1e1500 */
[----:B------:R-:W0:Y:S04]  /*1bce0*/  LDL R14, [R1+0x8a0] ;  /* 0x0008a000010e7983 */ /* 0x000e280000100800 */
[----:B------:R-:W0:Y:S01]  /*1bcf0*/  LDL R15, [R1+0x8a4] ;  /* 0x0008a400010f7983 */ /* 0x000e220000100800 */
[----:B------:R-:W-:Y:S02]  /*1bd00*/  PRMT R0, RZ, 0x7610, R0 ;  /* 0x00007610ff007816 */ /* 0x000fe40000000000 */
[----:B0-----:R-:W-:-:S04]  /*1bd10*/  @!P3 LOP3.LUT R15, R15, R14, RZ, 0x3c, !PT ;  /* 0x0000000e0f0fb212 */ /* 0x001fc800078e3cff */
[----:B------:R-:W-:-:S04]  /*1bd20*/  @!P3 LOP3.LUT R14, R15, R14, RZ, 0x3c, !PT ;  /* 0x0000000e0f0eb212 */ /* 0x000fc800078e3cff */
[----:B------:R-:W-:-:S05]  /*1bd30*/  @!P3 LOP3.LUT R15, R15, R14, RZ, 0x3c, !PT ;  /* 0x0000000e0f0fb212 */ /* 0x000fca00078e3cff */
[----:B------:R-:W2:Y:S04]  /*1bd40*/  @!P3 LDG.E.U16 R0, desc[UR10][R14.64] ;  /* 0x0000000a0e00b981 */ /* 0x000ea8000c1e1500 */
[----:B--2---:R0:W-:Y:S04]  /*1bd50*/  STL [R1+0x7c], R0 ;  /* 0x00007c0001007387 */ /* 0x0041e80000100800 */
[----:B0-----:R-:W2:Y:S04]  /*1bd60*/  LDL.LU R0, [R1+0x13bc] ;  /* 0x0013bc0001007983 */ /* 0x001ea80000300800 */
[----:B------:R-:W3:Y:S04]  /*1bd70*/  LDL R14, [R1+0x860] ;  /* 0x00086000010e7983 */ /* 0x000ee80000100800 */
[----:B------:R-:W3:Y:S01]  /*1bd80*/  LDL R15, [R1+0x864] ;  /* 0x00086400010f7983 */ /* 0x000ee20000100800 */
[----:B--2---:R-:W-:-:S02]  /*1bd90*/  PRMT R0, RZ, 0x7610, R0 ;  /* 0x00007610ff007816 */ /* 0x004fc40000000000 */
[----:B---3--:R-:W-:-:S04]  /*1bda0*/  @!P3 LOP3.LUT R15, R15, R14, RZ, 0x3c, !PT ;  /* 0x0000000e0f0fb212 */ /* 0x008fc800078e3cff */
        /* <DEDUP_REMOVED lines=193> */
[----:B------:R-:W2:Y:S04]  /*1c9c0*/  LDL R14, [R1+0x354] ;  /* 0x00035400010e7983 */ /* 0x000ea80000100800 */
[----:B------:R-:W2:Y:S01]  /*1c9d0*/  LDL R15, [R1+0xac4] ;  /* 0x000ac400010f7983 */ /* 0x000ea20000100800 */
[----:B0-----:R-:W0:Y:S02]  /*1c9e0*/  S2R R0, SR_TID.X ;  /* 0x0000000000007919 */ /* 0x001e240000002100 */
[----:B0-----:R-:W-:-:S05]  /*1c9f0*/  LOP3.LUT R0, R0, 0x3f, RZ, 0xc0, !PT ;  /* 0x0000003f00007812 */ /* 0x001fca00078ec0ff */
[----:B------:R-:W-:-:S05]  /*1ca00*/  IMAD.SHL.U32 R0, R0, 0x2, RZ ;  /* 0x0000000200007824 */ /* 0x000fca00078e00ff */
[----:B------:R0:W-:Y:S02]  /*1ca10*/  STS.U16 [R0+UR5+0x8000], R16 ;  /* 0x0080001000007988 */ /* 0x0001e40008000405 */
[----:B0-----:R-:W-:Y:S02]  /*1ca20*/  PRMT R0, RZ, 0x7610, R0 ;  /* 0x00007610ff007816 */ /* 0x001fe40000000000 */
[----:B--2---:R-:W-:-:S04]  /*1ca30*/  @!P3 LOP3.LUT R15, R15, R14, RZ, 0x3c, !PT ;  /* 0x0000000e0f0fb212 */ /* 0x004fc800078e3cff */
        /* <DEDUP_REMOVED lines=18> */
[----:B------:R-:W-:-:S02]  /*1cb60*/  PRMT R7, RZ, 0x7610, R7 ;  /* 0x00007610ff077816 */ /* 0x000fc40000000007 */
[----:B--2---:R-:W-:-:S04]  /*1cb70*/  @!P3 LOP3.LUT R15, R15, R14, RZ, 0x3c, !PT ;  /* 0x0000000e0f0fb212 */ /* 0x004fc800078e3cff */
[----:B------:R-:W-:-:S04]  /*1cb80*/  @!P3 LOP3.LUT R14, R15, R14, RZ, 0x3c, !PT ;  /* 0x0000000e0f0eb212 */ /* 0x000fc800078e3cff */
[----:B------:R-:W-:-:S05]  /*1cb90*/  @!P3 LOP3.LUT R15, R15, R14, RZ, 0x3c, !PT ;  /* 0x0000000e0f0fb212 */ /* 0x000fca00078e3cff */
[----:B------:R1:W2:Y:S04]  /*1cba0*/  @!P3 LDG.E.U16 R7, desc[UR10][R14.64] ;  /* 0x0000000a0e07b981 */ /* 0x0002a8000c1e1500 */
[----:B------:R-:W1:Y:S04]  /*1cbb0*/  LDL R14, [R1+0xa18] ;  /* 0x000a1800010e7983 */ /* 0x000e680000100800 */
[----:B------:R-:W1:Y:S01]  /*1cbc0*/  LDL R15, [R1+0xa1c] ;  /* 0x000a1c00010f7983 */ /* 0x000e620000100800 */
[----:B------:R-:W-:Y:S01]  /*1cbd0*/  PRMT R28, RZ, 0x7610, R28 ;  /* 0x00007610ff1c7816 */ /* 0x000fe2000000001c */
[----:B0-----:R-:W0:Y:S01]  /*1cbe0*/  S2R R0, SR_TID.X ;  /* 0x0000000000007919 */ /* 0x001e220000002100 */
[----:B-1----:R-:W-:-:S04]  /*1cbf0*/  @!P3 LOP3.LUT R15, R15, R14, RZ, 0x3c, !PT ;  /* 0x0000000e0f0fb212 */ /* 0x002fc800078e3cff */
[----:B------:R-:W-:-:S04]  /*1cc00*/  @!P3 LOP3.LUT R14, R15, R14, RZ, 0x3c, !PT ;  /* 0x0000000e0f0eb212 */ /* 0x000fc800078e3cff */
[----:B------:R-:W-:-:S05]  /*1cc10*/  @!P3 LOP3.LUT R15, R15, R14, RZ, 0x3c, !PT ;  /* 0x0000000e0f0fb212 */ /* 0x000fca00078e3cff */
[----:B------:R-:W3:Y:S01]  /*1cc20*/  @!P3 LDG.E.U16 R28, desc[UR10][R14.64] ;  /* 0x0000000a0e1cb981 */ /* 0x000ee2000c1e1500 */
[----:B0-----:R-:W-:-:S05]  /*1cc30*/  LOP3.LUT R0, R0, 0x3f, RZ, 0xc0, !PT ;  /* 0x0000003f00007812 */ /* 0x001fca00078ec0ff */
[----:B------:R-:W-:Y:S01]  /*1cc40*/  IMAD.SHL.U32 R0, R0, 0x2, RZ ;  /* 0x0000000200007824 */ /* 0x000fe200078e00ff */
[----:B--2---:R0:W-:Y:S04]  /*1cc50*/  STL [R1+0x170], R7 ;  /* 0x0001700701007387 */ /* 0x0041e80000100800 */
[----:B------:R1:W-:Y:S04]  /*1cc60*/  STS.U16 [R0+UR5+0x8300], R3 ;  /* 0x0083000300007988 */ /* 0x0003e80008000405 */
[----:B------:R2:W-:Y:S04]  /*1cc70*/  STS.U16 [R0+UR5+0x8400], R2 ;  /* 0x0084000200007988 */ /* 0x0005e80008000405 */
[----:B0-----:R-:W4:Y:S04]  /*1cc80*/  LDL R7, [R1+0x95c] ;  /* 0x00095c0001077983 */ /* 0x001f280000100800 */
[----:B-1----:R-:W4:Y:S04]  /*1cc90*/  LDL R3, [R1+0x9dc] ;  /* 0x0009dc0001037983 */ /* 0x002f280000100800 */
[----:B---3--:R0:W-:Y:S04]  /*1cca0*/  STL [R1+0x168], R28 ;  /* 0x0001681c01007387 */ /* 0x0081e80000100800 */
[----:B--2---:R-:W4:Y:S04]  /*1ccb0*/  LDL R2, [R1+0x9d8] ;  /* 0x0009d80001027983 */ /* 0x004f280000100800 */
[----:B------:R1:W-:Y:S04]  /*1ccc0*/  STS.U16 [R0+UR5+0x8200], R18 ;  /* 0x0082001200007988 */ /* 0x0003e80008000405 */
[----:B0-----:R-:W2:Y:S01]  /*1ccd0*/  LDL R28, [R1+0x91c] ;  /* 0x00091c00011c7983 */ /* 0x001ea20000100800 */
[----:B-1----:R-:W-:-:S02]  /*1cce0*/  PRMT R0, RZ, 0x7610, R0 ;  /* 0x00007610ff007816 */ /* 0x002fc40000000000 */
[----:B----4-:R-:W-:-:S04]  /*1ccf0*/  @!P3 LOP3.LUT R3, R3, R2, RZ, 0x3c, !PT ;  /* 0x000000020303b212 */ /* 0x010fc800078e3cff */
[----:B------:R-:W-:-:S04]  /*1cd00*/  @!P3 LOP3.LUT R2, R3, R2, RZ, 0x3c, !PT ;  /* 0x000000020302b212 */ /* 0x000fc800078e3cff */
[----:B------:R-:W-:-:S05]  /*1cd10*/  @!P3 LOP3.LUT R3, R3, R2, RZ, 0x3c, !PT ;  /* 0x000000020303b212 */ /* 0x000fca00078e3cff */
[----:B------:R-:W3:Y:S04]  /*1cd20*/  @!P3 LDG.E.U16 R0, desc[UR10][R2.64] ;  /* 0x0000000a0200b981 */ /* 0x000ee8000c1e1500 */
[----:B---3--:R-:W-:Y:S04]  /*1cd30*/  STL [R1+0x160], R0 ;  /* 0x0001600001007387 */ /* 0x008fe80000100800 */
[----:B------:R-:W3:Y:S04]  /*1cd40*/  LDL R2, [R1+0x998] ;  /* 0x0009980001027983 */ /* 0x000ee80000100800 */
[----:B------:R-:W3:Y:S01]  /*1cd50*/  LDL R3, [R1+0x99c] ;  /* 0x00099c0001037983 */ /* 0x000ee20000100800 */
[----:B------:R-:W-:-:S02]  /*1cd60*/  PRMT R27, RZ, 0x7610, R27 ;  /* 0x00007610ff1b7816 */ /* 0x000fc4000000001b */
[----:B---3--:R-:W-:-:S04]  /*1cd70*/  @!P3 LOP3.LUT R3, R3, R2, RZ, 0x3c, !PT ;  /* 0x000000020303b212 */ /* 0x008fc800078e3cff */
[----:B------:R-:W-:-:S04]  /*1cd80*/  @!P3 LOP3.LUT R2, R3, R2, RZ, 0x3c, !PT ;  /* 0x000000020302b212 */ /* 0x000fc800078e3cff */
[----:B------:R-:W-:-:S05]  /*1cd90*/  @!P3 LOP3.LUT R3, R3, R2, RZ, 0x3c, !PT ;  /* 0x000000020303b212 */ /* 0x000fca00078e3cff */
[----:B------:R0:W3:Y:S04]  /*1cda0*/  @!P3 LDG.E.U16 R27, desc[UR10][R2.64] ;  /* 0x0000000a021bb981 */ /* 0x0000e8000c1e1500 */
[----:B------:R-:W4:Y:S01]  /*1cdb0*/  LDL R3, [R1+0x958] ;  /* 0x0009580001037983 */ /* 0x000f220000100800 */
[----:B------:R-:W-:Y:S01]  /*1cdc0*/  PRMT R26, RZ, 0x7610, R26 ;  /* 0x00007610ff1a7816 */ /* 0x000fe2000000001a */
[----:B0-----:R-:W-:Y:S02]  /*1cdd0*/  @!P3 IMAD.MOV.U32 R2, RZ, RZ, R7 ;  /* 0x000000ffff02b224 */ /* 0x001fe400078e0007 */
[----:B---3--:R-:W-:Y:S01]  /*1cde0*/  STL [R1+0x158], R27 ;  /* 0x0001581b01007387 */ /* 0x008fe20000100800 */
[----:B------:R-:W-:-:S03]  /*1cdf0*/  PRMT R6, RZ, 0x7610, R6 ;  /* 0x00007610ff067816 */ /* 0x000fc60000000006 */
[----:B------:R-:W3:Y:S04]  /*1ce00*/  LDL R7, [R1+0x89c] ;  /* 0x00089c0001077983 */ /* 0x000ee80000100800 */
[----:B----4-:R2:W4:Y:S04]  /*1ce10*/  @!P3 LDG.E.U16 R26, desc[UR10][R2.64] ;  /* 0x0000000a021ab981 */ /* 0x010528000c1e1500 */
[----:B------:R-:W3:Y:S01]  /*1ce20*/  LDL R3, [R1+0x918] ;  /* 0x0009180001037983 */ /* 0x000ee20000100800 */
[----:B--2---:R-:W-:-:S03]  /*1ce30*/  @!P3 IMAD.MOV.U32 R2, RZ, RZ, R28 ;  /* 0x000000ffff02b224 */ /* 0x004fc600078e001c */
[----:B----4-:R0:W-:Y:S01]  /*1ce40*/  STL [R1+0x150], R26 ;  /* 0x0001501a01007387 */ /* 0x0101e20000100800 */
[----:B------:R-:W-:-:S03]  /*1ce50*/  PRMT R23, RZ, 0x7610, R23 ;  /* 0x00007610ff177816 */ /* 0x000fc60000000017 */
[----:B------:R-:W2:Y:S04]  /*1ce60*/  LDL R28, [R1+0x818] ;  /* 0x00081800011c7983 */ /* 0x000ea80000100800 */
[----:B---3--:R1:W3:Y:S04]  /*1ce70*/  @!P3 LDG.E.U16 R6, desc[UR10][R2.64] ;  /* 0x0000000a0206b981 */ /* 0x0082e8000c1e1500 */
[----:B0-----:R-:W4:Y:S04]  /*1ce80*/  LDL R26, [R1+0x85c] ;  /* 0x00085c00011a7983 */ /* 0x001f280000100800 */
[----:B------:R-:W1:Y:S04]  /*1ce90*/  LDL R2, [R1+0x8d8] ;  /* 0x0008d80001027983 */ /* 0x000e680000100800 */
[----:B------:R-:W1:Y:S02]  /*1cea0*/  LDL R3, [R1+0x8dc] ;  /* 0x0008dc0001037983 */ /* 0x000e640000100800 */
[----:B-1----:R-:W-:-:S04]  /*1ceb0*/  @!P3 LOP3.LUT R3, R3, R2, RZ, 0x3c, !PT ;  /* 0x000000020303b212 */ /* 0x002fc800078e3cff */
[----:B------:R-:W-:-:S04]  /*1cec0*/  @!P3 LOP3.LUT R2, R3, R2, RZ, 0x3c, !PT ;  /* 0x000000020302b212 */ /* 0x000fc800078e3cff */
[----:B------:R-:W-:-:S05]  /*1ced0*/  @!P3 LOP3.LUT R3, R3, R2, RZ, 0x3c, !PT ;  /* 0x000000020303b212 */ /* 0x000fca00078e3cff */
[----:B------:R-:W2:Y:S04]  /*1cee0*/  @!P3 LDG.E.U16 R23, desc[UR10][R2.64] ;  /* 0x0000000a0217b981 */ /* 0x000ea8000c1e1500 */
[----:B---3--:R0:W-:Y:S04]  /*1cef0*/  STL [R1+0x148], R6 ;  /* 0x0001480601007387 */ /* 0x0081e80000100800 */
[----:B0-----:R-:W3:Y:S04]  /*1cf00*/  LDL R6, [R1+0x81c] ;  /* 0x00081c0001067983 */ /* 0x001ee80000100800 */
[----:B--2---:R0:W-:Y:S04]  /*1cf10*/  STL [R1+0x140], R23 ;  /* 0x0001401701007387 */ /* 0x0041e80000100800 */
[----:B0-----:R-:W2:Y:S04]  /*1cf20*/  LDL.LU R23, [R1+0x1364] ;  /* 0x0013640001177983 */ /* 0x001ea80000300800 */
[----:B------:R-:W2:Y:S01]  /*1cf30*/  LDL R3, [R1+0x898] ;  /* 0x0008980001037983 */ /* 0x000ea20000100800 */
[----:B------:R-:W-:Y:S01]  /*1cf40*/  PRMT R24, RZ, 0x7610, R24 ;  /* 0x00007610ff187816 */ /* 0x000fe20000000018 */
[----:B------:R-:W-:-:S02]  /*1cf50*/  @!P3 IMAD.MOV.U32 R2, RZ, RZ, R7 ;  /* 0x000000ffff02b224 */ /* 0x000fc400078e0007 */
[----:B------:R-:W3:Y:S04]  /*1cf60*/  LDL R7, [R1+0x7dc] ;  /* 0x0007dc0001077983 */ /* 0x000ee80000100800 */
[----:B--2---:R-:W2:Y:S01]  /*1cf70*/  @!P3 LDG.E.U16 R24, desc[UR10][R2.64] ;  /* 0x0000000a0218b981 */ /* 0x004ea2000c1e1500 */
[----:B------:R-:W0:Y:S03]  /*1cf80*/  S2R R0, SR_TID.X ;  /* 0x0000000000007919 */ /* 0x000e260000002100 */
[----:B--2---:R1:W-:Y:S04]  /*1cf90*/  STL [R1+0x13c], R24 ;  /* 0x00013c1801007387 */ /* 0x0043e80000100800 */
[----:B-1----:R-:W2:Y:S04]  /*1cfa0*/  LDL.LU R24, [R1+0x1360] ;  /* 0x0013600001187983 */ /* 0x002ea80000300800 */
[----:B------:R-:W2:Y:S01]  /*1cfb0*/  LDL R3, [R1+0x858] ;  /* 0x0008580001037983 */ /* 0x000ea20000100800 */
[----:B0-----:R-:W-:-:S05]  /*1cfc0*/  LOP3.LUT R0, R0, 0x3f, RZ, 0xc0, !PT ;  /* 0x0000003f00007812 */ /* 0x001fca00078ec0ff */
[----:B------:R-:W-:Y:S02]  /*1cfd0*/  IMAD.SHL.U32 R0, R0, 0x2, RZ ;  /* 0x0000000200007824 */ /* 0x000fe400078e00ff */
[----:B----4-:R-:W-:Y:S01]  /*1cfe0*/  @!P3 IMAD.MOV.U32 R2, RZ, RZ, R26 ;  /* 0x000000ffff02b224 */ /* 0x010fe200078e001a */
[----:B------:R-:W-:Y:S01]  /*1cff0*/  PRMT R29, RZ, 0x7610, R29 ;  /* 0x00007610ff1d7816 */ /* 0x000fe2000000001d */
[----:B------:R-:W4:Y:S04]  /*1d000*/  LDL R26, [R1+0x79c] ;  /* 0x00079c00011a7983 */ /* 0x000f280000100800 */
[----:B------:R-:W-:Y:S04]  /*1d010*/  STS.U16 [R0+UR5+0x8500], R19 ;  /* 0x0085001300007988 */ /* 0x000fe80008000405 */
[----:B------:R-:W-:Y:S04]  /*1d020*/  STS.U16 [R0+UR5+0x8600], R20 ;  /* 0x0086001400007988 */ /* 0x000fe80008000405 */
[----:B------:R0:W-:Y:S02]  /*1d030*/  STS.U16 [R0+UR5+0x8700], R21 ;  /* 0x0087001500007988 */ /* 0x0001e40008000405 */
[----:B0-----:R-:W-:-:S06]  /*1d040*/  PRMT R0, RZ, 0x7610, R0 ;  /* 0x00007610ff007816 */ /* 0x001fcc0000000000 */
[----:B--2---:R3:W2:Y:S02]  /*1d050*/  @!P3 LDG.E.U16 R0, desc[UR10][R2.64] ;  /* 0x0000000a0200b981 */ /* 0x0046a4000c1e1500 */
[----:B---3--:R-:W-:Y:S02]  /*1d060*/  @!P3 IMAD.MOV.U32 R2, RZ, RZ, R6 ;  /* 0x000000ffff02b224 */ /* 0x008fe400078e0006 */
[----:B------:R-:W-:-:S05]  /*1d070*/  @!P3 IMAD.MOV.U32 R3, RZ, RZ, R28 ;  /* 0x000000ffff03b224 */ /* 0x000fca00078e001c */
[----:B------:R0:W3:Y:S01]  /*1d080*/  @!P3 LDG.E.U16 R29, desc[UR10][R2.64] ;  /* 0x0000000a021db981 */ /* 0x0000e2000c1e1500 */
[----:B------:R-:W1:Y:S03]  /*1d090*/  S2R R27, SR_TID.X ;  /* 0x00000000001b7919 */ /* 0x000e660000002100 */
[----:B--2---:R2:W-:Y:S04]  /*1d0a0*/  STL [R1+0x138], R0 ;  /* 0x0001380001007387 */ /* 0x0045e80000100800 */
[----:B--2---:R-:W2:Y:S04]  /*1d0b0*/  LDL.LU R0, [R1+0x70] ;  /* 0x0000700001007983 */ /* 0x004ea80000300800 */
[----:B------:R-:W2:Y:S04]  /*1d0c0*/  LDL R28, [R1+0x758] ;  /* 0x00075800011c7983 */ /* 0x000ea80000100800 */
[----:B------:R-:W2:Y:S04]  /*1d0d0*/  LDL R6, [R1+0x75c] ;  /* 0x00075c0001067983 */ /* 0x000ea80000100800 */
[----:B------:R-:W2:Y:S04]  /*1d0e0*/  LDL.LU R2, [R1+0x68] ;  /* 0x0000680001027983 */ /* 0x000ea80000300800 */
[----:B------:R-:W3:Y:S01]  /*1d0f0*/  LDL R3, [R1+0x7d8] ;  /* 0x0007d80001037983 */ /* 0x000ee20000100800 */
[----:B-1----:R-:W-:-:S05]  /*1d100*/  LOP3.LUT R27, R27, 0x3f, RZ, 0xc0, !PT ;  /* 0x0000003f1b1b7812 */ /* 0x002fca00078ec0ff */
[----:B------:R-:W-:-:S05]  /*1d110*/  IMAD.SHL.U32 R27, R27, 0x2, RZ ;  /* 0x000000021b1b7824 */ /* 0x000fca00078e00ff */
[----:B------:R-:W-:-:S05]  /*1d120*/  LOP3.LUT R27, R27, 0x10, RZ, 0x3c, !PT ;  /* 0x000000101b1b7812 */ /* 0x000fca00078e3cff */
[----:B------:R-:W-:Y:S01]  /*1d130*/  STS.U16 [R27+UR5+0x8080], R22 ;  /* 0x008080161b007988 */ /* 0x000fe20008000405 */
[----:B------:R-:W-:-:S03]  /*1d140*/  PRMT R4, RZ, 0x7610, R4 ;  /* 0x00007610ff047816 */ /* 0x000fc60000000004 */
[----:B------:R-:W-:Y:S04]  /*1d150*/  STS.U16 [R27+UR5+0x8180], R23 ;  /* 0x008180171b007988 */ /* 0x000fe80008000405 */
[----:B------:R-:W-:Y:S04]  /*1d160*/  STS.U16 [R27+UR5+0x8280], R24 ;  /* 0x008280181b007988 */ /* 0x000fe80008000405 */
[----:B------:R-:W-:Y:S04]  /*1d170*/  STS.U16 [R27+UR5+0x8380], R25 ;  /* 0x008380191b007988 */ /* 0x000fe80008000405 */
[----:B--2---:R0:W-:Y:S02]  /*1d180*/  STS.U16 [R27+UR5+0x8480], R2 ;  /* 0x008480021b007988 */ /* 0x0041e40008000405 */
[----:B0-----:R-:W-:-:S05]  /*1d190*/  @!P3 IMAD.MOV.U32 R2, RZ, RZ, R7 ;  /* 0x000000ffff02b224 */ /* 0x001fca00078e0007 */
[----:B---3--:R-:W2:Y:S04]  /*1d1a0*/  @!P3 LDG.E.U16 R4, desc[UR10][R2.64] ;  /* 0x0000000a0204b981 */ /* 0x008ea8000c1e1500 */
[----:B------:R0:W-:Y:S04]  /*1d1b0*/  STL [R1+0x134], R29 ;  /* 0x0001341d01007387 */ /* 0x0001e80000100800 */
[----:B0-----:R-:W3:Y:S04]  /*1d1c0*/  LDL.LU R29, [R1+0x1c] ;  /* 0x00001c00011d7983 */ /* 0x001ee80000300800 */
[----:B------:R-:W3:Y:S04]  /*1d1d0*/  LDL.LU R7, [R1+0x64] ;  /* 0x0000640001077983 */ /* 0x000ee80000300800 */
[----:B--2---:R0:W-:Y:S04]  /*1d1e0*/  STL [R1+0x130], R4 ;  /* 0x0001300401007387 */ /* 0x0041e80000100800 */
[----:B0-----:R-:W2:Y:S04]  /*1d1f0*/  LDL.LU R4, [R1+0x135c] ;  /* 0x00135c0001047983 */ /* 0x001ea80000300800 */
[----:B------:R-:W2:Y:S04]  /*1d200*/  LDL.LU R2, [R1+0x78] ;  /* 0x0000780001027983 */ /* 0x000ea80000300800 */
[----:B------:R-:W3:Y:S01]  /*1d210*/  LDL R3, [R1+0x798] ;  /* 0x0007980001037983 */ /* 0x000ee20000100800 */
[----:B------:R-:W-:-:S03]  /*1d220*/  PRMT R15, RZ, 0x7610, R15 ;  /* 0x00007610ff0f7816 */ /* 0x000fc6000000000f */
[----:B--2---:R4:W-:Y:S02]  /*1d230*/  STS.U16 [R27+UR5+0x8580], R2 ;  /* 0x008580021b007988 */ /* 0x0049e40008000405 */
[----:B----4-:R-:W-:Y:S02]  /*1d240*/  @!P3 IMAD.MOV.U32 R2, RZ, RZ, R26 ;  /* 0x000000ffff02b224 */ /* 0x010fe400078e001a */
[----:B------:R-:W2:Y:S04]  /*1d250*/  LDL.LU R26, [R1+0x60] ;  /* 0x00006000011a7983 */ /* 0x000ea80000300800 */
[----:B---3--:R0:W3:Y:S04]  /*1d260*/  @!P3 LDG.E.U16 R15, desc[UR10][R2.64] ;  /* 0x0000000a020fb981 */ /* 0x0080e8000c1e1500 */
[----:B------:R-:W4:Y:S01]  /*1d270*/  LDL.LU R3, [R1+0x74] ;  /* 0x0000740001037983 */ /* 0x000f220000300800 */
[----:B------:R-:W-:Y:S01]  /*1d280*/  PRMT R14, RZ, 0x7610, R14 ;  /* 0x00007610ff0e7816 */ /* 0x000fe2000000000e */
[----:B0-----:R-:W-:-:S02]  /*1d290*/  @!P3 IMAD.MOV.U32 R2, RZ, RZ, R6 ;  /* 0x000000ffff02b224 */ /* 0x001fc400078e0006 */
[----:B----4-:R0:W-:Y:S02]  /*1d2a0*/  STS.U16 [R27+UR5+0x8680], R3 ;  /* 0x008680031b007988 */ /* 0x0101e40008000405 */
[----:B0-----:R-:W-:-:S05]  /*1d2b0*/  @!P3 IMAD.MOV.U32 R3, RZ, RZ, R28 ;  /* 0x000000ffff03b224 */ /* 0x001fca00078e001c */
[----:B------:R-:W4:Y:S04]  /*1d2c0*/  @!P3 LDG.E.U16 R14, desc[UR10][R2.64] ;  /* 0x0000000a020eb981 */ /* 0x000f28000c1e1500 */
[----:B---3--:R-:W-:Y:S04]  /*1d2d0*/  STL [R1+0x12a8], R15 ;  /* 0x0012a80f01007387 */ /* 0x008fe80000100800 */
[----:B------:R-:W-:Y:S04]  /*1d2e0*/  STL [R1+0x1310], R15 ;  /* 0x0013100f01007387 */ /* 0x000fe80000100800 */
[----:B------:R-:W3:Y:S04]  /*1d2f0*/  LDL R6, [R1+0x65c] ;  /* 0x00065c0001067983 */ /* 0x000ee80000100800 */
[----:B------:R-:W2:Y:S04]  /*1d300*/  LDL.LU R28, [R1+0x58] ;  /* 0x00005800011c7983 */ /* 0x000ea80000300800 */
[----:B------:R-:W2:Y:S04]  /*1d310*/  LDL R2, [R1+0x718] ;  /* 0x0007180001027983 */ /* 0x000ea80000100800 */
[----:B------:R-:W2:Y:S04]  /*1d320*/  LDL R3, [R1+0x71c] ;  /* 0x00071c0001037983 */ /* 0x000ea80000100800 */
[----:B------:R0:W-:Y:S04]  /*1d330*/  STS.U16 [R27+UR5+0x8780], R0 ;  /* 0x008780001b007988 */ /* 0x0001e80008000405 */
[----:B----4-:R-:W-:Y:S04]  /*1d340*/  STL [R1+0x12ac], R14 ;  /* 0x0012ac0e01007387 */ /* 0x010fe80000100800 */
[----:B------:R-:W-:Y:S04]  /*1d350*/  STL [R1+0x12b0], R14 ;  /* 0x0012b00e01007387 */ /* 0x000fe80000100800 */
[----:B------:R-:W-:Y:S04]  /*1d360*/  STL [R1+0x12b4], R14 ;  /* 0x0012b40e01007387 */ /* 0x000fe80000100800 */
[----:B------:R-:W-:Y:S04]  /*1d370*/  STL [R1+0x12f0], R14 ;  /* 0x0012f00e01007387 */ /* 0x000fe80000100800 */
[----:B------:R-:W-:Y:S04]  /*1d380*/  STL [R1+0x12f4], R14 ;  /* 0x0012f40e01007387 */ /* 0x000fe80000100800 */
[----:B0-----:R-:W4:Y:S01]  /*1d390*/  LDL.LU R27, [R1+0x1358] ;  /* 0x00135800011b7983 */ /* 0x001f220000300800 */
[----:B--2---:R-:W-:-:S04]  /*1d3a0*/  @!P3 LOP3.LUT R3, R3, R2, RZ, 0x3c, !PT ;  /* 0x000000020303b212 */ /* 0x004fc800078e3cff */
[----:B------:R-:W-:-:S04]  /*1d3b0*/  @!P3 LOP3.LUT R2, R3, R2, RZ, 0x3c, !PT ;  /* 0x000000020302b212 */ /* 0x000fc800078e3cff */
[----:B------:R-:W-:Y:S01]  /*1d3c0*/  @!P3 LOP3.LUT R3, R3, R2, RZ, 0x3c, !PT ;  /* 0x000000020303b212 */ /* 0x000fe200078e3cff */
[----:B------:R-:W0:Y:S01]  /*1d3d0*/  S2R R0, SR_TID.X ;  /* 0x0000000000007919 */ /* 0x000e220000002100 */
[----:B----4-:R-:W-:-:S06]  /*1d3e0*/  PRMT R27, RZ, 0x7610, R27 ;  /* 0x00007610ff1b7816 */ /* 0x010fcc000000001b */
[----:B------:R1:W2:Y:S04]  /*1d3f0*/  @!P3 LDG.E.U16 R27, desc[UR10][R2.64] ;  /* 0x0000000a021bb981 */ /* 0x0002a8000c1e1500 */
[----:B------:R-:W1:Y:S04]  /*1d400*/  LDL R2, [R1+0x6d8] ;  /* 0x0006d80001027983 */ /* 0x000e680000100800 */
[----:B------:R-:W1:Y:S01]  /*1d410*/  LDL R3, [R1+0x6dc] ;  /* 0x0006dc0001037983 */ /* 0x000e620000100800 */
[----:B0-----:R-:W-:-:S05]  /*1d420*/  LOP3.LUT R0, R0, 0x3f, RZ, 0xc0, !PT ;  /* 0x0000003f00007812 */ /* 0x001fca00078ec0ff */
[----:B------:R-:W-:-:S05]  /*1d430*/  IMAD.SHL.U32 R0, R0, 0x2, RZ ;  /* 0x0000000200007824 */ /* 0x000fca00078e00ff */
[----:B------:R0:W-:Y:S02]  /*1d440*/  STS.U16 [R0+UR5], R29 ;  /* 0x0000001d00007988 */ /* 0x0001e40008000405 */
[----:B0-----:R-:W-:Y:S02]  /*1d450*/  PRMT R0, RZ, 0x7610, R0 ;  /* 0x00007610ff007816 */ /* 0x001fe40000000000 */
[----:B-1----:R-:W-:-:S04]  /*1d460*/  @!P3 LOP3.LUT R3, R3, R2, RZ, 0x3c, !PT ;  /* 0x000000020303b212 */ /* 0x002fc800078e3cff */
[----:B------:R-:W-:-:S04]  /*1d470*/  @!P3 LOP3.LUT R2, R3, R2, RZ, 0x3c, !PT ;  /* 0x000000020302b212 */ /* 0x000fc800078e3cff */
[----:B------:R-:W-:-:S05]  /*1d480*/  @!P3 LOP3.LUT R3, R3, R2, RZ, 0x3c, !PT ;  /* 0x000000020303b212 */ /* 0x000fca00078e3cff */
[----:B------:R-:W4:Y:S04]  /*1d490*/  @!P3 LDG.E.U16 R0, desc[UR10][R2.64] ;  /* 0x0000000a0200b981 */ /* 0x000f28000c1e1500 */
[----:B--2---:R0:W-:Y:S04]  /*1d4a0*/  STL [R1+0x12c], R27 ;  /* 0x00012c1b01007387 */ /* 0x0041e80000100800 */
[----:B0-----:R-:W2:Y:S04]  /*1d4b0*/  LDL.LU R27, [R1+0x54] ;  /* 0x00005400011b7983 */ /* 0x001ea80000300800 */
[----:B------:R-:W2:Y:S04]  /*1d4c0*/  LDL.LU R29, [R1+0x1354] ;  /* 0x00135400011d7983 */ /* 0x000ea80000300800 */
[----:B----4-:R0:W-:Y:S04]  /*1d4d0*/  STL [R1+0x1c], R0 ;  /* 0x00001c0001007387 */ /* 0x0101e80000100800 */
[----:B------:R-:W4:Y:S04]  /*1d4e0*/  LDL R2, [R1+0x698] ;  /* 0x0006980001027983 */ /* 0x000f280000100800 */
[----:B------:R-:W4:Y:S01]  /*1d4f0*/  LDL R3, [R1+0x69c] ;  /* 0x00069c0001037983 */ /* 0x000f220000100800 */
[----:B0-----:R-:W0:Y:S02]  /*1d500*/  S2R R0, SR_TID.X ;  /* 0x0000000000007919 */ /* 0x001e240000002100 */
[----:B0-----:R-:W-:-:S05]  /*1d510*/  LOP3.LUT R0, R0, 0x3f, RZ, 0xc0, !PT ;  /* 0x0000003f00007812 */ /* 0x001fca00078ec0ff */
[----:B------:R-:W-:-:S05]  /*1d520*/  IMAD.SHL.U32 R0, R0, 0x2, RZ ;  /* 0x0000000200007824 */ /* 0x000fca00078e00ff */
[----:B------:R0:W-:Y:S02]  /*1d530*/  STS.U16 [R0+UR5+0x400], R7 ;  /* 0x0004000700007988 */ /* 0x0001e40008000405 */
[----:B0-----:R-:W-:Y:S02]  /*1d540*/  PRMT R0, RZ, 0x7610, R0 ;  /* 0x00007610ff007816 */ /* 0x001fe40000000000 */
[----:B------:R-:W2:Y:S01]  /*1d550*/  LDL R7, [R1+0x5dc] ;  /* 0x0005dc0001077983 */ /* 0x000ea20000100800 */
[----:B----4-:R-:W-:-:S04]  /*1d560*/  @!P3 LOP3.LUT R3, R3, R2, RZ, 0x3c, !PT ;  /* 0x000000020303b212 */ /* 0x010fc800078e3cff */
[----:B------:R-:W-:-:S04]  /*1d570*/  @!P3 LOP3.LUT R2, R3, R2, RZ, 0x3c, !PT ;  /* 0x000000020302b212 */ /* 0x000fc800078e3cff */
[----:B------:R-:W-:-:S05]  /*1d580*/  @!P3 LOP3.LUT R3, R3, R2, RZ, 0x3c, !PT ;  /* 0x000000020303b212 */ /* 0x000fca00078e3cff */
[----:B------:R-:W4:Y:S04]  /*1d590*/  @!P3 LDG.E.U16 R0, desc[UR10][R2.64] ;  /* 0x0000000a0200b981 */ /* 0x000f28000c1e1500 */
[----:B----4-:R0:W-:Y:S04]  /*1d5a0*/  STL [R1+0x128], R0 ;  /* 0x0001280001007387 */ /* 0x0101e80000100800 */
[----:B------:R-:W4:Y:S04]  /*1d5b0*/  LDL.LU R2, [R1+0x6c] ;  /* 0x00006c0001027983 */ /* 0x000f280000300800 */
[----:B------:R-:W2:Y:S01]  /*1d5c0*/  LDL R3, [R1+0x658] ;  /* 0x0006580001037983 */ /* 0x000ea20000100800 */
[----:B0-----:R-:W0:Y:S01]  /*1d5d0*/  S2R R0, SR_TID.X ;  /* 0x0000000000007919 */ /* 0x001e220000002100 */
[----:B------:R-:W-:-:S02]  /*1d5e0*/  PRMT R4, RZ, 0x7610, R4 ;  /* 0x00007610ff047816 */ /* 0x000fc40000000004 */
[----:B0-----:R-:W-:-:S05]  /*1d5f0*/  LOP3.LUT R0, R0, 0x3f, RZ, 0xc0, !PT ;  /* 0x0000003f00007812 */ /* 0x001fca00078ec0ff */
[----:B------:R-:W-:-:S05]  /*1d600*/  IMAD.SHL.U32 R0, R0, 0x2, RZ ;  /* 0x0000000200007824 */ /* 0x000fca00078e00ff */
[----:B----4-:R3:W-:Y:S02]  /*1d610*/  STS.U16 [R0+UR5+0x800], R2 ;  /* 0x0008000200007988 */ /* 0x0107e40008000405 */
[----:B---3--:R-:W-:Y:S02]  /*1d620*/  @!P3 IMAD.MOV.U32 R2, RZ, RZ, R6 ;  /* 0x000000ffff02b224 */ /* 0x008fe400078e0006 */
[----:B------:R0:W-:Y:S04]  /*1d630*/  STS.U16 [R0+UR5+0xc00], R26 ;  /* 0x000c001a00007988 */ /* 0x0001e80008000405 */
[----:B--2---:R1:W2:Y:S04]  /*1d640*/  @!P3 LDG.E.U16 R4, desc[UR10][R2.64] ;  /* 0x0000000a0204b981 */ /* 0x0042a8000c1e1500 */
[----:B------:R-:W3:Y:S04]  /*1d650*/  LDL R6, [R1+0x558] ;  /* 0x0005580001067983 */ /* 0x000ee80000100800 */
[----:B------:R-:W1:Y:S04]  /*1d660*/  LDL R2, [R1+0x618] ;  /* 0x0006180001027983 */ /* 0x000e680000100800 */
[----:B------:R-:W1:Y:S01]  /*1d670*/  LDL R3, [R1+0x61c] ;  /* 0x00061c0001037983 */ /* 0x000e620000100800 */
[----:B0-----:R-:W-:-:S02]  /*1d680*/  PRMT R0, RZ, 0x7610, R0 ;  /* 0x00007610ff007816 */ /* 0x001fc40000000000 */
[----:B-1----:R-:W-:-:S04]  /*1d690*/  @!P3 LOP3.LUT R3, R3, R2, RZ, 0x3c, !PT ;  /* 0x000000020303b212 */ /* 0x002fc800078e3cff */
[----:B------:R-:W-:-:S04]  /*1d6a0*/  @!P3 LOP3.LUT R2, R3, R2, RZ, 0x3c, !PT ;  /* 0x000000020302b212 */ /* 0x000fc800078e3cff */
[----:B------:R-:W-:-:S05]  /*1d6b0*/  @!P3 LOP3.LUT R3, R3, R2, RZ, 0x3c, !PT ;  /* 0x000000020303b212 */ /* 0x000fca00078e3cff */
[----:B------:R-:W4:Y:S04]  /*1d6c0*/  @!P3 LDG.E.U16 R0, desc[UR10][R2.64] ;  /* 0x0000000a0200b981 */ /* 0x000f28000c1e1500 */
[----:B--2---:R0:W-:Y:S04]  /*1d6d0*/  STL [R1+0x124], R4 ;  /* 0x0001240401007387 */ /* 0x0041e80000100800 */
[----:B0-----:R-:W2:Y:S04]  /*1d6e0*/  LDL R4, [R1+0x55c] ;  /* 0x00055c0001047983 */ /* 0x001ea80000100800 */
[----:B------:R-:W2:Y:S04]  /*1d6f0*/  LDL.LU R26, [R1+0x4c] ;  /* 0x00004c00011a7983 */ /* 0x000ea80000300800 */
        /* <DEDUP_REMOVED lines=8> */
[----:B0-----:R-:W-:Y:S02]  /*1d780*/  @!P3 IMAD.MOV.U32 R2, RZ, RZ, R7 ;  /* 0x000000ffff02b224 */ /* 0x001fe400078e0007 */
[----:B------:R0:W-:Y:S04]  /*1d790*/  STS.U16 [R0+UR5+0x1400], R28 ;  /* 0x0014001c00007988 */ /* 0x0001e80008000405 */
[----:B--2---:R1:W2:Y:S04]  /*1d7a0*/  @!P3 LDG.E.U16 R5, desc[UR10][R2.64] ;  /* 0x0000000a0205b981 */ /* 0x0042a8000c1e1500 */
[----:B------:R-:W4:Y:S04]  /*1d7b0*/  LDL R7, [R1+0x518] ;  /* 0x0005180001077983 */ /* 0x000f280000100800 */
[----:B------:R-:W1:Y:S04]  /*1d7c0*/  LDL R2, [R1+0x598] ;  /* 0x0005980001027983 */ /* 0x000e680000100800 */
[----:B------:R-:W1:Y:S01]  /*1d7d0*/  LDL R3, [R1+0x59c] ;  /* 0x00059c0001037983 */ /* 0x000e620000100800 */
[----:B0-----:R-:W-:-:S02]  /*1d7e0*/  PRMT R0, RZ, 0x7610, R0 ;  /* 0x00007610ff007816 */ /* 0x001fc40000000000 */
[----:B-1----:R-:W-:-:S04]  /*1d7f0*/  @!P3 LOP3.LUT R3, R3, R2, RZ, 0x3c, !PT ;  /* 0x000000020303b212 */ /* 0x002fc800078e3cff */
[----:B------:R-:W-:-:S04]  /*1d800*/  @!P3 LOP3.LUT R2, R3, R2, RZ, 0x3c, !PT ;  /* 0x000000020302b212 */ /* 0x000fc800078e3cff */
[----:B------:R-:W-:-:S05]  /*1d810*/  @!P3 LOP3.LUT R3, R3, R2, RZ, 0x3c, !PT ;  /* 0x000000020303b212 */ /* 0x000fca00078e3cff */
[----:B------:R0:W4:Y:S04]  /*1d820*/  @!P3 LDG.E.U16 R0, desc[UR10][R2.64] ;  /* 0x0000000a0200b981 */ /* 0x000128000c1e1500 */
[----:B--2---:R1:W-:Y:S04]  /*1d830*/  STL [R1+0x11c], R5 ;  /* 0x00011c0501007387 */ /* 0x0043e80000100800 */
[----:B-1----:R-:W2:Y:S04]  /*1d840*/  LDL R5, [R1+0x51c] ;  /* 0x00051c0001057983 */ /* 0x002ea80000100800 */
[----:B------:R-:W2:Y:S01]  /*1d850*/  LDL.LU R28, [R1+0x48] ;  /* 0x00004800011c7983 */ /* 0x000ea20000300800 */
[----:B------:R-:W-:Y:S01]  /*1d860*/  PRMT R25, RZ, 0x7610, R25 ;  /* 0x00007610ff197816 */ /* 0x000fe20000000019 */
[----:B0-----:R-:W-:-:S02]  /*1d870*/  @!P3 IMAD.MOV.U32 R2, RZ, RZ, R4 ;  /* 0x000000ffff02b224 */ /* 0x001fc400078e0004 */
[----:B---3--:R-:W-:-:S05]  /*1d880*/  @!P3 IMAD.MOV.U32 R3, RZ, RZ, R6 ;  /* 0x000000ffff03b224 */ /* 0x008fca00078e0006 */
[----:B------:R2:W3:Y:S04]  /*1d890*/  @!P3 LDG.E.U16 R25, desc[UR10][R2.64] ;  /* 0x0000000a0219b981 */ /* 0x0004e8000c1e1500 */
[----:B----4-:R0:W-:Y:S04]  /*1d8a0*/  STL [R1+0x118], R0 ;  /* 0x0001180001007387 */ /* 0x0101e80000100800 */
[----:B------:R-:W4:Y:S04]  /*1d8b0*/  LDL R6, [R1+0x4d8] ;  /* 0x0004d80001067983 */ /* 0x000f280000100800 */
[----:B------:R-:W4:Y:S01]  /*1d8c0*/  LDL R4, [R1+0x4dc] ;  /* 0x0004dc0001047983 */ /* 0x000f220000100800 */
[----:B0-----:R-:W0:Y:S02]  /*1d8d0*/  S2R R0, SR_TID.X ;  /* 0x0000000000007919 */ /* 0x001e240000002100 */
[----:B0-----:R-:W-:-:S05]  /*1d8e0*/  LOP3.LUT R0, R0, 0x3f, RZ, 0xc0, !PT ;  /* 0x0000003f00007812 */ /* 0x001fca00078ec0ff */
[----:B------:R-:W-:-:S05]  /*1d8f0*/  IMAD.SHL.U32 R0, R0, 0x2, RZ ;  /* 0x0000000200007824 */ /* 0x000fca00078e00ff */
[----:B------:R0:W-:Y:S04]  /*1d900*/  STS.U16 [R0+UR5+0x1800], R27 ;  /* 0x0018001b00007988 */ /* 0x0001e80008000405 */
[----:B0-----:R-:W4:Y:S04]  /*1d910*/  LDL.LU R27, [R1+0x44] ;  /* 0x00004400011b7983 */ /* 0x001f280000300800 */
[----:B------:R-:W4:Y:S01]  /*1d920*/  LDL.LU R3, [R1+0x50] ;  /* 0x0000500001037983 */ /* 0x000f220000300800 */
[----:B--2---:R-:W-:-:S03]  /*1d930*/  @!P3 IMAD.MOV.U32 R2, RZ, RZ, R5 ;  /* 0x000000ffff02b224 */ /* 0x004fc600078e0005 */
[----:B---3--:R-:W-:Y:S01]  /*1d940*/  STL [R1+0x1288], R25 ;  /* 0x0012881901007387 */ /* 0x008fe20000100800 */
[----:B------:R-:W-:-:S03]  /*1d950*/  PRMT R24, RZ, 0x7610, R24 ;  /* 0x00007610ff187816 */ /* 0x000fc60000000018 */
[----:B------:R-:W-:Y:S04]  /*1d960*/  STL [R1+0x128c], R25 ;  /* 0x00128c1901007387 */ /* 0x000fe80000100800 */
[----:B------:R-:W-:Y:S04]  /*1d970*/  STL [R1+0x1290], R25 ;  /* 0x0012901901007387 */ /* 0x000fe80000100800 */
[----:B------:R-:W-:Y:S04]  /*1d980*/  STL [R1+0x12b8], R25 ;  /* 0x0012b81901007387 */ /* 0x000fe80000100800 */
[----:B------:R-:W2:Y:S04]  /*1d990*/  LDL R5, [R1+0x49c] ;  /* 0x00049c0001057983 */ /* 0x000ea80000100800 */
[----:B----4-:R0:W-:Y:S02]  /*1d9a0*/  STS.U16 [R0+UR5+0x1c00], R3 ;  /* 0x001c000300007988 */ /* 0x0101e40008000405 */
[----:B0-----:R-:W-:-:S02]  /*1d9b0*/  @!P3 IMAD.MOV.U32 R3, RZ, RZ, R7 ;  /* 0x000000ffff03b224 */ /* 0x001fc400078e0007 */
[----:B------:R-:W3:Y:S04]  /*1d9c0*/  LDL R7, [R1+0x498] ;  /* 0x0004980001077983 */ /* 0x000ee80000100800 */
[----:B------:R0:W4:Y:S01]  /*1d9d0*/  @!P3 LDG.E.U16 R24, desc[UR10][R2.64] ;  /* 0x0000000a0218b981 */ /* 0x000122000c1e1500 */
[----:B------:R-:W-:Y:S02]  /*1d9e0*/  PRMT R23, RZ, 0x7610, R23 ;  /* 0x00007610ff177816 */ /* 0x000fe40000000017 */
[----:B------:R-:W-:Y:S01]  /*1d9f0*/  PRMT R22, RZ, 0x7610, R22 ;  /* 0x00007610ff167816 */ /* 0x000fe20000000016 */
[----:B0-----:R-:W-:Y:S02]  /*1da00*/  @!P3 IMAD.MOV.U32 R2, RZ, RZ, R4 ;  /* 0x000000ffff02b224 */ /* 0x001fe400078e0004 */
[----:B------:R-:W-:-:S05]  /*1da10*/  @!P3 IMAD.MOV.U32 R3, RZ, RZ, R6 ;  /* 0x000000ffff03b224 */ /* 0x000fca00078e0006 */
[----:B------:R2:W4:Y:S02]  /*1da20*/  @!P3 LDG.E.U16 R23, desc[UR10][R2.64] ;  /* 0x0000000a0217b981 */ /* 0x000524000c1e1500 */
[----:B--2---:R-:W-:Y:S02]  /*1da30*/  @!P3 IMAD.MOV.U32 R2, RZ, RZ, R5 ;  /* 0x000000ffff02b224 */ /* 0x004fe400078e0005 */
[----:B---3--:R-:W-:Y:S01]  /*1da40*/  @!P3 IMAD.MOV.U32 R3, RZ, RZ, R7 ;  /* 0x000000ffff03b224 */ /* 0x008fe200078e0007 */
[----:B----4-:R-:W-:Y:S04]  /*1da50*/  STL [R1+0x1294], R24 ;  /* 0x0012941801007387 */ /* 0x010fe80000100800 */
[----:B------:R-:W2:Y:S04]  /*1da60*/  @!P3 LDG.E.U16 R22, desc[UR10][R2.64] ;  /* 0x0000000a0216b981 */ /* 0x000ea8000c1e1500 */
[----:B------:R-:W-:Y:S04]  /*1da70*/  STL [R1+0x1298], R24 ;  /* 0x0012981801007387 */ /* 0x000fe80000100800 */
[----:B------:R-:W3:Y:S04]  /*1da80*/  LDL R6, [R1+0x458] ;  /* 0x0004580001067983 */ /* 0x000ee80000100800 */
[----:B------:R-:W4:Y:S04]  /*1da90*/  LDL R4, [R1+0x45c] ;  /* 0x00045c0001047983 */ /* 0x000f280000100800 */
[----:B------:R-:W-:Y:S04]  /*1daa0*/  STL [R1+0x129c], R23 ;  /* 0x00129c1701007387 */ /* 0x000fe80000100800 */
[----:B------:R-:W-:Y:S04]  /*1dab0*/  STL [R1+0x12a0], R23 ;  /* 0x0012a01701007387 */ /* 0x000fe80000100800 */
[----:B------:R-:W-:Y:S04]  /*1dac0*/  STL [R1+0x12fc], R23 ;  /* 0x0012fc1701007387 */ /* 0x000fe80000100800 */
[----:B------:R-:W-:Y:S04]  /*1dad0*/  STL [R1+0x1300], R23 ;  /* 0x0013001701007387 */ /* 0x000fe80000100800 */
[----:B------:R-:W-:Y:S04]  /*1dae0*/  STL [R1+0x1324], R23 ;  /* 0x0013241701007387 */ /* 0x000fe80000100800 */
[----:B------:R0:W-:Y:S04]  /*1daf0*/  STS.U16 [R0+UR5+0x2400], R28 ;  /* 0x0024001c00007988 */ /* 0x0001e80008000405 */
[----:B------:R-:W4:Y:S04]  /*1db00*/  LDL R7, [R1+0x418] ;  /* 0x0004180001077983 */ /* 0x000f280000100800 */
[----:B------:R-:W4:Y:S01]  /*1db10*/  LDL R5, [R1+0x41c] ;  /* 0x00041c0001057983 */ /* 0x000f220000100800 */
[----:B------:R-:W-:-:S03]  /*1db20*/  PRMT R21, RZ, 0x7610, R21 ;  /* 0x00007610ff157816 */ /* 0x000fc60000000015 */
[----:B0-----:R-:W4:Y:S04]  /*1db30*/  LDL.LU R28, [R1+0x3c] ;  /* 0x00003c00011c7983 */ /* 0x001f280000300800 */
[----:B------:R0:W-:Y:S04]  /*1db40*/  STS.U16 [R0+UR5+0x2800], R27 ;  /* 0x0028001b00007988 */ /* 0x0001e80008000405 */
[----:B------:R1:W-:Y:S04]  /*1db50*/  STS.U16 [R0+UR5+0x2000], R26 ;  /* 0x0020001a00007988 */ /* 0x0003e80008000405 */
[----:B--2---:R-:W-:Y:S04]  /*1db60*/  STL [R1+0x12a4], R22 ;  /* 0x0012a41601007387 */ /* 0x004fe80000100800 */
[----:B------:R-:W-:Y:S04]  /*1db70*/  STL [R1+0x12bc], R22 ;  /* 0x0012bc1601007387 */ /* 0x000fe80000100800 */
[----:B------:R-:W-:Y:S01]  /*1db80*/  STL [R1+0x12c0], R22 ;  /* 0x0012c01601007387 */ /* 0x000fe20000100800 */
[----:B---3--:R-:W-:-:S03]  /*1db90*/  @!P3 IMAD.MOV.U32 R3, RZ, RZ, R6 ;  /* 0x000000ffff03b224 */ /* 0x008fc600078e0006 */
[----:B------:R-:W-:Y:S01]  /*1dba0*/  STL [R1+0x1304], R22 ;  /* 0x0013041601007387 */ /* 0x000fe20000100800 */
[----:B----4-:R-:W-:-:S03]  /*1dbb0*/  @!P3 IMAD.MOV.U32 R2, RZ, RZ, R4 ;  /* 0x000000ffff02b224 */ /* 0x010fc600078e0004 */
[----:B------:R-:W-:Y:S04]  /*1dbc0*/  STL [R1+0x1308], R22 ;  /* 0x0013081601007387 */ /* 0x000fe80000100800 */
[----:B------:R-:W-:Y:S04]  /*1dbd0*/  STL [R1+0x130c], R22 ;  /* 0x00130c1601007387 */ /* 0x000fe80000100800 */
[----:B0-----:R-:W2:Y:S04]  /*1dbe0*/  LDL R27, [R1+0x3d8] ;  /* 0x0003d800011b7983 */ /* 0x001ea80000100800 */
[----:B------:R-:W3:Y:S04]  /*1dbf0*/  LDL R4, [R1+0x3dc] ;  /* 0x0003dc0001047983 */ /* 0x000ee80000100800 */
[----:B-1----:R-:W4:Y:S04]  /*1dc00*/  LDL.LU R26, [R1+0x38] ;  /* 0x00003800011a7983 */ /* 0x002f280000300800 */
[----:B------:R-:W2:Y:S04]  /*1dc10*/  LDL.LU R6, [R1+0x34] ;  /* 0x0000340001067983 */ /* 0x000ea80000300800 */
[----:B------:R0:W2:Y:S04]  /*1dc20*/  @!P3 LDG.E.U16 R21, desc[UR10][R2.64] ;  /* 0x0000000a0215b981 */ /* 0x0000a8000c1e1500 */
[----:B------:R-:W2:Y:S01]  /*1dc30*/  LDL.LU R3, [R1+0x40] ;  /* 0x0000400001037983 */ /* 0x000ea20000300800 */
[----:B------:R-:W-:Y:S01]  /*1dc40*/  PRMT R20, RZ, 0x7610, R20 ;  /* 0x00007610ff147816 */ /* 0x000fe20000000014 */
[----:B0-----:R-:W-:-:S02]  /*1dc50*/  @!P3 IMAD.MOV.U32 R2, RZ, RZ, R5 ;  /* 0x000000ffff02b224 */ /* 0x001fc400078e0005 */
[----:B--2---:R0:W-:Y:S02]  /*1dc60*/  STS.U16 [R0+UR5+0x2c00], R3 ;  /* 0x002c000300007988 */ /* 0x0041e40008000405 */
[----:B0-----:R-:W-:-:S05]  /*1dc70*/  @!P3 IMAD.MOV.U32 R3, RZ, RZ, R7 ;  /* 0x000000ffff03b224 */ /* 0x001fca00078e0007 */
[----:B------:R3:W2:Y:S01]  /*1dc80*/  @!P3 LDG.E.U16 R20, desc[UR10][R2.64] ;  /* 0x0000000a0214b981 */ /* 0x0006a2000c1e1500 */
[----:B------:R-:W-:-:S03]  /*1dc90*/  PRMT R19, RZ, 0x7610, R19 ;  /* 0x00007610ff137816 */ /* 0x000fc60000000013 */
[----:B------:R-:W-:Y:S04]  /*1dca0*/  STL [R1+0x12c4], R21 ;  /* 0x0012c41501007387 */ /* 0x000fe80000100800 */
[----:B------:R-:W-:Y:S01]  /*1dcb0*/  STL [R1+0x12c8], R21 ;  /* 0x0012c81501007387 */ /* 0x000fe20000100800 */
[----:B---3--:R-:W-:-:S03]  /*1dcc0*/  @!P3 IMAD.MOV.U32 R2, RZ, RZ, R4 ;  /* 0x000000ffff02b224 */ /* 0x008fc600078e0004 */
[----:B------:R-:W-:Y:S01]  /*1dcd0*/  STL [R1+0x12f8], R21 ;  /* 0x0012f81501007387 */ /* 0x000fe20000100800 */
[----:B------:R-:W-:-:S03]  /*1dce0*/  @!P3 IMAD.MOV.U32 R3, RZ, RZ, R27 ;  /* 0x000000ffff03b224 */ /* 0x000fc600078e001b */
[----:B------:R-:W-:Y:S04]  /*1dcf0*/  STL [R1+0x1314], R21 ;  /* 0x0013141501007387 */ /* 0x000fe80000100800 */
[----:B------:R-:W-:Y:S04]  /*1dd00*/  STL [R1+0x1318], R21 ;  /* 0x0013181501007387 */ /* 0x000fe80000100800 */
[----:B------:R-:W-:Y:S04]  /*1dd10*/  STL [R1+0x131c], R21 ;  /* 0x00131c1501007387 */ /* 0x000fe80000100800 */
[----:B------:R-:W3:Y:S04]  /*1dd20*/  LDL R7, [R1+0x39c] ;  /* 0x00039c0001077983 */ /* 0x000ee80000100800 */
[----:B------:R-:W4:Y:S04]  /*1dd30*/  LDL.LU R5, [R1+0x30] ;  /* 0x0000300001057983 */ /* 0x000f280000300800 */
[----:B------:R3:W4:Y:S04]  /*1dd40*/  @!P3 LDG.E.U16 R19, desc[UR10][R2.64] ;  /* 0x0000000a0213b981 */ /* 0x000728000c1e1500 */
[----:B------:R0:W-:Y:S04]  /*1dd50*/  STS.U16 [R0+UR5+0x3000], R28 ;  /* 0x0030001c00007988 */ /* 0x0001e80008000405 */
[----:B--2---:R-:W-:Y:S04]  /*1dd60*/  STL [R1+0x12cc], R20 ;  /* 0x0012cc1401007387 */ /* 0x004fe80000100800 */
[----:B------:R-:W-:Y:S04]  /*1dd70*/  STL [R1+0x12d0], R20 ;  /* 0x0012d01401007387 */ /* 0x000fe80000100800 */
[----:B------:R-:W-:Y:S04]  /*1dd80*/  STL [R1+0x12e8], R20 ;  /* 0x0012e81401007387 */ /* 0x000fe80000100800 */
[----:B------:R-:W-:Y:S04]  /*1dd90*/  STL [R1+0x1320], R20 ;  /* 0x0013201401007387 */ /* 0x000fe80000100800 */
[----:B------:R-:W2:Y:S04]  /*1dda0*/  LDL R4, [R1+0xb34] ;  /* 0x000b340001047983 */ /* 0x000ea80000100800 */
[----:B------:R-:W2:Y:S04]  /*1ddb0*/  LDL.LU R27, [R1+0x28] ;  /* 0x00002800011b7983 */ /* 0x000ea80000300800 */
[----:B0-----:R-:W2:Y:S04]  /*1ddc0*/  LDL.LU R28, [R1+0x24] ;  /* 0x00002400011c7983 */ /* 0x001ea80000300800 */
[----:B------:R-:W2:Y:S01]  /*1ddd0*/  LDL R3, [R1+0x398] ;  /* 0x0003980001037983 */ /* 0x000ea20000100800 */
[----:B------:R-:W-:Y:S01]  /*1dde0*/  PRMT R18, RZ, 0x7610, R18 ;  /* 0x00007610ff127816 */ /* 0x000fe20000000012 */
[----:B---3--:R-:W-:-:S02]  /*1ddf0*/  @!P3 IMAD.MOV.U32 R2, RZ, RZ, R7 ;  /* 0x000000ffff02b224 */ /* 0x008fc400078e0007 */
[----:B----4-:R-:W-:Y:S04]  /*1de00*/  STL [R1+0x12d4], R19 ;  /* 0x0012d41301007387 */ /* 0x010fe80000100800 */
[----:B------:R-:W-:Y:S04]  /*1de10*/  STL [R1+0x12d8], R19 ;  /* 0x0012d81301007387 */ /* 0x000fe80000100800 */
[----:B------:R-:W-:Y:S04]  /*1de20*/  STL [R1+0x12dc], R19 ;  /* 0x0012dc1301007387 */ /* 0x000fe80000100800 */
[----:B------:R-:W-:Y:S04]  /*1de30*/  STL [R1+0x12e0], R19 ;  /* 0x0012e01301007387 */ /* 0x000fe80000100800 */
[----:B------:R-:W-:Y:S04]  /*1de40*/  STL [R1+0x12e4], R19 ;  /* 0x0012e41301007387 */ /* 0x000fe80000100800 */
[----:B------:R-:W-:Y:S04]  /*1de50*/  STL [R1+0x12ec], R19 ;  /* 0x0012ec1301007387 */ /* 0x000fe80000100800 */
[----:B------:R0:W-:Y:S04]  /*1de60*/  STS.U16 [R0+UR5+0x3400], R26 ;  /* 0x0034001a00007988 */ /* 0x0001e80008000405 */
[----:B0-----:R-:W3:Y:S04]  /*1de70*/  LDL R26, [R1+0xac0] ;  /* 0x000ac000011a7983 */ /* 0x001ee80000100800 */
[----:B------:R-:W4:Y:S04]  /*1de80*/  LDL.LU R7, [R1+0x20] ;  /* 0x0000200001077983 */ /* 0x000f280000300800 */
[----:B--2---:R0:W2:Y:S04]  /*1de90*/  @!P3 LDG.E.U16 R18, desc[UR10][R2.64] ;  /* 0x0000000a0212b981 */ /* 0x0040a8000c1e1500 */
[----:B------:R-:W0:Y:S04]  /*1dea0*/  LDL R2, [R1+0x368] ;  /* 0x0003680001027983 */ /* 0x000e280000100800 */
[----:B------:R-:W0:Y:S01]  /*1deb0*/  LDL R3, [R1+0xaec] ;  /* 0x000aec0001037983 */ /* 0x000e220000100800 */
[----:B------:R-:W-:-:S03]  /*1dec0*/  PRMT R16, RZ, 0x7610, R16 ;  /* 0x00007610ff107816 */ /* 0x000fc60000000010 */
[----:B------:R1:W-:Y:S04]  /*1ded0*/  STS.U16 [R0+UR5+0x3800], R6 ;  /* 0x0038000600007988 */ /* 0x0003e80008000405 */
[----:B-1----:R-:W2:Y:S01]  /*1dee0*/  LDL.LU R6, [R1+0x18] ;  /* 0x0000180001067983 */ /* 0x002ea20000300800 */
[----:B0-----:R-:W-:-:S04]  /*1def0*/  @!P3 LOP3.LUT R3, R3, R2, RZ, 0x3c, !PT ;  /* 0x000000020303b212 */ /* 0x001fc800078e3cff */
[----:B------:R-:W-:-:S04]  /*1df00*/  @!P3 LOP3.LUT R2, R3, R2, RZ, 0x3c, !PT ;  /* 0x000000020302b212 */ /* 0x000fc800078e3cff */
[----:B------:R-:W-:-:S05]  /*1df10*/  @!P3 LOP3.LUT R3, R3, R2, RZ, 0x3c, !PT ;  /* 0x000000020303b212 */ /* 0x000fca00078e3cff */
[----:B------:R0:W2:Y:S04]  /*1df20*/  @!P3 LDG.E.U16 R16, desc[UR10][R2.64] ;  /* 0x0000000a0210b981 */ /* 0x0000a8000c1e1500 */
[----:B------:R-:W2:Y:S01]  /*1df30*/  LDL R3, [R1+0xaf0] ;  /* 0x000af00001037983 */ /* 0x000ea20000100800 */
[----:B------:R-:W-:Y:S01]  /*1df40*/  PRMT R17, RZ, 0x7610, R17 ;  /* 0x00007610ff117816 */ /* 0x000fe20000000011 */
[----:B0-----:R-:W-:Y:S02]  /*1df50*/  @!P3 IMAD.MOV.U32 R2, RZ, RZ, R4 ;  /* 0x000000ffff02b224 */ /* 0x001fe400078e0004 */
[----:B------:R0:W-:Y:S04]  /*1df60*/  STS.U16 [R0+UR5+0x3c00], R5 ;  /* 0x003c000500007988 */ /* 0x0001e80008000405 */
[----:B0-----:R-:W3:Y:S04]  /*1df70*/  LDL.LU R5, [R1+0x14] ;  /* 0x0000140001057983 */ /* 0x001ee80000300800 */
[----:B------:R-:W3:Y:S04]  /*1df80*/  LDL.LU R4, [R1+0x10] ;  /* 0x0000100001047983 */ /* 0x000ee80000300800 */
[----:B--2---:R3:W2:Y:S04]  /*1df90*/  @!P3 LDG.E.U16 R17, desc[UR10][R2.64] ;  /* 0x0000000a0211b981 */ /* 0x0046a8000c1e1500 */
[----:B------:R-:W2:Y:S04]  /*1dfa0*/  LDL.LU R2, [R1+0x2c] ;  /* 0x00002c0001027983 */ /* 0x000ea80000300800 */
[----:B------:R-:W3:Y:S04]  /*1dfb0*/  LDL R3, [R1+0x350] ;  /* 0x0003500001037983 */ /* 0x000ee80000100800 */
[----:B--2---:R0:W-:Y:S02]  /*1dfc0*/  STS.U16 [R0+UR5+0x4000], R2 ;  /* 0x0040000200007988 */ /* 0x0041e40008000405 */
[----:B0-----:R-:W-:Y:S01]  /*1dfd0*/  PRMT R0, RZ, 0x7610, R0 ;  /* 0x00007610ff007816 */ /* 0x001fe20000000000 */
[----:B---3--:R-:W-:-:S02]  /*1dfe0*/  @!P3 IMAD.MOV.U32 R2, RZ, RZ, R26 ;  /* 0x000000ffff02b224 */ /* 0x008fc400078e001a */
[----:B------:R-:W2:Y:S04]  /*1dff0*/  LDL.LU R26, [R1+0xc] ;  /* 0x00000c00011a7983 */ /* 0x000ea80000300800 */
[----:B------:R-:W3:Y:S04]  /*1e000*/  @!P3 LDG.E.U16 R0, desc[UR10][R2.64] ;  /* 0x0000000a0200b981 */ /* 0x000ee8000c1e1500 */
[----:B---3--:R0:W-:Y:S04]  /*1e010*/  STL [R1+0x17c], R0 ;  /* 0x00017c0001007387 */ /* 0x0081e80000100800 */
[----:B------:R-:W3:Y:S04]  /*1e020*/  LDL R2, [R1+0xa90] ;  /* 0x000a900001027983 */ /* 0x000ee80000100800 */
[----:B------:R-:W3:Y:S01]  /*1e030*/  LDL R3, [R1+0xa94] ;  /* 0x000a940001037983 */ /* 0x000ee20000100800 */
[----:B0-----:R-:W0:Y:S02]  /*1e040*/  S2R R0, SR_TID.X ;  /* 0x0000000000007919 */ /* 0x001e240000002100 */
[----:B0-----:R-:W-:-:S05]  /*1e050*/  LOP3.LUT R0, R0, 0x3f, RZ, 0xc0, !PT ;  /* 0x0000003f00007812 */ /* 0x001fca00078ec0ff */
[----:B------:R-:W-:-:S05]  /*1e060*/  IMAD.SHL.U32 R0, R0, 0x2, RZ ;  /* 0x0000000200007824 */ /* 0x000fca00078e00ff */
[----:B------:R0:W-:Y:S02]  /*1e070*/  STS.U16 [R0+UR5+0x4400], R27 ;  /* 0x0044001b00007988 */ /* 0x0001e40008000405 */
[----:B0-----:R-:W-:Y:S02]  /*1e080*/  PRMT R0, RZ, 0x7610, R0 ;  /* 0x00007610ff007816 */ /* 0x001fe40000000000 */
[----:B------:R-:W2:Y:S01]  /*1e090*/  LDL.LU R27, [R1+0x8] ;  /* 0x00000800011b7983 */ /* 0x000ea20000300800 */
[----:B---3--:R-:W-:-:S04]  /*1e0a0*/  @!P3 LOP3.LUT R3, R3, R2, RZ, 0x3c, !PT ;  /* 0x000000020303b212 */ /* 0x008fc800078e3cff */
[----:B------:R-:W-:-:S04]  /*1e0b0*/  @!P3 LOP3.LUT R2, R3, R2, RZ, 0x3c, !PT ;  /* 0x000000020302b212 */ /* 0x000fc800078e3cff */
[----:B------:R-:W-:-:S05]  /*1e0c0*/  @!P3 LOP3.LUT R3, R3, R2, RZ, 0x3c, !PT ;  /* 0x000000020303b212 */ /* 0x000fca00078e3cff */
[----:B------:R-:W3:Y:S04]  /*1e0d0*/  @!P3 LDG.E.U16 R0, desc[UR10][R2.64] ;  /* 0x0000000a0200b981 */ /* 0x000ee8000c1e1500 */
[----:B---3--:R0:W-:Y:S04]  /*1e0e0*/  STL [R1+0x174], R0 ;  /* 0x0001740001007387 */ /* 0x0081e80000100800 */
[----:B------:R-:W3:Y:S04]  /*1e0f0*/  LDL R2, [R1+0xa50] ;  /* 0x000a500001027983 */ /* 0x000ee80000100800 */
[----:B------:R-:W3:Y:S01]  /*1e100*/  LDL R3, [R1+0xa54] ;  /* 0x000a540001037983 */ /* 0x000ee20000100800 */
[----:B0-----:R-:W0:Y:S01]  /*1e110*/  S2R R0, SR_TID.X ;  /* 0x0000000000007919 */ /* 0x001e220000002100 */
[----:B------:R-:W-:-:S02]  /*1e120*/  PRMT R29, RZ, 0x7610, R29 ;  /* 0x00007610ff1d7816 */ /* 0x000fc4000000001d */
[----:B0-----:R-:W-:-:S05]  /*1e130*/  LOP3.LUT R0, R0, 0x3f, RZ, 0xc0, !PT ;  /* 0x0000003f00007812 */ /* 0x001fca00078ec0ff */
[----:B------:R-:W-:-:S05]  /*1e140*/  IMAD.SHL.U32 R0, R0, 0x2, RZ ;  /* 0x0000000200007824 */ /* 0x000fca00078e00ff */
[----:B------:R0:W-:Y:S04]  /*1e150*/  STS.U16 [R0+UR5+0x4800], R28 ;  /* 0x0048001c00007988 */ /* 0x0001e80008000405 */
[----:B0-----:R-:W2:Y:S01]  /*1e160*/  LDL.LU R28, [R1+0x4] ;  /* 0x00000400011c7983 */ /* 0x001ea20000300800 */
[----:B---3--:R-:W-:-:S04]  /*1e170*/  @!P3 LOP3.LUT R3, R3, R2, RZ, 0x3c, !PT ;  /* 0x000000020303b212 */ /* 0x008fc800078e3cff */
[----:B------:R-:W-:-:S04]  /*1e180*/  @!P3 LOP3.LUT R2, R3, R2, RZ, 0x3c, !PT ;  /* 0x000000020302b212 */ /* 0x000fc800078e3cff */
[----:B------:R-:W-:-:S05]  /*1e190*/  @!P3 LOP3.LUT R3, R3, R2, RZ, 0x3c, !PT ;  /* 0x000000020303b212 */ /* 0x000fca00078e3cff */
[----:B------:R0:W3:Y:S04]  /*1e1a0*/  @!P3 LDG.E.U16 R29, desc[UR10][R2.64] ;  /* 0x0000000a021db981 */ /* 0x0000e8000c1e1500 */
[----:B------:R-:W0:Y:S04]  /*1e1b0*/  LDL R2, [R1+0xa10] ;  /* 0x000a100001027983 */ /* 0x000e280000100800 */
[----:B------:R-:W0:Y:S04]  /*1e1c0*/  LDL R3, [R1+0xa14] ;  /* 0x000a140001037983 */ /* 0x000e280000100800 */
[----:B----4-:R1:W-:Y:S02]  /*1e1d0*/  STS.U16 [R0+UR5+0x4c00], R7 ;  /* 0x004c000700007988 */ /* 0x0103e40008000405 */
[----:B-1----:R-:W-:-:S02]  /*1e1e0*/  PRMT R0, RZ, 0x7610, R0 ;  /* 0x00007610ff007816 */ /* 0x002fc40000000000 */
[----:B0-----:R-:W-:-:S04]  /*1e1f0*/  @!P3 LOP3.LUT R3, R3, R2, RZ, 0x3c, !PT ;  /* 0x000000020303b212 */ /* 0x001fc800078e3cff */
[----:B------:R-:W-:-:S04]  /*1e200*/  @!P3 LOP3.LUT R2, R3, R2, RZ, 0x3c, !PT ;  /* 0x000000020302b212 */ /* 0x000fc800078e3cff */
[----:B------:R-:W-:-:S05]  /*1e210*/  @!P3 LOP3.LUT R3, R3, R2, RZ, 0x3c, !PT ;  /* 0x000000020303b212 */ /* 0x000fca00078e3cff */
[----:B------:R-:W4:Y:S04]  /*1e220*/  @!P3 LDG.E.U16 R0, desc[UR10][R2.64] ;  /* 0x0000000a0200b981 */ /* 0x000f28000c1e1500 */
[----:B---3--:R0:W-:Y:S04]  /*1e230*/  STL [R1+0x16c], R29 ;  /* 0x00016c1d01007387 */ /* 0x0081e80000100800 */
[----:B0-----:R-:W3:Y:S04]  /*1e240*/  LDL.LU R29, [R1] ;  /* 0x00000000011d7983 */ /* 0x001ee80000300800 */
        /* <DEDUP_REMOVED lines=9> */
[----:B------:R-:W2:Y:S01]  /*1e2e0*/  LDL.LU R6, [R1+0x134c] ;  /* 0x00134c0001067983 */ /* 0x000ea20000300800 */
[----:B----4-:R-:W-:-:S04]  /*1e2f0*/  @!P3 LOP3.LUT R3, R3, R2, RZ, 0x3c, !PT ;  /* 0x000000020303b212 */ /* 0x010fc800078e3cff */
[----:B------:R-:W-:-:S04]  /*1e300*/  @!P3 LOP3.LUT R2, R3, R2, RZ, 0x3c, !PT ;  /* 0x000000020302b212 */ /* 0x000fc800078e3cff */
[----:B------:R-:W-:-:S05]  /*1e310*/  @!P3 LOP3.LUT R3, R3, R2, RZ, 0x3c, !PT ;  /* 0x000000020303b212 */ /* 0x000fca00078e3cff */
[----:B------:R-:W4:Y:S04]  /*1e320*/  @!P3 LDG.E.U16 R0, desc[UR10][R2.64] ;  /* 0x0000000a0200b981 */ /* 0x000f28000c1e1500 */
        /* <DEDUP_REMOVED lines=32> */
[----:B--2---:R0:W-:Y:S02]  /*1e530*/  STS.U16 [R0+UR5+0x5c00], R26 ;  /* 0x005c001a00007988 */ /* 0x0041e40008000405 */
        /* <DEDUP_REMOVED lines=38> */
[----:B---3--:R0:W-:Y:S02]  /*1e7a0*/  STS.U16 [R0+UR5+0x6800], R29 ;  /* 0x0068001d00007988 */ /* 0x0081e40008000405 */
[----:B0-----:R-:W-:Y:S02]  /*1e7b0*/  PRMT R0, RZ, 0x7610, R0 ;  /* 0x00007610ff007816 */ /* 0x001fe40000000000 */
[----:B------:R-:W3:Y:S01]  /*1e7c0*/  LDL.LU R29, [R1+0x1334] ;  /* 0x00133400011d7983 */ /* 0x000ee20000300800 */
        /* <DEDUP_REMOVED lines=12> */
[----:B----4-:R-:W-:-:S04]  /*1e890*/  @!P3 LOP3.LUT R3, R3, R2, RZ, 0x3c, !PT ;  /* 0x000000020303b212 */ /* 0x010fc800078e3cff */
[----:B------:R-:W-:-:S04]  /*1e8a0*/  @!P3 LOP3.LUT R2, R3, R2, RZ, 0x3c, !PT ;  /* 0x000000020302b212 */ /* 0x000fc800078e3cff */
[----:B------:R-:W-:-:S05]  /*1e8b0*/  @!P3 LOP3.LUT R3, R3, R2, RZ, 0x3c, !PT ;  /* 0x000000020303b212 */ /* 0x000fca00078e3cff */
[----:B------:R-:W3:Y:S04]  /*1e8c0*/  @!P3 LDG.E.U16 R0, desc[UR10][R2.64] ;  /* 0x0000000a0200b981 */ /* 0x000ee8000c1e1500 */
[----:B---3--:R0:W-:Y:S04]  /*1e8d0*/  STL [R1+0xd8], R0 ;  /* 0x0000d80001007387 */ /* 0x0081e80000100800 */
[----:B------:R-:W3:Y:S04]  /*1e8e0*/  LDL R2, [R1+0x7d0] ;  /* 0x0007d00001027983 */ /* 0x000ee80000100800 */
[----:B------:R-:W3:Y:S01]  /*1e8f0*/  LDL R3, [R1+0x7d4] ;  /* 0x0007d40001037983 */ /* 0x000ee20000100800 */
[----:B0-----:R-:W0:Y:S02]  /*1e900*/  S2R R0, SR_TID.X ;  /* 0x0000000000007919 */ /* 0x001e240000002100 */
[----:B0-----:R-:W-:-:S05]  /*1e910*/  LOP3.LUT R0, R0, 0x3f, RZ, 0xc0, !PT ;  /* 0x0000003f00007812 */ /* 0x001fca00078ec0ff */
[----:B------:R-:W-:-:S05]  /*1e920*/  IMAD.SHL.U32 R0, R0, 0x2, RZ ;  /* 0x0000000200007824 */ /* 0x000fca00078e00ff */
[----:B--2---:R0:W-:Y:S02]  /*1e930*/  STS.U16 [R0+UR5+0x7000], R28 ;  /* 0x0070001c00007988 */ /* 0x0041e40008000405 */
[----:B0-----:R-:W-:Y:S02]  /*1e940*/  PRMT R0, RZ, 0x7610, R0 ;  /* 0x00007610ff007816 */ /* 0x001fe40000000000 */
[----:B---3--:R-:W-:-:S04]  /*1e950*/  @!P3 LOP3.LUT R3, R3, R2, RZ, 0x3c, !PT ;  /* 0x000000020303b212 */ /* 0x008fc800078e3cff */
[----:B------:R-:W-:-:S04]  /*1e960*/  @!P3 LOP3.LUT R2, R3, R2, RZ, 0x3c, !PT ;  /* 0x000000020302b212 */ /* 0x000fc800078e3cff */
[----:B------:R-:W-:-:S05]  /*1e970*/  @!P3 LOP3.LUT R3, R3, R2, RZ, 0x3c, !PT ;  /* 0x000000020303b212 */ /* 0x000fca00078e3cff */
[----:B------:R-:W2:Y:S04]  /*1e980*/  @!P3 LDG.E.U16 R0, desc[UR10][R2.64] ;  /* 0x0000000a0200b981 */ /* 0x000ea8000c1e1500 */
[----:B--2---:R0:W-:Y:S04]  /*1e990*/  STL [R1+0xc8], R0 ;  /* 0x0000c80001007387 */ /* 0x0041e80000100800 */
[----:B------:R-:W2:Y:S04]  /*1e9a0*/  LDL R2, [R1+0x790] ;  /* 0x0007900001027983 */ /* 0x000ea80000100800 */
[----:B------:R-:W2:Y:S01]  /*1e9b0*/  LDL R3, [R1+0x794] ;  /* 0x0007940001037983 */ /* 0x000ea20000100800 */
[----:B------:R-:W-:Y:S01]  /*1e9c0*/  PRMT R19, RZ, 0x7610, R19 ;  /* 0x00007610ff137816 */ /* 0x000fe20000000013 */
[----:B0-----:R-:W0:Y:S01]  /*1e9d0*/  S2R R0, SR_TID.X ;  /* 0x0000000000007919 */ /* 0x001e220000002100 */
[----:B--2---:R-:W-:-:S04]  /*1e9e0*/  @!P3 LOP3.LUT R3, R3, R2, RZ, 0x3c, !PT ;  /* 0x000000020303b212 */ /* 0x004fc800078e3cff */
[----:B------:R-:W-:-:S04]  /*1e9f0*/  @!P3 LOP3.LUT R2, R3, R2, RZ, 0x3c, !PT ;  /* 0x000000020302b212 */ /* 0x000fc800078e3cff */
[----:B------:R-:W-:-:S05]  /*1ea00*/  @!P3 LOP3.LUT R3, R3, R2, RZ, 0x3c, !PT ;  /* 0x000000020303b212 */ /* 0x000fca00078e3cff */
[----:B------:R1:W2:Y:S04]  /*1ea10*/  @!P3 LDG.E.U16 R19, desc[UR10][R2.64] ;  /* 0x0000000a0213b981 */ /* 0x0002a8000c1e1500 */
[----:B------:R-:W1:Y:S04]  /*1ea20*/  LDL R2, [R1+0x750] ;  /* 0x0007500001027983 */ /* 0x000e680000100800 */
[----:B------:R-:W1:Y:S01]  /*1ea30*/  LDL R3, [R1+0x754] ;  /* 0x0007540001037983 */ /* 0x000e620000100800 */
[----:B0-----:R-:W-:-:S05]  /*1ea40*/  LOP3.LUT R0, R0, 0x3f, RZ, 0xc0, !PT ;  /* 0x0000003f00007812 */ /* 0x001fca00078ec0ff */
[----:B------:R-:W-:-:S05]  /*1ea50*/  IMAD.SHL.U32 R0, R0, 0x2, RZ ;  /* 0x0000000200007824 */ /* 0x000fca00078e00ff */
[----:B------:R-:W-:Y:S04]  /*1ea60*/  STS.U16 [R0+UR5+0x7400], R27 ;  /* 0x0074001b00007988 */ /* 0x000fe80008000405 */
[----:B------:R0:W-:Y:S02]  /*1ea70*/  STS.U16 [R0+UR5+0x7800], R26 ;  /* 0x0078001a00007988 */ /* 0x0001e40008000405 */
[----:B0-----:R-:W-:Y:S02]  /*1ea80*/  PRMT R0, RZ, 0x7610, R0 ;  /* 0x00007610ff007816 */ /* 0x001fe40000000000 */
[----:B-1----:R-:W-:-:S04]  /*1ea90*/  @!P3 LOP3.LUT R3, R3, R2, RZ, 0x3c, !PT ;  /* 0x000000020303b212 */ /* 0x002fc800078e3cff */
[----:B------:R-:W-:-:S04]  /*1eaa0*/  @!P3 LOP3.LUT R2, R3, R2, RZ, 0x3c, !PT ;  /* 0x000000020302b212 */ /* 0x000fc800078e3cff */
[----:B------:R-:W-:-:S05]  /*1eab0*/  @!P3 LOP3.LUT R3, R3, R2, RZ, 0x3c, !PT ;  /* 0x000000020303b212 */ /* 0x000fca00078e3cff */
[----:B------:R-:W3:Y:S04]  /*1eac0*/  @!P3 LDG.E.U16 R0, desc[UR10][R2.64] ;  /* 0x0000000a0200b981 */ /* 0x000ee8000c1e1500 */
[----:B--2---:R-:W-:Y:S04]  /*1ead0*/  STL [R1+0xbc], R19 ;  /* 0x0000bc1301007387 */ /* 0x004fe80000100800 */
[----:B---3--:R-:W-:Y:S04]  /*1eae0*/  STL [R1+0xb8], R0 ;  /* 0x0000b80001007387 */ /* 0x008fe80000100800 */
        /* <DEDUP_REMOVED lines=9> */
[----:B------:R-:W3:Y:S04]  /*1eb80*/  LDL R2, [R1+0x6d0] ;  /* 0x0006d00001027983 */ /* 0x000ee80000100800 */
[----:B------:R-:W3:Y:S01]  /*1eb90*/  LDL R3, [R1+0x6d4] ;  /* 0x0006d40001037983 */ /* 0x000ee20000100800 */
[----:B------:R-:W-:-:S02]  /*1eba0*/  PRMT R6, RZ, 0x7610, R6 ;  /* 0x00007610ff067816 */ /* 0x000fc40000000006 */
[----:B---3--:R-:W-:-:S04]  /*1ebb0*/  @!P3 LOP3.LUT R3, R3, R2, RZ, 0x3c, !PT ;  /* 0x000000020303b212 */ /* 0x008fc800078e3cff */
[----:B------:R-:W-:-:S04]  /*1ebc0*/  @!P3 LOP3.LUT R2, R3, R2, RZ, 0x3c, !PT ;  /* 0x000000020302b212 */ /* 0x000fc800078e3cff */
[----:B------:R-:W-:-:S05]  /*1ebd0*/  @!P3 LOP3.LUT R3, R3, R2, RZ, 0x3c, !PT ;  /* 0x000000020303b212 */ /* 0x000fca00078e3cff */
[----:B------:R-:W3:Y:S04]  /*1ebe0*/  @!P3 LDG.E.U16 R6, desc[UR10][R2.64] ;  /* 0x0000000a0206b981 */ /* 0x000ee8000c1e1500 */
[----:B---3--:R0:W-:Y:S04]  /*1ebf0*/  STL [R1+0xb0], R6 ;  /* 0x0000b00601007387 */ /* 0x0081e80000100800 */
[----:B0-----:R-:W3:Y:S04]  /*1ec00*/  LDL.LU R6, [R1+0x132c] ;  /* 0x00132c0001067983 */ /* 0x001ee80000300800 */
        /* <DEDUP_REMOVED lines=16> */
[----:B------:R-:W3:Y:S04]  /*1ed10*/  LDL R2, [R1+0x610] ;  /* 0x0006100001027983 */ /* 0x000ee80000100800 */
[----:B------:R-:W3:Y:S01]  /*1ed20*/  LDL R3, [R1+0x614] ;  /* 0x0006140001037983 */ /* 0x000ee20000100800 */
[----:B------:R-:W-:-:S03]  /*1ed30*/  PRMT R24, RZ, 0x7610, R24 ;  /* 0x00007610ff187816 */ /* 0x000fc60000000018 */
[----:B--2---:R0:W-:Y:S04]  /*1ed40*/  STL [R1+0xa8], R25 ;  /* 0x0000a81901007387 */ /* 0x0041e80000100800 */
[----:B0-----:R-:W2:Y:S01]  /*1ed50*/  LDL.LU R25, [R1+0x7c] ;  /* 0x00007c0001197983 */ /* 0x001ea20000300800 */
[----:B---3--:R-:W-:-:S04]  /*1ed60*/  @!P3 LOP3.LUT R3, R3, R2, RZ, 0x3c, !PT ;  /* 0x000000020303b212 */ /* 0x008fc800078e3cff */
[----:B------:R-:W-:-:S04]  /*1ed70*/  @!P3 LOP3.LUT R2, R3, R2, RZ, 0x3c, !PT ;  /* 0x000000020302b212 */ /* 0x000fc800078e3cff */
[----:B------:R-:W-:-:S05]  /*1ed80*/  @!P3 LOP3.LUT R3, R3, R2, RZ, 0x3c, !PT ;  /* 0x000000020303b212 */ /* 0x000fca00078e3cff */
[----:B------:R-:W3:Y:S04]  /*1ed90*/  @!P3 LDG.E.U16 R24, desc[UR10][R2.64] ;  /* 0x0000000a0218b981 */ /* 0x000ee8000c1e1500 */
[----:B------:R-:W2:Y:S04]  /*1eda0*/  LDL R2, [R1+0x5d0] ;  /* 0x0005d00001027983 */ /* 0x000ea80000100800 */
[----:B------:R-:W2:Y:S01]  /*1edb0*/  LDL R3, [R1+0x5d4] ;  /* 0x0005d40001037983 */ /* 0x000ea20000100800 */
[----:B------:R-:W-:-:S03]  /*1edc0*/  PRMT R21, RZ, 0x7610, R21 ;  /* 0x00007610ff157816 */ /* 0x000fc60000000015 */
[----:B---3--:R0:W-:Y:S04]  /*1edd0*/  STL [R1+0xa4], R24 ;  /* 0x0000a41801007387 */ /* 0x0081e80000100800 */
[----:B0-----:R-:W3:Y:S01]  /*1ede0*/  LDL.LU R24, [R1+0x80] ;  /* 0x0000800001187983 */ /* 0x001ee20000300800 */
        /* <DEDUP_REMOVED lines=30> */
[----:B------:R0:W3:Y:S04]  /*1efd0*/  @!P3 LDG.E.U16 R14, desc[UR10][R2.64] ;  /* 0x0000000a020eb981 */ /* 0x0000e8000c1e1500 */
[----:B------:R-:W0:Y:S04]  /*1efe0*/  LDL R2, [R1+0x4d0] ;  /* 0x0004d00001027983 */ /* 0x000e280000100800 */
[----:B------:R-:W0:Y:S01]  /*1eff0*/  LDL R3, [R1+0x4d4] ;  /* 0x0004d40001037983 */ /* 0x000e220000100800 */
[----:B------:R-:W-:Y:S02]  /*1f000*/  PRMT R23, RZ, 0x7610, R23 ;  /* 0x00007610ff177816 */ /* 0x000fe40000000017 */
[----:B0-----:R-:W-:-:S04]  /*1f010*/  @!P3 LOP3.LUT R3, R3, R2, RZ, 0x3c, !PT ;  /* 0x000000020303b212 */ /* 0x001fc800078e3cff */
[----:B------:R-:W-:-:S04]  /*1f020*/  @!P3 LOP3.LUT R2, R3, R2, RZ, 0x3c, !PT ;  /* 0x000000020302b212 */ /* 0x000fc800078e3cff */
[----:B------:R-:W-:-:S05]  /*1f030*/  @!P3 LOP3.LUT R3, R3, R2, RZ, 0x3c, !PT ;  /* 0x000000020303b212 */ /* 0x000fca00078e3cff */
[----:B------:R-:W2:Y:S04]  /*1f040*/  @!P3 LDG.E.U16 R23, desc[UR10][R2.64] ;  /* 0x0000000a0217b981 */ /* 0x000ea8000c1e1500 */
[----:B---3--:R0:W-:Y:S04]  /*1f050*/  STL [R1+0x94], R14 ;  /* 0x0000940e01007387 */ /* 0x0081e80000100800 */
[----:B0-----:R-:W3:Y:S01]  /*1f060*/  LDL.LU R14, [R1+0x90] ;  /* 0x00009000010e7983 */ /* 0x001ee20000300800 */
[----:B------:R-:W0:Y:S01]  /*1f070*/  S2R R19, SR_TID.X ;  /* 0x0000000000137919 */ /* 0x000e220000002100 */
[----:B------:R-:W1:Y:S02]  /*1f080*/  S2R R0, SR_TID.X ;  /* 0x0000000000007919 */ /* 0x000e640000002100 */
[----:B--2---:R2:W-:Y:S04]  /*1f090*/  STL [R1+0x30], R23 ;  /* 0x0000301701007387 */ /* 0x0045e80000100800 */
[----:B--2---:R-:W2:Y:S04]  /*1f0a0*/  LDL.LU R23, [R1+0x1324] ;  /* 0x0013240001177983 */ /* 0x004ea80000300800 */
[----:B------:R-:W3:Y:S04]  /*1f0b0*/  LDL R2, [R1+0x490] ;  /* 0x0004900001027983 */ /* 0x000ee80000100800 */
[----:B------:R-:W3:Y:S01]  /*1f0c0*/  LDL R3, [R1+0x494] ;  /* 0x0004940001037983 */ /* 0x000ee20000100800 */
[----:B0-----:R-:W-:-:S02]  /*1f0d0*/  LOP3.LUT R19, R19, 0x3f, RZ, 0xc0, !PT ;  /* 0x0000003f13137812 */ /* 0x001fc400078ec0ff */
[----:B-1----:R-:W-:-:S03]  /*1f0e0*/  LOP3.LUT R0, R0, 0x3f, RZ, 0xc0, !PT ;  /* 0x0000003f00007812 */ /* 0x002fc600078ec0ff */
[----:B------:R-:W-:Y:S02]  /*1f0f0*/  IMAD.SHL.U32 R19, R19, 0x2, RZ ;  /* 0x0000000213137824 */ /* 0x000fe400078e00ff */
[----:B------:R-:W-:-:S03]  /*1f100*/  IMAD.SHL.U32 R0, R0, 0x2, RZ ;  /* 0x0000000200007824 */ /* 0x000fc600078e00ff */
[----:B------:R-:W-:Y:S02]  /*1f110*/  LOP3.LUT R19, R19, 0x10, RZ, 0x3c, !PT ;  /* 0x0000001013137812 */ /* 0x000fe400078e3cff */
[----:B------:R-:W-:Y:S04]  /*1f120*/  STS.U16 [R0+UR5+0x7c00], R4 ;  /* 0x007c000400007988 */ /* 0x000fe80008000405 */
[----:B------:R-:W-:Y:S04]  /*1f130*/  STS.U16 [R19+UR5+0x80], R5 ;  /* 0x0000800513007988 */ /* 0x000fe80008000405 */
[----:B------:R-:W-:Y:S04]  /*1f140*/  STS.U16 [R19+UR5+0x480], R6 ;  /* 0x0004800613007988 */ /* 0x000fe80008000405 */
[----:B----4-:R-:W-:Y:S04]  /*1f150*/  STS.U16 [R19+UR5+0x880], R7 ;  /* 0x0008800713007988 */ /* 0x010fe80008000405 */
[----:B------:R-:W-:Y:S04]  /*1f160*/  STS.U16 [R19+UR5+0xc80], R8 ;  /* 0x000c800813007988 */ /* 0x000fe80008000405 */
[----:B------:R-:W-:Y:S04]  /*1f170*/  STS.U16 [R19+UR5+0x1080], R9 ;  /* 0x0010800913007988 */ /* 0x000fe80008000405 */
[----:B------:R-:W-:Y:S04]  /*1f180*/  STS.U16 [R19+UR5+0x1480], R10 ;  /* 0x0014800a13007988 */ /* 0x000fe80008000405 */
[----:B------:R-:W-:Y:S04]  /*1f190*/  STS.U16 [R19+UR5+0x1880], R11 ;  /* 0x0018800b13007988 */ /* 0x000fe80008000405 */
[----:B------:R-:W-:Y:S04]  /*1f1a0*/  STS.U16 [R19+UR5+0x1c80], R13 ;  /* 0x001c800d13007988 */ /* 0x000fe80008000405 */
[----:B------:R-:W-:Y:S04]  /*1f1b0*/  STS.U16 [R19+UR5+0x2080], R12 ;  /* 0x0020800c13007988 */ /* 0x000fe80008000405 */
[----:B------:R0:W-:Y:S04]  /*1f1c0*/  STS.U16 [R19+UR5+0x2480], R25 ;  /* 0x0024801913007988 */ /* 0x0001e80008000405 */
[----:B0-----:R-:W4:Y:S01]  /*1f1d0*/  LDL.LU R25, [R1+0xc0] ;  /* 0x0000c00001197983 */ /* 0x001f220000300800 */
[----:B--2---:R-:W-:-:S02]  /*1f1e0*/  PRMT R23, RZ, 0x7610, R23 ;  /* 0x00007610ff177816 */ /* 0x004fc40000000017 */
[----:B---3--:R-:W-:-:S04]  /*1f1f0*/  @!P3 LOP3.LUT R3, R3, R2, RZ, 0x3c, !PT ;  /* 0x000000020303b212 */ /* 0x008fc800078e3cff */
        /* <DEDUP_REMOVED lines=9> */
[----:B------:R-:W3:Y:S04]  /*1f290*/  @!P3 LDG.E.U16 R20, desc[UR10][R2.64] ;  /* 0x0000000a0214b981 */ /* 0x000ee8000c1e1500 */
[----:B------:R0:W-:Y:S04]  /*1f2a0*/  STS.U16 [R19+UR5+0x2880], R24 ;  /* 0x0028801813007988 */ /* 0x0001e80008000405 */
[----:B0-----:R-:W4:Y:S04]  /*1f2b0*/  LDL R24, [R1+0x394] ;  /* 0x0003940001187983 */ /* 0x001f280000100800 */
[----:B--2---:R0:W-:Y:S04]  /*1f2c0*/  STL [R1+0x28], R23 ;  /* 0x0000281701007387 */ /* 0x0041e80000100800 */
[----:B0-----:R-:W2:Y:S04]  /*1f2d0*/  LDL.LU R23, [R1+0xc4] ;  /* 0x0000c40001177983 */ /* 0x001ea80000300800 */
[----:B---3--:R0:W-:Y:S04]  /*1f2e0*/  STL [R1+0x20], R20 ;  /* 0x0000201401007387 */ /* 0x0081e80000100800 */
[----:B0-----:R-:W3:Y:S04]  /*1f2f0*/  LDL.LU R20, [R1+0x1320] ;  /* 0x0013200001147983 */ /* 0x001ee80000300800 */
[----:B------:R-:W2:Y:S04]  /*1f300*/  LDL R2, [R1+0x410] ;  /* 0x0004100001027983 */ /* 0x000ea80000100800 */
[----:B------:R-:W2:Y:S01]  /*1f310*/  LDL R3, [R1+0x414] ;  /* 0x0004140001037983 */ /* 0x000ea20000100800 */
[----:B------:R-:W-:-:S03]  /*1f320*/  PRMT R12, RZ, 0x7610, R12 ;  /* 0x00007610ff0c7816 */ /* 0x000fc6000000000c */
[----:B------:R0:W-:Y:S04]  /*1f330*/  STS.U16 [R19+UR5+0x2c80], R21 ;  /* 0x002c801513007988 */ /* 0x0001e80008000405 */
[----:B0-----:R-:W3:Y:S01]  /*1f340*/  LDL.LU R21, [R1+0x131c] ;  /* 0x00131c0001157983 */ /* 0x001ee20000300800 */
[----:B--2---:R-:W-:-:S04]  /*1f350*/  @!P3 LOP3.LUT R3, R3, R2, RZ, 0x3c, !PT ;  /* 0x000000020303b212 */ /* 0x004fc800078e3cff */
[----:B------:R-:W-:-:S04]  /*1f360*/  @!P3 LOP3.LUT R2, R3, R2, RZ, 0x3c, !PT ;  /* 0x000000020302b212 */ /* 0x000fc800078e3cff */
[----:B------:R-:W-:-:S05]  /*1f370*/  @!P3 LOP3.LUT R3, R3, R2, RZ, 0x3c, !PT ;  /* 0x000000020303b212 */ /* 0x000fca00078e3cff */
[----:B------:R0:W2:Y:S04]  /*1f380*/  @!P3 LDG.E.U16 R12, desc[UR10][R2.64] ;  /* 0x0000000a020cb981 */ /* 0x0000a8000c1e1500 */
        /* <DEDUP_REMOVED lines=11> */
[----:B----4-:R-:W-:Y:S02]  /*1f440*/  @!P3 IMAD.MOV.U32 R2, RZ, RZ, R24 ;  /* 0x000000ffff02b224 */ /* 0x010fe400078e0018 */
[----:B------:R0:W-:Y:S04]  /*1f450*/  STS.U16 [R19+UR5+0x3480], R22 ;  /* 0x0034801613007988 */ /* 0x0001e80008000405 */
[----:B0-----:R-:W4:Y:S04]  /*1f460*/  LDL.LU R22, [R1+0xd4] ;  /* 0x0000d40001167983 */ /* 0x001f280000300800 */
[----:B--2---:R0:W2:Y:S01]  /*1f470*/  @!P3 LDG.E.U16 R10, desc[UR10][R2.64] ;  /* 0x0000000a020ab981 */ /* 0x0040a2000c1e1500 */
[----:B------:R-:W-:-:S03]  /*1f480*/  PRMT R9, RZ, 0x7610, R9 ;  /* 0x00007610ff097816 */ /* 0x000fc60000000009 */
[----:B------:R1:W-:Y:S04]  /*1f490*/  STS.U16 [R19+UR5+0x3880], R14 ;  /* 0x0038800e13007988 */ /* 0x0003e80008000405 */
[----:B------:R-:W2:Y:S04]  /*1f4a0*/  LDL R24, [R1+0xa8c] ;  /* 0x000a8c0001187983 */ /* 0x000ea80000100800 */
[----:B------:R-:W0:Y:S04]  /*1f4b0*/  LDL R2, [R1+0x364] ;  /* 0x0003640001027983 */ /* 0x000e280000100800 */
[----:B------:R-:W0:Y:S04]  /*1f4c0*/  LDL R3, [R1+0xaf4] ;  /* 0x000af40001037983 */ /* 0x000e280000100800 */
[----:B-1----:R-:W2:Y:S01]  /*1f4d0*/  LDL.LU R14, [R1+0xdc] ;  /* 0x0000dc00010e7983 */ /* 0x002ea20000300800 */
[----:B0-----:R-:W-:-:S04]  /*1f4e0*/  @!P3 LOP3.LUT R3, R3, R2, RZ, 0x3c, !PT ;  /* 0x000000020303b212 */ /* 0x001fc800078e3cff */
        /* <DEDUP_REMOVED lines=12> */
[----:B------:R-:W0:Y:S04]  /*1f5b0*/  LDL R2, [R1+0x34c] ;  /* 0x00034c0001027983 */ /* 0x000e280000100800 */
[----:B------:R-:W0:Y:S01]  /*1f5c0*/  LDL R3, [R1+0xabc] ;  /* 0x000abc0001037983 */ /* 0x000e220000100800 */
[----:B---3--:R-:W-:Y:S02]  /*1f5d0*/  PRMT R21, RZ, 0x7610, R21 ;  /* 0x00007610ff157816 */ /* 0x008fe40000000015 */
[----:B0-----:R-:W-:-:S04]  /*1f5e0*/  @!P3 LOP3.LUT R3, R3, R2, RZ, 0x3c, !PT ;  /* 0x000000020303b212 */ /* 0x001fc800078e3cff */
[----:B------:R-:W-:-:S04]  /*1f5f0*/  @!P3 LOP3.LUT R2, R3, R2, RZ, 0x3c, !PT ;  /* 0x000000020302b212 */ /* 0x000fc800078e3cff */
[----:B------:R-:W-:-:S05]  /*1f600*/  @!P3 LOP3.LUT R3, R3, R2, RZ, 0x3c, !PT ;  /* 0x000000020303b212 */ /* 0x000fca00078e3cff */
[----:B------:R-:W3:Y:S04]  /*1f610*/  @!P3 LDG.E.U16 R21, desc[UR10][R2.64] ;  /* 0x0000000a0215b981 */ /* 0x000ee8000c1e1500 */
[----:B------:R0:W-:Y:S04]  /*1f620*/  STS.U16 [R19+UR5+0x4080], R23 ;  /* 0x0040801713007988 */ /* 0x0001e80008000405 */
[----:B0-----:R-:W2:Y:S04]  /*1f630*/  LDL.LU R23, [R1+0xe4] ;  /* 0x0000e40001177983 */ /* 0x001ea80000300800 */
[----:B---3--:R0:W-:Y:S04]  /*1f640*/  STL [R1+0x90], R21 ;  /* 0x0000901501007387 */ /* 0x0081e80000100800 */
[----:B0-----:R-:W3:Y:S04]  /*1f650*/  LDL.LU R21, [R1+0x1318] ;  /* 0x0013180001157983 */ /* 0x001ee80000300800 */
[----:B------:R-:W2:Y:S04]  /*1f660*/  LDL.LU R2, [R1+0xcc] ;  /* 0x0000cc0001027983 */ /* 0x000ea80000300800 */
[----:B------:R-:W4:Y:S01]  /*1f670*/  LDL R3, [R1+0xa88] ;  /* 0x000a880001037983 */ /* 0x000f220000100800 */
[----:B---3--:R-:W-:-:S03]  /*1f680*/  PRMT R21, RZ, 0x7610, R21 ;  /* 0x00007610ff157816 */ /* 0x008fc60000000015 */
[----:B--2---:R0:W-:Y:S02]  /*1f690*/  STS.U16 [R19+UR5+0x4480], R2 ;  /* 0x0044800213007988 */ /* 0x0041e40008000405 */
[----:B0-----:R-:W-:Y:S02]  /*1f6a0*/  @!P3 IMAD.MOV.U32 R2, RZ, RZ, R24 ;  /* 0x000000ffff02b224 */ /* 0x001fe400078e0018 */
[----:B------:R-:W2:Y:S04]  /*1f6b0*/  LDL.LU R24, [R1+0xf0] ;  /* 0x0000f00001187983 */ /* 0x000ea80000300800 */
[----:B----4-:R-:W3:Y:S04]  /*1f6c0*/  @!P3 LDG.E.U16 R21, desc[UR10][R2.64] ;  /* 0x0000000a0215b981 */ /* 0x010ee8000c1e1500 */
[----:B------:R-:W-:Y:S04]  /*1f6d0*/  STS.U16 [R19+UR5+0x4880], R15 ;  /* 0x0048800f13007988 */ /* 0x000fe80008000405 */
[----:B---3--:R0:W-:Y:S04]  /*1f6e0*/  STL [R1+0x8c], R21 ;  /* 0x00008c1501007387 */ /* 0x0081e80000100800 */
[----:B0-----:R-:W3:Y:S04]  /*1f6f0*/  LDL.LU R21, [R1+0x1314] ;  /* 0x0013140001157983 */ /* 0x001ee80000300800 */
[----:B------:R-:W4:Y:S04]  /*1f700*/  LDL R2, [R1+0xa48] ;  /* 0x000a480001027983 */ /* 0x000f280000100800 */
[----:B------:R-:W4:Y:S04]  /*1f710*/  LDL R3, [R1+0xa4c] ;  /* 0x000a4c0001037983 */ /* 0x000f280000100800 */
[----:B------:R-:W2:Y:S01]  /*1f720*/  LDL.LU R15, [R1+0x1310] ;  /* 0x00131000010f7983 */ /* 0x000ea20000300800 */
[----:B----4-:R-:W-:-:S04]  /*1f730*/  @!P3 LOP3.LUT R3, R3, R2, RZ, 0x3c, !PT ;  /* 0x000000020303b212 */ /* 0x010fc800078e3cff */
[C---:B------:R-:W-:Y:S02]  /*1f740*/  @!P3 LOP3.LUT R2, R3.reuse, R2, RZ, 0x3c, !PT ;  /* 0x000000020302b212 */ /* 0x040fe400078e3cff */
[----:B--2---:R-:W-:Y:S02]  /*1f750*/  PRMT R15, RZ, 0x7610, R15 ;  /* 0x00007610ff0f7816 */ /* 0x004fe4000000000f */
[----:B------:R-:W-:-:S05]  /*1f760*/  @!P3 LOP3.LUT R3, R3, R2, RZ, 0x3c, !PT ;  /* 0x000000020303b212 */ /* 0x000fca00078e3cff */
[----:B------:R-:W2:Y:S04]  /*1f770*/  @!P3 LDG.E.U16 R15, desc[UR10][R2.64] ;  /* 0x0000000a020fb981 */ /* 0x000ea8000c1e1500 */
[----:B------:R-:W4:Y:S04]  /*1f780*/  LDL R2, [R1+0xa08] ;  /* 0x000a080001027983 */ /* 0x000f280000100800 */
[----:B------:R-:W4:Y:S01]  /*1f790*/  LDL R3, [R1+0xa0c] ;  /* 0x000a0c0001037983 */ /* 0x000f220000100800 */
[----:B------:R-:W-:-:S03]  /*1f7a0*/  PRMT R20, RZ, 0x7610, R20 ;  /* 0x00007610ff147816 */ /* 0x000fc60000000014 */
[----:B------:R-:W-:Y:S04]  /*1f7b0*/  STS.U16 [R19+UR5+0x4c80], R22 ;  /* 0x004c801613007988 */ /* 0x000fe80008000405 */
[----:B--2---:R0:W-:Y:S04]  /*1f7c0*/  STL [R1+0x88], R15 ;  /* 0x0000880f01007387 */ /* 0x0041e80000100800 */
[----:B0-----:R-:W2:Y:S01]  /*1f7d0*/  LDL.LU R15, [R1+0xf4] ;  /* 0x0000f400010f7983 */ /* 0x001ea20000300800 */
[----:B----4-:R-:W-:-:S03]  /*1f7e0*/  @!P3 LOP3.LUT R3, R3, R2, RZ, 0x3c, !PT ;  /* 0x000000020303b212 */ /* 0x010fc600078e3cff */
[----:B------:R-:W4:Y:S01]  /*1f7f0*/  LDL.LU R22, [R1+0x130c] ;  /* 0x00130c0001167983 */ /* 0x000f220000300800 */
[----:B------:R-:W-:-:S04]  /*1f800*/  @!P3 LOP3.LUT R2, R3, R2, RZ, 0x3c, !PT ;  /* 0x000000020302b212 */ /* 0x000fc800078e3cff */
[----:B------:R-:W-:-:S05]  /*1f810*/  @!P3 LOP3.LUT R3, R3, R2, RZ, 0x3c, !PT ;  /* 0x000000020303b212 */ /* 0x000fca00078e3cff */
[----:B------:R0:W2:Y:S04]  /*1f820*/  @!P3 LDG.E.U16 R20, desc[UR10][R2.64] ;  /* 0x0000000a0214b981 */ /* 0x0000a8000c1e1500 */
[----:B------:R-:W0:Y:S04]  /*1f830*/  LDL R2, [R1+0x9c8] ;  /* 0x0009c80001027983 */ /* 0x000e280000100800 */
[----:B------:R-:W0:Y:S01]  /*1f840*/  LDL R3, [R1+0x9cc] ;  /* 0x0009cc0001037983 */ /* 0x000e220000100800 */
[----:B----4-:R-:W-:Y:S02]  /*1f850*/  PRMT R22, RZ, 0x7610, R22 ;  /* 0x00007610ff167816 */ /* 0x010fe40000000016 */
[----:B0-----:R-:W-:-:S04]  /*1f860*/  @!P3 LOP3.LUT R3, R3, R2, RZ, 0x3c, !PT ;  /* 0x000000020303b212 */ /* 0x001fc800078e3cff */
[----:B------:R-:W-:-:S04]  /*1f870*/  @!P3 LOP3.LUT R2, R3, R2, RZ, 0x3c, !PT ;  /* 0x000000020302b212 */ /* 0x000fc800078e3cff */
[----:B------:R-:W-:-:S05]  /*1f880*/  @!P3 LOP3.LUT R3, R3, R2, RZ, 0x3c, !PT ;  /* 0x000000020303b212 */ /* 0x000fca00078e3cff */
[----:B------:R-:W4:Y:S04]  /*1f890*/  @!P3 LDG.E.U16 R22, desc[UR10][R2.64] ;  /* 0x0000000a0216b981 */ /* 0x000f28000c1e1500 */
[----:B--2---:R0:W-:Y:S04]  /*1f8a0*/  STL [R1+0x84], R20 ;  /* 0x0000841401007387 */ /* 0x0041e80000100800 */
[----:B------:R1:W-:Y:S04]  /*1f8b0*/  STS.U16 [R19+UR5+0x5080], R14 ;  /* 0x0050800e13007988 */ /* 0x0003e80008000405 */
[----:B0-----:R-:W2:Y:S04]  /*1f8c0*/  LDL R20, [R1+0x90c] ;  /* 0x00090c0001147983 */ /* 0x001ea80000100800 */
[----:B-1----:R-:W2:Y:S04]  /*1f8d0*/  LDL.LU R14, [R1+0xfc] ;  /* 0x0000fc00010e7983 */ /* 0x002ea80000300800 */
[----:B----4-:R0:W-:Y:S04]  /*1f8e0*/  STL [R1+0x80], R22 ;  /* 0x0000801601007387 */ /* 0x0101e80000100800 */
[----:B0-----:R-:W4:Y:S04]  /*1f8f0*/  LDL.LU R22, [R1+0x1308] ;  /* 0x0013080001167983 */ /* 0x001f280000300800 */
[----:B------:R-:W2:Y:S04]  /*1f900*/  LDL R2, [R1+0x988] ;  /* 0x0009880001027983 */ /* 0x000ea80000100800 */
[----:B------:R-:W2:Y:S01]  /*1f910*/  LDL R3, [R1+0x98c] ;  /* 0x00098c0001037983 */ /* 0x000ea20000100800 */
[----:B----4-:R-:W-:-:S02]  /*1f920*/  PRMT R22, RZ, 0x7610, R22 ;  /* 0x00007610ff167816 */ /* 0x010fc40000000016 */
[----:B--2---:R-:W-:-:S04]  /*1f930*/  @!P3 LOP3.LUT R3, R3, R2, RZ, 0x3c, !PT ;  /* 0x000000020303b212 */ /* 0x004fc800078e3cff */
[----:B------:R-:W-:-:S04]  /*1f940*/  @!P3 LOP3.LUT R2, R3, R2, RZ, 0x3c, !PT ;  /* 0x000000020302b212 */ /* 0x000fc800078e3cff */
[----:B------:R-:W-:-:S05]  /*1f950*/  @!P3 LOP3.LUT R3, R3, R2, RZ, 0x3c, !PT ;  /* 0x000000020303b212 */ /* 0x000fca00078e3cff */
[----:B------:R-:W2:Y:S04]  /*1f960*/  @!P3 LDG.E.U16 R22, desc[UR10][R2.64] ;  /* 0x0000000a0216b981 */ /* 0x000ea8000c1e1500 */
[----:B------:R0:W-:Y:S04]  /*1f970*/  STS.U16 [R19+UR5+0x5480], R25 ;  /* 0x0054801913007988 */ /* 0x0001e80008000405 */
[----:B0-----:R-:W4:Y:S04]  /*1f980*/  LDL R25, [R1+0x8cc] ;  /* 0x0008cc0001197983 */ /* 0x001f280000100800 */
[----:B------:R-:W-:Y:S04]  /*1f990*/  STS.U16 [R19+UR5+0x5880], R23 ;  /* 0x0058801713007988 */ /* 0x000fe80008000405 */
[----:B--2---:R0:W-:Y:S04]  /*1f9a0*/  STL [R1+0x7c], R22 ;  /* 0x00007c1601007387 */ /* 0x0041e80000100800 */
[----:B0-----:R-:W2:Y:S04]  /*1f9b0*/  LDL.LU R22, [R1+0x1304] ;  /* 0x0013040001167983 */ /* 0x001ea80000300800 */
[----:B------:R-:W2:Y:S04]  /*1f9c0*/  LDL R2, [R1+0x948] ;  /* 0x0009480001027983 */ /* 0x000ea80000100800 */
[----:B------:R-:W2:Y:S04]  /*1f9d0*/  LDL R3, [R1+0x94c] ;  /* 0x00094c0001037983 */ /* 0x000ea80000100800 */
[----:B------:R-:W3:Y:S01]  /*1f9e0*/  LDL.LU R23, [R1+0x1300] ;  /* 0x0013000001177983 */ /* 0x000ee20000300800 */
[----:B--2---:R-:W-:-:S04]  /*1f9f0*/  @!P3 LOP3.LUT R3, R3, R2, RZ, 0x3c, !PT ;  /* 0x000000020303b212 */ /* 0x004fc800078e3cff */
[C---:B------:R-:W-:Y:S02]  /*1fa00*/  @!P3 LOP3.LUT R2, R3.reuse, R2, RZ, 0x3c, !PT ;  /* 0x000000020302b212 */ /* 0x040fe400078e3cff */
[----:B---3--:R-:W-:Y:S02]  /*1fa10*/  PRMT R23, RZ, 0x7610, R23 ;  /* 0x00007610ff177816 */ /* 0x008fe40000000017 */
[----:B------:R-:W-:-:S05]  /*1fa20*/  @!P3 LOP3.LUT R3, R3, R2, RZ, 0x3c, !PT ;  /* 0x000000020303b212 */ /* 0x000fca00078e3cff */
[----:B------:R-:W2:Y:S04]  /*1fa30*/  @!P3 LDG.E.U16 R23, desc[UR10][R2.64] ;  /* 0x0000000a0217b981 */ /* 0x000ea8000c1e1500 */
[----:B--2---:R0:W-:Y:S04]  /*1fa40*/  STL [R1+0x78], R23 ;  /* 0x0000781701007387 */ /* 0x0041e80000100800 */
[----:B0-----:R-:W2:Y:S04]  /*1fa50*/  LDL.LU R23, [R1+0x12fc] ;  /* 0x0012fc0001177983 */ /* 0x001ea80000300800 */
[----:B------:R-:W3:Y:S04]  /*1fa60*/  LDL.LU R2, [R1+0xec] ;  /* 0x0000ec0001027983 */ /* 0x000ee80000300800 */
[----:B------:R-:W4:Y:S01]  /*1fa70*/  LDL R3, [R1+0x908] ;  /* 0x0009080001037983 */ /* 0x000f220000100800 */
[----:B--2---:R-:W-:-:S03]  /*1fa80*/  PRMT R23, RZ, 0x7610, R23 ;  /* 0x00007610ff177816 */ /* 0x004fc60000000017 */
[----:B---3--:R0:W-:Y:S02]  /*1fa90*/  STS.U16 [R19+UR5+0x5c80], R2 ;  /* 0x005c800213007988 */ /* 0x0081e40008000405 */
[----:B0-----:R-:W-:Y:S02]  /*1faa0*/  @!P3 IMAD.MOV.U32 R2, RZ, RZ, R20 ;  /* 0x000000ffff02b224 */ /* 0x001fe400078e0014 */
[----:B------:R-:W2:Y:S04]  /*1fab0*/  LDL.LU R20, [R1+0x10c] ;  /* 0x00010c0001147983 */ /* 0x000ea80000300800 */
[----:B----4-:R0:W3:Y:S04]  /*1fac0*/  @!P3 LDG.E.U16 R23, desc[UR10][R2.64] ;  /* 0x0000000a0217b981 */ /* 0x0100e8000c1e1500 */
[----:B------:R-:W4:Y:S01]  /*1fad0*/  LDL R3, [R1+0x8c8] ;  /* 0x0008c80001037983 */ /* 0x000f220000100800 */
[----:B------:R-:W-:Y:S01]  /*1fae0*/  PRMT R22, RZ, 0x7610, R22 ;  /* 0x00007610ff167816 */ /* 0x000fe20000000016 */
[----:B0-----:R-:W-:-:S02]  /*1faf0*/  @!P3 IMAD.MOV.U32 R2, RZ, RZ, R25 ;  /* 0x000000ffff02b224 */ /* 0x001fc400078e0019 */
[----:B------:R-:W-:Y:S04]  /*1fb00*/  STS.U16 [R19+UR5+0x6080], R24 ;  /* 0x0060801813007988 */ /* 0x000fe80008000405 */
[----:B---3--:R0:W-:Y:S04]  /*1fb10*/  STL [R1+0x74], R23 ;  /* 0x0000741701007387 */ /* 0x0081e80000100800 */
[----:B0-----:R-:W3:Y:S04]  /*1fb20*/  LDL R23, [R1+0x80c] ;  /* 0x00080c0001177983 */ /* 0x001ee80000100800 */
[----:B------:R-:W2:Y:S04]  /*1fb30*/  LDL.LU R24, [R1+0x110] ;  /* 0x0001100001187983 */ /* 0x000ea80000300800 */
[----:B----4-:R0:W4:Y:S01]  /*1fb40*/  @!P3 LDG.E.U16 R22, desc[UR10][R2.64] ;  /* 0x0000000a0216b981 */ /* 0x010122000c1e1500 */
[----:B------:R-:W-:-:S03]  /*1fb50*/  PRMT R21, RZ, 0x7610, R21 ;  /* 0x00007610ff157816 */ /* 0x000fc60000000015 */
[----:B------:R1:W-:Y:S04]  /*1fb60*/  STS.U16 [R19+UR5+0x6480], R15 ;  /* 0x0064800f13007988 */ /* 0x0003e80008000405 */
[----:B------:R-:W2:Y:S04]  /*1fb70*/  LDL R25, [R1+0x7c8] ;  /* 0x0007c80001197983 */ /* 0x000ea80000100800 */
[----:B------:R-:W0:Y:S04]  /*1fb80*/  LDL R2, [R1+0x888] ;  /* 0x0008880001027983 */ /* 0x000e280000100800 */
[----:B------:R-:W0:Y:S04]  /*1fb90*/  LDL R3, [R1+0x88c] ;  /* 0x00088c0001037983 */ /* 0x000e280000100800 */
[----:B-1----:R-:W2:Y:S01]  /*1fba0*/  LDL R15, [R1+0x7cc] ;  /* 0x0007cc00010f7983 */ /* 0x002ea20000100800 */
[----:B0-----:R-:W-:-:S04]  /*1fbb0*/  @!P3 LOP3.LUT R3, R3, R2, RZ, 0x3c, !PT ;  /* 0x000000020303b212 */ /* 0x001fc800078e3cff */
[----:B------:R-:W-:-:S04]  /*1fbc0*/  @!P3 LOP3.LUT R2, R3, R2, RZ, 0x3c, !PT ;  /* 0x000000020302b212 */ /* 0x000fc800078e3cff */
[----:B------:R-:W-:-:S05]  /*1fbd0*/  @!P3 LOP3.LUT R3, R3, R2, RZ, 0x3c, !PT ;  /* 0x000000020303b212 */ /* 0x000fca00078e3cff */
[----:B------:R-:W2:Y:S04]  /*1fbe0*/  @!P3 LDG.E.U16 R21, desc[UR10][R2.64] ;  /* 0x0000000a0215b981 */ /* 0x000ea8000c1e1500 */
[----:B----4-:R0:W-:Y:S04]  /*1fbf0*/  STL [R1+0x70], R22 ;  /* 0x0000701601007387 */ /* 0x0101e80000100800 */
[----:B0-----:R-:W4:Y:S04]  /*1fc00*/  LDL.LU R22, [R1+0x114] ;  /* 0x0001140001167983 */ /* 0x001f280000300800 */
        /* <DEDUP_REMOVED lines=14> */
[----:B------:R-:W2:Y:S01]  /*1fcf0*/  LDL R3, [R1+0x808] ;  /* 0x0008080001037983 */ /* 0x000ea20000100800 */
[----:B------:R-:W-:-:S03]  /*1fd00*/  PRMT R21, RZ, 0x7610, R21 ;  /* 0x00007610ff157816 */ /* 0x000fc60000000015 */
[----:B---3--:R0:W-:Y:S02]  /*1fd10*/  STS.U16 [R19+UR5+0x6c80], R2 ;  /* 0x006c800213007988 */ /* 0x0081e40008000405 */
[----:B0-----:R-:W-:-:S05]  /*1fd20*/  @!P3 IMAD.MOV.U32 R2, RZ, RZ, R23 ;  /* 0x000000ffff02b224 */ /* 0x001fca00078e0017 */
[----:B--2---:R0:W2:Y:S04]  /*1fd30*/  @!P3 LDG.E.U16 R21, desc[UR10][R2.64] ;  /* 0x0000000a0215b981 */ /* 0x0040a8000c1e1500 */
[----:B------:R-:W3:Y:S01]  /*1fd40*/  LDL.LU R3, [R1+0x104] ;  /* 0x0001040001037983 */ /* 0x000ee20000300800 */
[----:B------:R-:W-:Y:S01]  /*1fd50*/  PRMT R14, RZ, 0x7610, R14 ;  /* 0x00007610ff0e7816 */ /* 0x000fe2000000000e */
[----:B0-----:R-:W-:Y:S02]  /*1fd60*/  @!P3 IMAD.MOV.U32 R2, RZ, RZ, R15 ;  /* 0x000000ffff02b224 */ /* 0x001fe400078e000f */
[----:B---3--:R0:W-:Y:S02]  /*1fd70*/  STS.U16 [R19+UR5+0x7080], R3 ;  /* 0x0070800313007988 */ /* 0x0081e40008000405 */
[----:B0-----:R-:W-:-:S05]  /*1fd80*/  @!P3 IMAD.MOV.U32 R3, RZ, RZ, R25 ;  /* 0x000000ffff03b224 */ /* 0x001fca00078e0019 */
[----:B------:R-:W3:Y:S04]  /*1fd90*/  @!P3 LDG.E.U16 R14, desc[UR10][R2.64] ;  /* 0x0000000a020eb981 */ /* 0x000ee8000c1e1500 */
[----:B--2---:R0:W-:Y:S04]  /*1fda0*/  STL [R1+0x64], R21 ;  /* 0x0000641501007387 */ /* 0x0041e80000100800 */
[----:B0-----:R-:W2:Y:S04]  /*1fdb0*/  LDL R21, [R1+0x74c] ;  /* 0x00074c0001157983 */ /* 0x001ea80000100800 */
[----:B------:R-:W2:Y:S04]  /*1fdc0*/  LDL.LU R23, [R1+0x178] ;  /* 0x0001780001177983 */ /* 0x000ea80000300800 */
[----:B------:R-:W2:Y:S04]  /*1fdd0*/  LDL R2, [R1+0x788] ;  /* 0x0007880001027983 */ /* 0x000ea80000100800 */
[----:B------:R-:W2:Y:S04]  /*1fde0*/  LDL R3, [R1+0x78c] ;  /* 0x00078c0001037983 */ /* 0x000ea80000100800 */
[----:B------:R0:W-:Y:S04]  /*1fdf0*/  STS.U16 [R19+UR5+0x7480], R20 ;  /* 0x0074801413007988 */ /* 0x0001e80008000405 */
[----:B---3--:R1:W-:Y:S04]  /*1fe00*/  STL [R1+0x60], R14 ;  /* 0x0000600e01007387 */ /* 0x0083e80000100800 */
[----:B------:R-:W3:Y:S04]  /*1fe10*/  LDL R25, [R1+0x70c] ;  /* 0x00070c0001197983 */ /* 0x000ee80000100800 */
[----:B------:R-:W3:Y:S04]  /*1fe20*/  LDL.LU R15, [R1+0x170] ;  /* 0x00017000010f7983 */ /* 0x000ee80000300800 */
[----:B0-----:R-:W3:Y:S04]  /*1fe30*/  LDL.LU R19, [R1+0x12ec] ;  /* 0x0012ec0001137983 */ /* 0x001ee80000300800 */
[----:B------:R-:W3:Y:S01]  /*1fe40*/  LDL.LU R20, [R1+0x12e8] ;  /* 0x0012e80001147983 */ /* 0x000ee20000300800 */
[----:B--2---:R-:W-:-:S04]  /*1fe50*/  @!P3 LOP3.LUT R3, R3, R2, RZ, 0x3c, !PT ;  /* 0x000000020303b212 */ /* 0x004fc800078e3cff */
[----:B------:R-:W-:-:S04]  /*1fe60*/  @!P3 LOP3.LUT R2, R3, R2, RZ, 0x3c, !PT ;  /* 0x000000020302b212 */ /* 0x000fc800078e3cff */
[----:B------:R-:W-:Y:S01]  /*1fe70*/  @!P3 LOP3.LUT R3, R3, R2, RZ, 0x3c, !PT ;  /* 0x000000020303b212 */ /* 0x000fe200078e3cff */
[----:B-1----:R-:W0:Y:S01]  /*1fe80*/  S2R R14, SR_TID.X ;  /* 0x00000000000e7919 */ /* 0x002e220000002100 */
[----:B---3--:R-:W-:-:S06]  /*1fe90*/  PRMT R20, RZ, 0x7610, R20 ;  /* 0x00007610ff147816 */ /* 0x008fcc0000000014 */
[----:B------:R1:W2:Y:S04]  /*1fea0*/  @!P3 LDG.E.U16 R20, desc[UR10][R2.64] ;  /* 0x0000000a0214b981 */ /* 0x0002a8000c1e1500 */
[----:B------:R-:W3:Y:S01]  /*1feb0*/  LDL R3, [R1+0x748] ;  /* 0x0007480001037983 */ /* 0x000ee20000100800 */
[----:B0-----:R-:W-:-:S05]  /*1fec0*/  LOP3.LUT R14, R14, 0x3f, RZ, 0xc0, !PT ;  /* 0x0000003f0e0e7812 */ /* 0x001fca00078ec0ff */
[----:B-1----:R-:W-:Y:S01]  /*1fed0*/  IMAD.SHL.U32 R2, R14, 0x2, RZ ;  /* 0x000000020e027824 */ /* 0x002fe200078e00ff */
[----:B------:R-:W-:Y:S01]  /*1fee0*/  PRMT R19, RZ, 0x7610, R19 ;  /* 0x00007610ff137816 */ /* 0x000fe20000000013 */
[----:B------:R-:W2:Y:S03]  /*1fef0*/  LDL R14, [R1+0x6cc] ;  /* 0x0006cc00010e7983 */ /* 0x000ea60000100800 */
[----:B------:R-:W-:-:S05]  /*1ff00*/  LOP3.LUT R2, R2, 0x10, RZ, 0x3c, !PT ;  /* 0x0000001002027812 */ /* 0x000fca00078e3cff */
[----:B------:R0:W-:Y:S02]  /*1ff10*/  STS.U16 [R2+UR5+0x7880], R24 ;  /* 0x0078801802007988 */ /* 0x0001e40008000405 */
[----:B0-----:R-:W-:-:S05]  /*1ff20*/  @!P3 IMAD.MOV.U32 R2, RZ, RZ, R21 ;  /* 0x000000ffff02b224 */ /* 0x001fca00078e0015 */
[----:B---3--:R0:W3:Y:S02]  /*1ff30*/  @!P3 LDG.E.U16 R19, desc[UR10][R2.64] ;  /* 0x0000000a0213b981 */ /* 0x0080e4000c1e1500 */
[----:B0-----:R-:W0:Y:S02]  /*1ff40*/  S2R R3, SR_TID.X ;  /* 0x0000000000037919 */ /* 0x001e240000002100 */
[----:B--2---:R1:W-:Y:S04]  /*1ff50*/  STL [R1+0x5c], R20 ;  /* 0x00005c1401007387 */ /* 0x0043e80000100800 */
[----:B-1----:R-:W2:Y:S04]  /*1ff60*/  LDL.LU R20, [R1+0x168] ;  /* 0x0001680001147983 */ /* 0x002ea80000300800 */
[----:B------:R-:W2:Y:S01]  /*1ff70*/  LDL.LU R21, [R1+0x160] ;  /* 0x0001600001157983 */ /* 0x000ea20000300800 */
[----:B0-----:R-:W-:-:S05]  /*1ff80*/  LOP3.LUT R3, R3, 0x3f, RZ, 0xc0, !PT ;  /* 0x0000003f03037812 */ /* 0x001fca00078ec0ff */
[----:B------:R-:W-:Y:S01]  /*1ff90*/  IMAD.SHL.U32 R2, R3, 0x2, RZ ;  /* 0x0000000203027824 */ /* 0x000fe200078e00ff */
[----:B---3--:R0:W-:Y:S04]  /*1ffa0*/  STL [R1+0x58], R19 ;  /* 0x0000581301007387 */ /* 0x0081e80000100800 */
[----:B0-----:R-:W3:Y:S04]  /*1ffb0*/  LDL.LU R19, [R1+0x12e4] ;  /* 0x0012e40001137983 */ /* 0x001ee80000300800 */
[----:B------:R-:W2:Y:S01]  /*1ffc0*/  LDL R3, [R1+0x708] ;  /* 0x0007080001037983 */ /* 0x000ea20000100800 */
[----:B------:R-:W-:-:S05]  /*1ffd0*/  LOP3.LUT R2, R2, 0x10, RZ, 0x3c, !PT ;  /* 0x0000001002027812 */ /* 0x000fca00078e3cff */
[----:B----4-:R0:W-:Y:S02]  /*1ffe0*/  STS.U16 [R2+UR5+0x7c80], R22 ;  /* 0x007c801602007988 */ /* 0x0101e40008000405 */
[----:B0-----:R-:W-:Y:S02]  /*1fff0*/  @!P3 IMAD.MOV.U32 R2, RZ, RZ, R25 ;  /* 0x000000ffff02b224 */ /* 0x001fe400078e0019 */
[----:B------:R-:W4:Y:S04]  /*20000*/  LDL.LU R22, [R1+0x158] ;  /* 0x0001580001167983 */ /* 0x000f280000300800 */
[----:B------:R-:W4:Y:S01]  /*20010*/  LDL.LU R25, [R1+0x150] ;  /* 0x0001500001197983 */ /* 0x000f220000300800 */
[----:B---3--:R-:W-:-:S06]  /*20020*/  PRMT R19, RZ, 0x7610, R19 ;  /* 0x00007610ff137816 */ /* 0x008fcc0000000013 */
[----:B--2---:R-:W2:Y:S01]  /*20030*/  @!P3 LDG.E.U16 R19, desc[UR10][R2.64] ;  /* 0x0000000a0213b981 */ /* 0x004ea2000c1e1500 */
[----:B------:R-:W0:Y:S03]  /*20040*/  S2R R24, SR_TID.X ;  /* 0x0000000000187919 */ /* 0x000e260000002100 */
[----:B--2---:R1:W-:Y:S04]  /*20050*/  STL [R1+0x54], R19 ;  /* 0x0000541301007387 */ /* 0x0043e80000100800 */
[----:B-1----:R-:W2:Y:S04]  /*20060*/  LDL.LU R19, [R1+0x12e0] ;  /* 0x0012e00001137983 */ /* 0x002ea80000300800 */
[----:B------:R-:W3:Y:S04]  /*20070*/  LDL.LU R2, [R1+0x180] ;  /* 0x0001800001027983 */ /* 0x000ee80000300800 */
[----:B------:R-:W4:Y:S01]  /*20080*/  LDL R3, [R1+0x6c8] ;  /* 0x0006c80001037983 */ /* 0x000f220000100800 */
[----:B0-----:R-:W-:-:S05]  /*20090*/  LOP3.LUT R24, R24, 0x3f, RZ, 0xc0, !PT ;  /* 0x0000003f18187812 */ /* 0x001fca00078ec0ff */
[----:B------:R-:W-:-:S05]  /*200a0*/  IMAD.SHL.U32 R24, R24, 0x2, RZ ;  /* 0x0000000218187824 */ /* 0x000fca00078e00ff */
[----:B------:R-:W-:Y:S02]  /*200b0*/  LOP3.LUT R24, R24, 0x20, RZ, 0x3c, !PT ;  /* 0x0000002018187812 */ /* 0x000fe400078e3cff */
[----:B--2---:R-:W-:-:S03]  /*200c0*/  PRMT R19, RZ, 0x7610, R19 ;  /* 0x00007610ff137816 */ /* 0x004fc60000000013 */
[----:B---3--:R0:W-:Y:S02]  /*200d0*/  STS.U16 [R24+UR5+0x100], R2 ;  /* 0x0001000218007988 */ /* 0x0081e40008000405 */
[----:B0-----:R-:W-:Y:S02]  /*200e0*/  @!P3 IMAD.MOV.U32 R2, RZ, RZ, R14 ;  /* 0x000000ffff02b224 */ /* 0x001fe400078e000e */
[----:B------:R-:W2:Y:S04]  /*200f0*/  LDL.LU R14, [R1+0x148] ;  /* 0x00014800010e7983 */ /* 0x000ea80000300800 */
[----:B----4-:R-:W3:Y:S04]  /*20100*/  @!P3 LDG.E.U16 R19, desc[UR10][R2.64] ;  /* 0x0000000a0213b981 */ /* 0x010ee8000c1e1500 */
[----:B---3--:R0:W-:Y:S04]  /*20110*/  STL [R1+0x50], R19 ;  /* 0x0000501301007387 */ /* 0x0081e80000100800 */
[----:B0-----:R-:W3:Y:S04]  /*20120*/  LDL.LU R19, [R1+0x12dc] ;  /* 0x0012dc0001137983 */ /* 0x001ee80000300800 */
[----:B------:R-:W4:Y:S04]  /*20130*/  LDL R2, [R1+0x688] ;  /* 0x0006880001027983 */ /* 0x000f280000100800 */
[----:B------:R-:W4:Y:S01]  /*20140*/  LDL R3, [R1+0x68c] ;  /* 0x00068c0001037983 */ /* 0x000f220000100800 */
[----:B---3--:R-:W-:-:S02]  /*20150*/  PRMT R19, RZ, 0x7610, R19 ;  /* 0x00007610ff137816 */ /* 0x008fc40000000013 */
[----:B----4-:R-:W-:-:S04]  /*20160*/  @!P3 LOP3.LUT R3, R3, R2, RZ, 0x3c, !PT ;  /* 0x000000020303b212 */ /* 0x010fc800078e3cff */
[----:B------:R-:W-:-:S04]  /*20170*/  @!P3 LOP3.LUT R2, R3, R2, RZ, 0x3c, !PT ;  /* 0x000000020302b212 */ /* 0x000fc800078e3cff */
[----:B------:R-:W-:-:S05]  /*20180*/  @!P3 LOP3.LUT R3, R3, R2, RZ, 0x3c, !PT ;  /* 0x000000020303b212 */ /* 0x000fca00078e3cff */
[----:B------:R-:W3:Y:S04]  /*20190*/  @!P3 LDG.E.U16 R19, desc[UR10][R2.64] ;  /* 0x0000000a0213b981 */ /* 0x000ee8000c1e1500 */
[----:B------:R0:W-:Y:S04]  /*201a0*/  STS.U16 [R24+UR5+0x500], R23 ;  /* 0x0005001718007988 */ /* 0x0001e80008000405 */
[----:B0-----:R-:W4:Y:S04]  /*201b0*/  LDL.LU R23, [R1+0x140] ;  /* 0x0001400001177983 */ /* 0x001f280000300800 */
[----:B---3--:R0:W-:Y:S04]  /*201c0*/  STL [R1+0x4c], R19 ;  /* 0x00004c1301007387 */ /* 0x0081e80000100800 */
[----:B0-----:R-:W3:Y:S04]  /*201d0*/  LDL.LU R19, [R1+0x12d8] ;  /* 0x0012d80001137983 */ /* 0x001ee80000300800 */
[----:B------:R-:W2:Y:S04]  /*201e0*/  LDL R2, [R1+0x648] ;  /* 0x0006480001027983 */ /* 0x000ea80000100800 */
[----:B------:R-:W2:Y:S01]  /*201f0*/  LDL R3, [R1+0x64c] ;  /* 0x00064c0001037983 */ /* 0x000ea20000100800 */
[----:B---3--:R-:W-:-:S02]  /*20200*/  PRMT R19, RZ, 0x7610, R19 ;  /* 0x00007610ff137816 */ /* 0x008fc40000000013 */
[----:B--2---:R-:W-:-:S04]  /*20210*/  @!P3 LOP3.LUT R3, R3, R2, RZ, 0x3c, !PT ;  /* 0x000000020303b212 */ /* 0x004fc800078e3cff */
[----:B------:R-:W-:-:S04]  /*20220*/  @!P3 LOP3.LUT R2, R3, R2, RZ, 0x3c, !PT ;  /* 0x000000020302b212 */ /* 0x000fc800078e3cff */
[----:B------:R-:W-:-:S05]  /*20230*/  @!P3 LOP3.LUT R3, R3, R2, RZ, 0x3c, !PT ;  /* 0x000000020303b212 */ /* 0x000fca00078e3cff */
[----:B------:R-:W2:Y:S04]  /*20240*/  @!P3 LDG.E.U16 R19, desc[UR10][R2.64] ;  /* 0x0000000a0213b981 */ /* 0x000ea8000c1e1500 */
[----:B------:R0:W-:Y:S04]  /*20250*/  STS.U16 [R24+UR5+0x900], R15 ;  /* 0x0009000f18007988 */ /* 0x0001e80008000405 */
[----:B0-----:R-:W3:Y:S04]  /*20260*/  LDL.LU R15, [R1+0x13c] ;  /* 0x00013c00010f7983 */ /* 0x001ee80000300800 */
        /* <DEDUP_REMOVED lines=11> */
[----:B------:R-:W-:Y:S04]  /*20320*/  STS.U16 [R24+UR5+0x1100], R21 ;  /* 0x0011001518007988 */ /* 0x000fe80008000405 */
[----:B--2---:R0:W-:Y:S04]  /*20330*/  STL [R1+0x44], R20 ;  /* 0x0000441401007387 */ /* 0x0041e80000100800 */
[----:B0-----:R-:W2:Y:S04]  /*20340*/  LDL.LU R20, [R1+0x12cc] ;  /* 0x0012cc0001147983 */ /* 0x001ea80000300800 */
[----:B------:R-:W3:Y:S04]  /*20350*/  LDL R2, [R1+0x5c8] ;  /* 0x0005c80001027983 */ /* 0x000ee80000100800 */
[----:B------:R-:W3:Y:S04]  /*20360*/  LDL R3, [R1+0x5cc] ;  /* 0x0005cc0001037983 */ /* 0x000ee80000100800 */
[----:B------:R-:W2:Y:S01]  /*20370*/  LDL.LU R21, [R1+0x12c8] ;  /* 0x0012c80001157983 */ /* 0x000ea20000300800 */
[----:B---3--:R-:W-:-:S04]  /*20380*/  @!P3 LOP3.LUT R3, R3, R2, RZ, 0x3c, !PT ;  /* 0x000000020303b212 */ /* 0x008fc800078e3cff */
[C---:B------:R-:W-:Y:S02]  /*20390*/  @!P3 LOP3.LUT R2, R3.reuse, R2, RZ, 0x3c, !PT ;  /* 0x000000020302b212 */ /* 0x040fe400078e3cff */
[----:B--2---:R-:W-:Y:S02]  /*203a0*/  PRMT R21, RZ, 0x7610, R21 ;  /* 0x00007610ff157816 */ /* 0x004fe40000000015 */
        /* <DEDUP_REMOVED lines=22> */
[----:B------:R0:W-:Y:S04]  /*20510*/  STS.U16 [R24+UR5+0x1900], R25 ;  /* 0x0019001918007988 */ /* 0x0001e80008000405 */
[----:B0-----:R-:W3:Y:S04]  /*20520*/  LDL.LU R25, [R1+0x12b8] ;  /* 0x0012b80001197983 */ /* 0x001ee80000300800 */
[----:B------:R-:W3:Y:S04]  /*20530*/  LDL R2, [R1+0x508] ;  /* 0x0005080001027983 */ /* 0x000ee80000100800 */
[----:B------:R-:W3:Y:S04]  /*20540*/  LDL R3, [R1+0x50c] ;  /* 0x00050c0001037983 */ /* 0x000ee80000100800 */
[----:B------:R-:W-:Y:S04]  /*20550*/  STS.U16 [R24+UR5+0x1d00], R14 ;  /* 0x001d000e18007988 */ /* 0x000fe80008000405 */
[----:B--2---:R0:W-:Y:S04]  /*20560*/  STL [R1+0x38], R22 ;  /* 0x0000381601007387 */ /* 0x0041e80000100800 */
[----:B0-----:R-:W2:Y:S04]  /*20570*/  LDL R22, [R1+0x44c] ;  /* 0x00044c0001167983 */ /* 0x001ea80000100800 */
[----:B------:R-:W2:Y:S01]  /*20580*/  LDL.LU R14, [R1+0x12b4] ;  /* 0x0012b400010e7983 */ /* 0x000ea20000300800 */
[----:B---3--:R-:W-:-:S04]  /*20590*/  @!P3 LOP3.LUT R3, R3, R2, RZ, 0x3c, !PT ;  /* 0x000000020303b212 */ /* 0x008fc800078e3cff */
[----:B------:R-:W-:-:S04]  /*205a0*/  @!P3 LOP3.LUT R2, R3, R2, RZ, 0x3c, !PT ;  /* 0x000000020302b212 */ /* 0x000fc800078e3cff */
[----:B------:R-:W-:Y:S02]  /*205b0*/  @!P3 LOP3.LUT R3, R3, R2, RZ, 0x3c, !PT ;  /* 0x000000020303b212 */ /* 0x000fe400078e3cff */
[----:B--2---:R-:W-:-:S06]  /*205c0*/  PRMT R14, RZ, 0x7610, R14 ;  /* 0x00007610ff0e7816 */ /* 0x004fcc000000000e */
        /* <DEDUP_REMOVED lines=10> */
[----:B----4-:R0:W-:Y:S04]  /*20670*/  STS.U16 [R24+UR5+0x2100], R23 ;  /* 0x0021001718007988 */ /* 0x0101e80008000405 */
[----:B0-----:R-:W3:Y:S04]  /*20680*/  LDL R23, [R1+0x40c] ;  /* 0x00040c0001177983 */ /* 0x001ee80000100800 */
[----:B--2---:R0:W-:Y:S04]  /*20690*/  STL [R1+0x2c], R14 ;  /* 0x00002c0e01007387 */ /* 0x0041e80000100800 */
[----:B0-----:R-:W2:Y:S04]  /*206a0*/  LDL.LU R14, [R1+0x12ac] ;  /* 0x0012ac00010e7983 */ /* 0x001ea80000300800 */
[----:B------:R-:W4:Y:S04]  /*206b0*/  LDL R2, [R1+0x488] ;  /* 0x0004880001027983 */ /* 0x000f280000100800 */
[----:B------:R-:W4:Y:S01]  /*206c0*/  LDL R3, [R1+0x48c] ;  /* 0x00048c0001037983 */ /* 0x000f220000100800 */
[----:B------:R-:W-:-:S03]  /*206d0*/  PRMT R25, RZ, 0x7610, R25 ;  /* 0x00007610ff197816 */ /* 0x000fc60000000019 */
[----:B------:R0:W-:Y:S04]  /*206e0*/  STS.U16 [R24+UR5+0x2500], R15 ;  /* 0x0025000f18007988 */ /* 0x0001e80008000405 */
[----:B0-----:R-:W2:Y:S01]  /*206f0*/  LDL.LU R15, [R1+0x12a8] ;  /* 0x0012a800010f7983 */ /* 0x001ea20000300800 */
[----:B----4-:R-:W-:-:S04]  /*20700*/  @!P3 LOP3.LUT R3, R3, R2, RZ, 0x3c, !PT ;  /* 0x000000020303b212 */ /* 0x010fc800078e3cff */
[----:B------:R-:W-:-:S04]  /*20710*/  @!P3 LOP3.LUT R2, R3, R2, RZ, 0x3c, !PT ;  /* 0x000000020302b212 */ /* 0x000fc800078e3cff */
[----:B------:R-:W-:-:S05]  /*20720*/  @!P3 LOP3.LUT R3, R3, R2, RZ, 0x3c, !PT ;  /* 0x000000020303b212 */ /* 0x000fca00078e3cff */
[----:B------:R-:W4:Y:S04]  /*20730*/  @!P3 LDG.E.U16 R25, desc[UR10][R2.64] ;  /* 0x0000000a0219b981 */ /* 0x000f28000c1e1500 */
[----:B------:R-:W2:Y:S04]  /*20740*/  LDL.LU R2, [R1+0x138] ;  /* 0x0001380001027983 */ /* 0x000ea80000300800 */
[----:B------:R-:W3:Y:S01]  /*20750*/  LDL R3, [R1+0x448] ;  /* 0x0004480001037983 */ /* 0x000ee20000100800 */
[----:B------:R-:W-:-:S03]  /*20760*/  PRMT R7, RZ, 0x7610, R7 ;  /* 0x00007610ff077816 */ /* 0x000fc60000000007 */
[----:B----4-:R0:W-:Y:S04]  /*20770*/  STL [R1+0x24], R25 ;  /* 0x0000241901007387 */ /* 0x0101e80000100800 */
[----:B--2---:R1:W-:Y:S04]  /*20780*/  STS.U16 [R24+UR5+0x2900], R2 ;  /* 0x0029000218007988 */ /* 0x0043e80008000405 */
[----:B0-----:R-:W2:Y:S01]  /*20790*/  LDL R25, [R1+0x3cc] ;  /* 0x0003cc0001197983 */ /* 0x001ea20000100800 */
[----:B-1----:R-:W-:-:S03]  /*207a0*/  @!P3 IMAD.MOV.U32 R2, RZ, RZ, R22 ;  /* 0x000000ffff02b224 */ /* 0x002fc600078e0016 */
[----:B------:R-:W4:Y:S04]  /*207b0*/  LDL.LU R22, [R1+0x12c] ;  /* 0x00012c0001167983 */ /* 0x000f280000300800 */
[----:B---3--:R0:W3:Y:S04]  /*207c0*/  @!P3 LDG.E.U16 R7, desc[UR10][R2.64] ;  /* 0x0000000a0207b981 */ /* 0x0080e8000c1e1500 */
[----:B------:R-:W2:Y:S04]  /*207d0*/  LDL.LU R2, [R1+0x134] ;  /* 0x0001340001027983 */ /* 0x000ea80000300800 */
[----:B------:R-:W3:Y:S01]  /*207e0*/  LDL R3, [R1+0x408] ;  /* 0x0004080001037983 */ /* 0x000ee20000100800 */
[----:B------:R-:W-:-:S03]  /*207f0*/  PRMT R6, RZ, 0x7610, R6 ;  /* 0x00007610ff067816 */ /* 0x000fc60000000006 */
[----:B--2---:R0:W-:Y:S02]  /*20800*/  STS.U16 [R24+UR5+0x2d00], R2 ;  /* 0x002d000218007988 */ /* 0x0041e40008000405 */
[----:B0-----:R-:W-:-:S05]  /*20810*/  @!P3 IMAD.MOV.U32 R2, RZ, RZ, R23 ;  /* 0x000000ffff02b224 */ /* 0x001fca00078e0017 */
[----:B---3--:R-:W2:Y:S04]  /*20820*/  @!P3 LDG.E.U16 R6, desc[UR10][R2.64] ;  /* 0x0000000a0206b981 */ /* 0x008ea8000c1e1500 */
[----:B------:R0:W-:Y:S04]  /*20830*/  STL [R1+0x1234], R7 ;  /* 0x0012340701007387 */ /* 0x0001e80000100800 */
[----:B0-----:R-:W3:Y:S04]  /*20840*/  LDL R7, [R1+0x38c] ;  /* 0x00038c0001077983 */ /* 0x001ee80000100800 */
[----:B------:R-:W3:Y:S04]  /*20850*/  LDL.LU R23, [R1+0x1c] ;  /* 0x00001c0001177983 */ /* 0x000ee80000300800 */
[----:B------:R-:W3:Y:S04]  /*20860*/  LDL.LU R2, [R1+0x130] ;  /* 0x0001300001027983 */ /* 0x000ee80000300800 */
[----:B------:R-:W4:Y:S04]  /*20870*/  LDL R3, [R1+0x3c8] ;  /* 0x0003c80001037983 */ /* 0x000f280000100800 */
[----:B--2---:R0:W-:Y:S04]  /*20880*/  STL [R1+0x1238], R6 ;  /* 0x0012380601007387 */ /* 0x0041e80000100800 */
[----:B0-----:R-:W2:Y:S01]  /*20890*/  LDL R6, [R1+0x388] ;  /* 0x0003880001067983 */ /* 0x001ea20000100800 */
[----:B------:R-:W-:-:S02]  /*208a0*/  PRMT R5, RZ, 0x7610, R5 ;  /* 0x00007610ff057816 */ /* 0x000fc40000000005 */
[----:B------:R-:W-:Y:S01]  /*208b0*/  PRMT R4, RZ, 0x7610, R4 ;  /* 0x00007610ff047816 */ /* 0x000fe20000000004 */
[----:B---3--:R0:W-:Y:S02]  /*208c0*/  STS.U16 [R24+UR5+0x3100], R2 ;  /* 0x0031000218007988 */ /* 0x0081e40008000405 */
[----:B0-----:R-:W-:-:S05]  /*208d0*/  @!P3 IMAD.MOV.U32 R2, RZ, RZ, R25 ;  /* 0x000000ffff02b224 */ /* 0x001fca00078e0019 */
[----:B----4-:R0:W3:Y:S02]  /*208e0*/  @!P3 LDG.E.U16 R5, desc[UR10][R2.64] ;  /* 0x0000000a0205b981 */ /* 0x0100e4000c1e1500 */
[----:B0-----:R-:W-:Y:S02]  /*208f0*/  @!P3 IMAD.MOV.U32 R2, RZ, RZ, R7 ;  /* 0x000000ffff02b224 */ /* 0x001fe400078e0007 */
[----:B--2---:R-:W-:-:S05]  /*20900*/  @!P3 IMAD.MOV.U32 R3, RZ, RZ, R6 ;  /* 0x000000ffff03b224 */ /* 0x004fca00078e0006 */
[----:B------:R-:W2:Y:S01]  /*20910*/  @!P3 LDG.E.U16 R4, desc[UR10][R2.64] ;  /* 0x0000000a0204b981 */ /* 0x000ea2000c1e1500 */
[----:B------:R-:W0:Y:S03]  /*20920*/  S2R R25, SR_TID.X ;  /* 0x0000000000197919 */ /* 0x000e260000002100 */
[----:B------:R1:W-:Y:S04]  /*20930*/  STS.U16 [R24+UR5+0x3500], R15 ;  /* 0x0035000f18007988 */ /* 0x0003e80008000405 */
[----:B---3--:R-:W-:Y:S04]  /*20940*/  STL [R1+0x123c], R5 ;  /* 0x00123c0501007387 */ /* 0x008fe80000100800 */
[----:B-1----:R-:W3:Y:S04]  /*20950*/  LDL R15, [R1+0xafc] ;  /* 0x000afc00010f7983 */ /* 0x002ee80000100800 */
[----:B------:R-:W4:Y:S01]  /*20960*/  LDL.LU R24, [R1+0x124] ;  /* 0x0001240001187983 */ /* 0x000f220000300800 */
[----:B0-----:R-:W-:-:S03]  /*20970*/  LOP3.LUT R7, R25, 0x3f, RZ, 0xc0, !PT ;  /* 0x0000003f19077812 */ /* 0x001fc600078ec0ff */
[----:B------:R-:W3:Y:S04]  /*20980*/  LDL.LU R25, [R1+0x120] ;  /* 0x0001200001197983 */ /* 0x000ee80000300800 */
[----:B--2---:R0:W-:Y:S04]  /*20990*/  STL [R1+0x1240], R4 ;  /* 0x0012400401007387 */ /* 0x0041e80000100800 */
[----:B------:R-:W2:Y:S01]  /*209a0*/  LDL R6, [R1+0xa84] ;  /* 0x000a840001067983 */ /* 0x000ea20000100800 */
[----:B0-----:R-:W-:-:S03]  /*209b0*/  IMAD.SHL.U32 R4, R7, 0x2, RZ ;  /* 0x0000000207047824 */ /* 0x001fc600078e00ff */
[----:B------:R-:W2:Y:S02]  /*209c0*/  LDL.LU R7, [R1+0x11c] ;  /* 0x00011c0001077983 */ /* 0x000ea40000300800 */
[----:B------:R-:W-:-:S05]  /*209d0*/  LOP3.LUT R4, R4, 0x20, RZ, 0x3c, !PT ;  /* 0x0000002004047812 */ /* 0x000fca00078e3cff */
[----:B------:R0:W-:Y:S04]  /*209e0*/  STS.U16 [R4+UR5+0x3900], R14 ;  /* 0x0039000e04007988 */ /* 0x0001e80008000405 */
[----:B0-----:R-:W3:Y:S01]  /*209f0*/  LDL R14, [R1+0x360] ;  /* 0x00036000010e7983 */ /* 0x001ee20000100800 */
[----:B------:R-:W-:Y:S02]  /*20a00*/  PRMT R3, RZ, 0x7610, R3 ;  /* 0x00007610ff037816 */ /* 0x000fe40000000003 */
        /* <DEDUP_REMOVED lines=11> */
[----:B---3--:R-:W-:Y:S04]  /*20ac0*/  STL [R1+0x1244], R3 ;  /* 0x0012440301007387 */ /* 0x008fe80000100800 */
[----:B------:R0:W-:Y:S04]  /*20ad0*/  STS.U16 [R4+UR5+0x3d00], R22 ;  /* 0x003d001604007988 */ /* 0x0001e80008000405 */
[----:B0-----:R-:W3:Y:S04]  /*20ae0*/  LDL.LU R22, [R1+0x12a4] ;  /* 0x0012a40001167983 */ /* 0x001ee80000300800 */
[----:B------:R-:W3:Y:S04]  /*20af0*/  LDL R14, [R1+0x348] ;  /* 0x00034800010e7983 */ /* 0x000ee80000100800 */
[----:B------:R-:W3:Y:S04]  /*20b00*/  LDL R15, [R1+0xab8] ;  /* 0x000ab800010f7983 */ /* 0x000ee80000100800 */
[----:B------:R0:W-:Y:S04]  /*20b10*/  STS.U16 [R4+UR5+0x4100], R23 ;  /* 0x0041001704007988 */ /* 0x0001e80008000405 */
[----:B--2---:R-:W-:Y:S04]  /*20b20*/  STL [R1+0x1248], R2 ;  /* 0x0012480201007387 */ /* 0x004fe80000100800 */
[----:B0-----:R-:W2:Y:S01]  /*20b30*/  LDL.LU R23, [R1+0x12a0] ;  /* 0x0012a00001177983 */ /* 0x001ea20000300800 */
[----:B---3--:R-:W-:-:S04]  /*20b40*/  @!P3 LOP3.LUT R15, R15, R14, RZ, 0x3c, !PT ;  /* 0x0000000e0f0fb212 */ /* 0x008fc800078e3cff */
[----:B------:R-:W-:-:S04]  /*20b50*/  @!P3 LOP3.LUT R14, R15, R14, RZ, 0x3c, !PT ;  /* 0x0000000e0f0eb212 */ /* 0x000fc800078e3cff */
[----:B------:R-:W-:Y:S02]  /*20b60*/  @!P3 LOP3.LUT R15, R15, R14, RZ, 0x3c, !PT ;  /* 0x0000000e0f0fb212 */ /* 0x000fe400078e3cff */
[----:B--2---:R-:W-:-:S06]  /*20b70*/  PRMT R23, RZ, 0x7610, R23 ;  /* 0x00007610ff177816 */ /* 0x004fcc0000000017 */
[----:B------:R-:W2:Y:S04]  /*20b80*/  @!P3 LDG.E.U16 R23, desc[UR10][R14.64] ;  /* 0x0000000a0e17b981 */ /* 0x000ea8000c1e1500 */
[----:B--2---:R0:W-:Y:S04]  /*20b90*/  STL [R1+0x1c], R23 ;  /* 0x00001c1701007387 */ /* 0x0041e80000100800 */
[----:B0-----:R-:W2:Y:S04]  /*20ba0*/  LDL.LU R23, [R1+0x129c] ;  /* 0x00129c0001177983 */ /* 0x001ea80000300800 */
[----:B------:R-:W3:Y:S04]  /*20bb0*/  LDL.LU R14, [R1+0x128] ;  /* 0x00012800010e7983 */ /* 0x000ee80000300800 */
[----:B------:R-:W2:Y:S01]  /*20bc0*/  LDL R15, [R1+0xa80] ;  /* 0x000a8000010f7983 */ /* 0x000ea20000100800 */
[----:B------:R-:W-:-:S03]  /*20bd0*/  PRMT R2, RZ, 0x7610, R2 ;  /* 0x00007610ff027816 */ /* 0x000fc60000000002 */
[----:B---3--:R0:W-:Y:S02]  /*20be0*/  STS.U16 [R4+UR5+0x4500], R14 ;  /* 0x0045000e04007988 */ /* 0x0081e40008000405 */
[----:B0-----:R-:W-:Y:S02]  /*20bf0*/  @!P3 IMAD.MOV.U32 R14, RZ, RZ, R6 ;  /* 0x000000ffff0eb224 */ /* 0x001fe400078e0006 */
[----:B------:R-:W3:Y:S04]  /*20c00*/  LDL R6, [R1+0x980] ;  /* 0x0009800001067983 */ /* 0x000ee80000100800 */
[----:B--2---:R-:W2:Y:S04]  /*20c10*/  @!P3 LDG.E.U16 R2, desc[UR10][R14.64] ;  /* 0x0000000a0e02b981 */ /* 0x004ea8000c1e1500 */
[----:B----4-:R-:W-:Y:S04]  /*20c20*/  STS.U16 [R4+UR5+0x4900], R24 ;  /* 0x0049001804007988 */ /* 0x010fe80008000405 */
[----:B------:R-:W4:Y:S04]  /*20c30*/  LDL R14, [R1+0xa40] ;  /* 0x000a4000010e7983 */ /* 0x000f280000100800 */
[----:B------:R-:W4:Y:S04]  /*20c40*/  LDL R15, [R1+0xa44] ;  /* 0x000a4400010f7983 */ /* 0x000f280000100800 */
[----:B--2---:R0:W-:Y:S04]  /*20c50*/  STL [R1+0x18], R2 ;  /* 0x0000180201007387 */ /* 0x0041e80000100800 */
[----:B0-----:R-:W2:Y:S04]  /*20c60*/  LDL R2, [R1+0x984] ;  /* 0x0009840001027983 */ /* 0x001ea80000100800 */
[----:B------:R-:W2:Y:S01]  /*20c70*/  LDL.LU R24, [R1+0x1298] ;  /* 0x0012980001187983 */ /* 0x000ea20000300800 */
[----:B----4-:R-:W-:-:S04]  /*20c80*/  @!P3 LOP3.LUT R15, R15, R14, RZ, 0x3c, !PT ;  /* 0x0000000e0f0fb212 */ /* 0x010fc800078e3cff */
[----:B------:R-:W-:-:S04]  /*20c90*/  @!P3 LOP3.LUT R14, R15, R14, RZ, 0x3c, !PT ;  /* 0x0000000e0f0eb212 */ /* 0x000fc800078e3cff */
[----:B------:R-:W-:Y:S02]  /*20ca0*/  @!P3 LOP3.LUT R15, R15, R14, RZ, 0x3c, !PT ;  /* 0x0000000e0f0fb212 */ /* 0x000fe400078e3cff */
[----:B--2---:R-:W-:-:S06]  /*20cb0*/  PRMT R24, RZ, 0x7610, R24 ;  /* 0x00007610ff187816 */ /* 0x004fcc0000000018 */
[----:B------:R-:W2:Y:S04]  /*20cc0*/  @!P3 LDG.E.U16 R24, desc[UR10][R14.64] ;  /* 0x0000000a0e18b981 */ /* 0x000ea8000c1e1500 */
        /* <DEDUP_REMOVED lines=10> */
[----:B------:R0:W4:Y:S04]  /*20d70*/  @!P3 LDG.E.U16 R5, desc[UR10][R14.64] ;  /* 0x0000000a0e05b981 */ /* 0x000128000c1e1500 */
[----:B------:R-:W0:Y:S04]  /*20d80*/  LDL R14, [R1+0x9c0] ;  /* 0x0009c000010e7983 */ /* 0x000e280000100800 */
[----:B------:R-:W0:Y:S01]  /*20d90*/  LDL R15, [R1+0x9c4] ;  /* 0x0009c400010f7983 */ /* 0x000e220000100800 */
[----:B--2---:R-:W-:Y:S02]  /*20da0*/  PRMT R25, RZ, 0x7610, R25 ;  /* 0x00007610ff197816 */ /* 0x004fe40000000019 */
[----:B0-----:R-:W-:-:S04]  /*20db0*/  @!P3 LOP3.LUT R15, R15, R14, RZ, 0x3c, !PT ;  /* 0x0000000e0f0fb212 */ /* 0x001fc800078e3cff */
[----:B------:R-:W-:-:S04]  /*20dc0*/  @!P3 LOP3.LUT R14, R15, R14, RZ, 0x3c, !PT ;  /* 0x0000000e0f0eb212 */ /* 0x000fc800078e3cff */
[----:B------:R-:W-:-:S05]  /*20dd0*/  @!P3 LOP3.LUT R15, R15, R14, RZ, 0x3c, !PT ;  /* 0x0000000e0f0fb212 */ /* 0x000fca00078e3cff */
[----:B------:R-:W2:Y:S04]  /*20de0*/  @!P3 LDG.E.U16 R25, desc[UR10][R14.64] ;  /* 0x0000000a0e19b981 */ /* 0x000ea8000c1e1500 */
[----:B------:R0:W-:Y:S04]  /*20df0*/  STS.U16 [R4+UR5+0x5100], R7 ;  /* 0x0051000704007988 */ /* 0x0001e80008000405 */
[----:B0-----:R-:W3:Y:S04]  /*20e00*/  LDL R7, [R1+0x900] ;  /* 0x0009000001077983 */ /* 0x001ee80000100800 */
[----:B----4-:R0:W-:Y:S04]  /*20e10*/  STL [R1+0x10], R5 ;  /* 0x0000100501007387 */ /* 0x0101e80000100800 */
[----:B0-----:R-:W4:Y:S04]  /*20e20*/  LDL R5, [R1+0x904] ;  /* 0x0009040001057983 */ /* 0x001f280000100800 */
[----:B--2---:R0:W-:Y:S04]  /*20e30*/  STL [R1+0xc], R25 ;  /* 0x00000c1901007387 */ /* 0x0041e80000100800 */
[----:B0-----:R-:W2:Y:S04]  /*20e40*/  LDL.LU R25, [R1+0x128c] ;  /* 0x00128c0001197983 */ /* 0x001ea80000300800 */
[----:B------:R-:W3:Y:S01]  /*20e50*/  LDL.LU R15, [R1+0x118] ;  /* 0x00011800010f7983 */ /* 0x000ee20000300800 */
[----:B------:R-:W-:-:S03]  /*20e60*/  @!P3 IMAD.MOV.U32 R14, RZ, RZ, R2 ;  /* 0x000000ffff0eb224 */ /* 0x000fc600078e0002 */
[----:B------:R-:W4:Y:S01]  /*20e70*/  LDL R2, [R1+0x8c4] ;  /* 0x0008c40001027983 */ /* 0x000f220000100800 */
[----:B--2---:R-:W-:-:S03]  /*20e80*/  PRMT R25, RZ, 0x7610, R25 ;  /* 0x00007610ff197816 */ /* 0x004fc60000000019 */
[----:B---3--:R0:W-:Y:S02]  /*20e90*/  STS.U16 [R4+UR5+0x5500], R15 ;  /* 0x0055000f04007988 */ /* 0x0081e40008000405 */
[----:B0-----:R-:W-:Y:S02]  /*20ea0*/  @!P3 IMAD.MOV.U32 R15, RZ, RZ, R6 ;  /* 0x000000ffff0fb224 */ /* 0x001fe400078e0006 */
[----:B------:R-:W2:Y:S04]  /*20eb0*/  LDL R6, [R1+0x8c0] ;  /* 0x0008c00001067983 */ /* 0x000ea80000100800 */
[----:B------:R-:W3:Y:S04]  /*20ec0*/  @!P3 LDG.E.U16 R25, desc[UR10][R14.64] ;  /* 0x0000000a0e19b981 */ /* 0x000ee8000c1e1500 */
[----:B---3--:R0:W-:Y:S04]  /*20ed0*/  STL [R1+0x8], R25 ;  /* 0x0000081901007387 */ /* 0x0081e80000100800 */
[----:B0-----:R-:W3:Y:S04]  /*20ee0*/  LDL.LU R25, [R1+0x1288] ;  /* 0x0012880001197983 */ /* 0x001ee80000300800 */
        /* <DEDUP_REMOVED lines=8> */
[----:B----4-:R-:W-:Y:S02]  /*20f70*/  @!P3 IMAD.MOV.U32 R14, RZ, RZ, R5 ;  /* 0x000000ffff0eb224 */ /* 0x010fe400078e0005 */
[----:B------:R-:W-:-:S05]  /*20f80*/  @!P3 IMAD.MOV.U32 R15, RZ, RZ, R7 ;  /* 0x000000ffff0fb224 */ /* 0x000fca00078e0007 */
[----:B------:R-:W4:Y:S04]  /*20f90*/  @!P3 LDG.E.U16 R0, desc[UR10][R14.64] ;  /* 0x0000000a0e00b981 */ /* 0x000f28000c1e1500 */
[----:B--2---:R0:W-:Y:S04]  /*20fa0*/  STL [R1+0x4], R3 ;  /* 0x0000040301007387 */ /* 0x0041e80000100800 */
[----:B------:R-:W2:Y:S04]  /*20fb0*/  LDL R7, [R1+0x840] ;  /* 0x0008400001077983 */ /* 0x000ea80000100800 */
[----:B------:R-:W2:Y:S04]  /*20fc0*/  LDL R5, [R1+0x844] ;  /* 0x0008440001057983 */ /* 0x000ea80000100800 */
[----:B0-----:R-:W2:Y:S04]  /*20fd0*/  LDL R3, [R1+0x884] ;  /* 0x0008840001037983 */ /* 0x001ea80000100800 */
[----:B----4-:R0:W-:Y:S04]  /*20fe0*/  STL [R1+0x121c], R0 ;  /* 0x00121c0001007387 */ /* 0x0101e80000100800 */
[----:B0-----:R-:W4:Y:S01]  /*20ff0*/  LDL R0, [R1+0x880] ;  /* 0x0008800001007983 */ /* 0x001f220000100800 */
[----:B------:R-:W-:Y:S01]  /*21000*/  PRMT R28, RZ, 0x7610, R28 ;  /* 0x00007610ff1c7816 */ /* 0x000fe2000000001c */
[----:B------:R-:W-:-:S02]  /*21010*/  @!P3 IMAD.MOV.U32 R14, RZ, RZ, R2 ;  /* 0x000000ffff0eb224 */ /* 0x000fc400078e0002 */
[----:B------:R-:W-:Y:S01]  /*21020*/  @!P3 IMAD.MOV.U32 R15, RZ, RZ, R6 ;  /* 0x000000ffff0fb224 */ /* 0x000fe200078e0006 */
[----:B------:R-:W-:Y:S01]  /*21030*/  PRMT R26, RZ, 0x7610, R26 ;  /* 0x00007610ff1a7816 */ /* 0x000fe2000000001a */
[----:B---3--:R-:W-:Y:S04]  /*21040*/  STS.U16 [R4+UR5+0x5900], R25 ;  /* 0x0059001904007988 */ /* 0x008fe80008000405 */
[----:B------:R2:W3:Y:S04]  /*21050*/  @!P3 LDG.E.U16 R28, desc[UR10][R14.64] ;  /* 0x0000000a0e1cb981 */ /* 0x0004e8000c1e1500 */
[----:B------:R0:W-:Y:S04]  /*21060*/  STS.U16 [R4+UR5+0x5d00], R24 ;  /* 0x005d001804007988 */ /* 0x0001e80008000405 */
[----:B------:R-:W3:Y:S04]  /*21070*/  LDL R6, [R1+0x800] ;  /* 0x0008000001067983 */ /* 0x000ee80000100800 */
[----:B------:R-:W3:Y:S01]  /*21080*/  LDL R2, [R1+0x804] ;  /* 0x0008040001027983 */ /* 0x000ee20000100800 */
[----:B0-----:R-:W-:Y:S01]  /*21090*/  PRMT R24, RZ, 0x7610, R24 ;  /* 0x00007610ff187816 */ /* 0x001fe20000000018 */
[----:B--2---:R-:W-:-:S02]  /*210a0*/  @!P3 IMAD.MOV.U32 R14, RZ, RZ, R3 ;  /* 0x000000ffff0eb224 */ /* 0x004fc400078e0003 */
[----:B----4-:R-:W-:-:S05]  /*210b0*/  @!P3 IMAD.MOV.U32 R15, RZ, RZ, R0 ;  /* 0x000000ffff0fb224 */ /* 0x010fca00078e0000 */
[----:B------:R0:W2:Y:S02]  /*210c0*/  @!P3 LDG.E.U16 R26, desc[UR10][R14.64] ;  /* 0x0000000a0e1ab981 */ /* 0x0000a4000c1e1500 */
[----:B0-----:R-:W-:Y:S02]  /*210d0*/  @!P3 IMAD.MOV.U32 R14, RZ, RZ, R5 ;  /* 0x000000ffff0eb224 */ /* 0x001fe400078e0005 */
[----:B------:R-:W-:-:S05]  /*210e0*/  @!P3 IMAD.MOV.U32 R15, RZ, RZ, R7 ;  /* 0x000000ffff0fb224 */ /* 0x000fca00078e0007 */
[----:B------:R0:W4:Y:S04]  /*210f0*/  @!P3 LDG.E.U16 R24, desc[UR10][R14.64] ;  /* 0x0000000a0e18b981 */ /* 0x000128000c1e1500 */
[----:B---3--:R-:W-:Y:S04]  /*21100*/  STL [R1+0x1220], R28 ;  /* 0x0012201c01007387 */ /* 0x008fe80000100800 */
[----:B------:R-:W3:Y:S04]  /*21110*/  LDL R3, [R1+0x7c0] ;  /* 0x0007c00001037983 */ /* 0x000ee80000100800 */
[----:B------:R-:W3:Y:S01]  /*21120*/  LDL R0, [R1+0x7c4] ;  /* 0x0007c40001007983 */ /* 0x000ee20000100800 */
[----:B0-----:R-:W-:-:S02]  /*21130*/  @!P3 IMAD.MOV.U32 R14, RZ, RZ, R2 ;  /* 0x000000ffff0eb224 */ /* 0x001fc400078e0002 */
[----:B------:R-:W-:Y:S01]  /*21140*/  @!P3 IMAD.MOV.U32 R15, RZ, RZ, R6 ;  /* 0x000000ffff0fb224 */ /* 0x000fe200078e0006 */
[----:B------:R-:W-:Y:S04]  /*21150*/  STS.U16 [R4+UR5+0x6100], R23 ;  /* 0x0061001704007988 */ /* 0x000fe80008000405 */
[----:B------:R0:W-:Y:S02]  /*21160*/  STS.U16 [R4+UR5+0x6500], R22 ;  /* 0x0065001604007988 */ /* 0x0001e40008000405 */
[----:B0-----:R-:W-:-:S06]  /*21170*/  PRMT R22, RZ, 0x7610, R22 ;  /* 0x00007610ff167816 */ /* 0x001fcc0000000016 */
[----:B------:R3:W3:Y:S04]  /*21180*/  @!P3 LDG.E.U16 R22, desc[UR10][R14.64] ;  /* 0x0000000a0e16b981 */ /* 0x0006e8000c1e1500 */
[----:B--2---:R0:W-:Y:S04]  /*21190*/  STL [R1+0x1224], R26 ;  /* 0x0012241a01007387 */ /* 0x0041e80000100800 */
[----:B------:R-:W2:Y:S04]  /*211a0*/  LDL R5, [R1+0x784] ;  /* 0x0007840001057983 */ /* 0x000ea80000100800 */
[----:B0-----:R-:W2:Y:S04]  /*211b0*/  LDL R26, [R1+0x780] ;  /* 0x00078000011a7983 */ /* 0x001ea80000100800 */
[----:B----4-:R-:W-:Y:S04]  /*211c0*/  STL [R1+0x1228], R24 ;  /* 0x0012281801007387 */ /* 0x010fe80000100800 */
[----:B------:R-:W4:Y:S04]  /*211d0*/  LDL R6, [R1+0x740] ;  /* 0x0007400001067983 */ /* 0x000f280000100800 */
[----:B------:R-:W4:Y:S01]  /*211e0*/  LDL R2, [R1+0x744] ;  /* 0x0007440001027983 */ /* 0x000f220000100800 */
[----:B---3--:R-:W-:-:S03]  /*211f0*/  @!P3 IMAD.MOV.U32 R15, RZ, RZ, R3 ;  /* 0x000000ffff0fb224 */ /* 0x008fc600078e0003 */
[----:B------:R-:W-:Y:S01]  /*21200*/  STS.U16 [R4+UR5+0x6900], R21 ;  /* 0x0069001504007988 */ /* 0x000fe20008000405 */
[----:B------:R-:W-:-:S03]  /*21210*/  @!P3 IMAD.MOV.U32 R14, RZ, RZ, R0 ;  /* 0x000000ffff0eb224 */ /* 0x000fc600078e0000 */
[----:B------:R0:W-:Y:S04]  /*21220*/  STS.U16 [R4+UR5+0x6d00], R20 ;  /* 0x006d001404007988 */ /* 0x0001e80008000405 */
[----:B------:R-:W-:Y:S04]  /*21230*/  STS.U16 [R4+UR5+0x7100], R19 ;  /* 0x0071001304007988 */ /* 0x000fe80008000405 */
[----:B------:R-:W3:Y:S01]  /*21240*/  LDL.LU R7, [R1+0x17c] ;  /* 0x00017c0001077983 */ /* 0x000ee20000300800 */
[----:B0-----:R-:W-:-:S03]  /*21250*/  PRMT R20, RZ, 0x7610, R20 ;  /* 0x00007610ff147816 */ /* 0x001fc60000000014 */
[----:B------:R0:W-:Y:S04]  /*21260*/  STS.U16 [R4+UR5+0x7500], R18 ;  /* 0x0075001204007988 */ /* 0x0001e80008000405 */
[----:B------:R2:W3:Y:S01]  /*21270*/  @!P3 LDG.E.U16 R20, desc[UR10][R14.64] ;  /* 0x0000000a0e14b981 */ /* 0x0004e2000c1e1500 */
[----:B0-----:R-:W-:-:S03]  /*21280*/  PRMT R18, RZ, 0x7610, R18 ;  /* 0x00007610ff127816 */ /* 0x001fc60000000012 */
[----:B------:R0:W-:Y:S02]  /*21290*/  STS.U16 [R4+UR5+0x7900], R16 ;  /* 0x0079001004007988 */ /* 0x0001e40008000405 */
[----:B0-----:R-:W-:Y:S02]  /*212a0*/  PRMT R16, RZ, 0x7610, R16 ;  /* 0x00007610ff107816 */ /* 0x001fe40000000010 */
[----:B------:R-:W-:Y:S04]  /*212b0*/  STL [R1+0x122c], R22 ;  /* 0x00122c1601007387 */ /* 0x000fe80000100800 */
[----:B------:R-:W3:Y:S04]  /*212c0*/  LDL R3, [R1+0x700] ;  /* 0x0007000001037983 */ /* 0x000ee80000100800 */
[----:B------:R-:W3:Y:S04]  /*212d0*/  LDL R0, [R1+0x704] ;  /* 0x0007040001007983 */ /* 0x000ee80000100800 */
[----:B------:R-:W3:Y:S01]  /*212e0*/  LDL.LU R24, [R1+0x174] ;  /* 0x0001740001187983 */ /* 0x000ee20000300800 */
[----:B--2---:R-:W-:-:S02]  /*212f0*/  @!P3 IMAD.MOV.U32 R14, RZ, RZ, R5 ;  /* 0x000000ffff0eb224 */ /* 0x004fc400078e0005 */
[----:B------:R-:W-:-:S05]  /*21300*/  @!P3 IMAD.MOV.U32 R15, RZ, RZ, R26 ;  /* 0x000000ffff0fb224 */ /* 0x000fca00078e001a */
[----:B------:R4:W2:Y:S02]  /*21310*/  @!P3 LDG.E.U16 R18, desc[UR10][R14.64] ;  /* 0x0000000a0e12b981 */ /* 0x0008a4000c1e1500 */
[----:B----4-:R-:W-:Y:S02]  /*21320*/  @!P3 IMAD.MOV.U32 R14, RZ, RZ, R2 ;  /* 0x000000ffff0eb224 */ /* 0x010fe400078e0002 */
[----:B------:R-:W-:-:S05]  /*21330*/  @!P3 IMAD.MOV.U32 R15, RZ, RZ, R6 ;  /* 0x000000ffff0fb224 */ /* 0x000fca00078e0006 */
[----:B------:R0:W4:Y:S04]  /*21340*/  @!P3 LDG.E.U16 R16, desc[UR10][R14.64] ;  /* 0x0000000a0e10b981 */ /* 0x000128000c1e1500 */
[----:B---3--:R1:W-:Y:S04]  /*21350*/  STL [R1+0x1230], R20 ;  /* 0x0012301401007387 */ /* 0x0083e80000100800 */
[----:B------:R-:W3:Y:S04]  /*21360*/  LDL.LU R5, [R1+0x16c] ;  /* 0x00016c0001057983 */ /* 0x000ee80000300800 */
[----:B------:R-:W-:Y:S01]  /*21370*/  STS.U16 [R4+UR5+0x7d00], R17 ;  /* 0x007d001104007988 */ /* 0x000fe20008000405 */
[----:B------:R-:W-:Y:S01]  /*21380*/  PRMT R13, RZ, 0x7610, R13 ;  /* 0x00007610ff0d7816 */ /* 0x000fe2000000000d */
[----:B0-----:R-:W-:-:S02]  /*21390*/  @!P3 IMAD.MOV.U32 R15, RZ, RZ, R3 ;  /* 0x000000ffff0fb224 */ /* 0x001fc400078e0003 */
[----:B------:R-:W-:-:S05]  /*213a0*/  @!P3 IMAD.MOV.U32 R14, RZ, RZ, R0 ;  /* 0x000000ffff0eb224 */ /* 0x000fca00078e0000 */
[----:B------:R-:W3:Y:S04]  /*213b0*/  @!P3 LDG.E.U16 R13, desc[UR10][R14.64] ;  /* 0x0000000a0e0db981 */ /* 0x000ee8000c1e1500 */
[----:B--2---:R0:W-:Y:S04]  /*213c0*/  STL [R1+0x124c], R18 ;  /* 0x00124c1201007387 */ /* 0x0041e80000100800 */
[----:B----4-:R2:W-:Y:S04]  /*213d0*/  STL [R1+0x1250], R16 ;  /* 0x0012501001007387 */ /* 0x0105e80000100800 */
[----:B-1----:R-:W4:Y:S04]  /*213e0*/  LDL R20, [R1+0x6c0] ;  /* 0x0006c00001147983 */ /* 0x002f280000100800 */
[----:B0-----:R-:W4:Y:S04]  /*213f0*/  LDL R18, [R1+0x6c4] ;  /* 0x0006c40001127983 */ /* 0x001f280000100800 */
[----:B------:R-:W4:Y:S04]  /*21400*/  LDL.LU R26, [R1+0x164] ;  /* 0x00016400011a7983 */ /* 0x000f280000300800 */
[----:B--2---:R-:W2:Y:S04]  /*21410*/  LDL R16, [R1+0x680] ;  /* 0x0006800001107983 */ /* 0x004ea80000100800 */
[----:B------:R-:W2:Y:S01]  /*21420*/  LDL R4, [R1+0x684] ;  /* 0x0006840001047983 */ /* 0x000ea20000100800 */
[----:B------:R-:W-:Y:S01]  /*21430*/  PRMT R17, RZ, 0x7610, R17 ;  /* 0x00007610ff117816 */ /* 0x000fe20000000011 */
[----:B------:R-:W0:Y:S01]  /*21440*/  S2R R6, SR_TID.X ;  /* 0x0000000000067919 */ /* 0x000e220000002100 */
[----:B------:R-:W-:Y:S01]  /*21450*/  PRMT R19, RZ, 0x7610, R19 ;  /* 0x00007610ff137816 */ /* 0x000fe20000000013 */
[----:B------:R-:W2:Y:S01]  /*21460*/  LDL.LU R28, [R1+0x15c] ;  /* 0x00015c00011c7983 */ /* 0x000ea20000300800 */
[----:B0-----:R-:W-:-:S05]  /*21470*/  LOP3.LUT R6, R6, 0x3f, RZ, 0xc0, !PT ;  /* 0x0000003f06067812 */ /* 0x001fca00078ec0ff */
[----:B------:R-:W-:Y:S02]  /*21480*/  IMAD.SHL.U32 R2, R6, 0x2, RZ ;  /* 0x0000000206027824 */ /* 0x000fe400078e00ff */
[----:B------:R-:W2:Y:S04]  /*21490*/  LDL.LU R6, [R1+0x154] ;  /* 0x0001540001067983 */ /* 0x000ea80000300800 */
[----:B---3--:R-:W-:Y:S04]  /*214a0*/  STL [R1+0x1254], R13 ;  /* 0x0012540d01007387 */ /* 0x008fe80000100800 */
[----:B------:R-:W3:Y:S04]  /*214b0*/  LDL R3, [R1+0x640] ;  /* 0x0006400001037983 */ /* 0x000ee80000100800 */
[----:B------:R-:W3:Y:S01]  /*214c0*/  LDL R0, [R1+0x644] ;  /* 0x0006440001007983 */ /* 0x000ee20000100800 */
[----:B----4-:R-:W-:-:S02]  /*214d0*/  @!P3 IMAD.MOV.U32 R15, RZ, RZ, R20 ;  /* 0x000000ffff0fb224 */ /* 0x010fc400078e0014 */
[----:B------:R-:W-:-:S05]  /*214e0*/  @!P3 IMAD.MOV.U32 R14, RZ, RZ, R18 ;  /* 0x000000ffff0eb224 */ /* 0x000fca00078e0012 */
[----:B------:R2:W4:Y:S02]  /*214f0*/  @!P3 LDG.E.U16 R17, desc[UR10][R14.64] ;  /* 0x0000000a0e11b981 */ /* 0x000524000c1e1500 */
[----:B--2---:R-:W-:Y:S02]  /*21500*/  @!P3 IMAD.MOV.U32 R14, RZ, RZ, R4 ;  /* 0x000000ffff0eb224 */ /* 0x004fe400078e0004 */
[----:B------:R-:W-:-:S05]  /*21510*/  @!P3 IMAD.MOV.U32 R15, RZ, RZ, R16 ;  /* 0x000000ffff0fb224 */ /* 0x000fca00078e0010 */
[----:B------:R3:W2:Y:S01]  /*21520*/  @!P3 LDG.E.U16 R19, desc[UR10][R14.64] ;  /* 0x0000000a0e13b981 */ /* 0x0006a2000c1e1500 */
[----:B------:R-:W-:-:S05]  /*21530*/  LOP3.LUT R2, R2, 0x30, RZ, 0x3c, !PT ;  /* 0x0000003002027812 */ /* 0x000fca00078e3cff */
[----:B------:R0:W-:Y:S04]  /*21540*/  STS.U16 [R2+UR5+0x180], R7 ;  /* 0x0001800702007988 */ /* 0x0001e80008000405 */
[----:B0-----:R-:W2:Y:S04]  /*21550*/  LDL.LU R7, [R1+0x14c] ;  /* 0x00014c0001077983 */ /* 0x001ea80000300800 */
[----:B------:R-:W-:Y:S04]  /*21560*/  STS.U16 [R2+UR5+0x580], R24 ;  /* 0x0005801802007988 */ /* 0x000fe80008000405 */
[----:B------:R-:W-:Y:S01]  /*21570*/  STS.U16 [R2+UR5+0x980], R5 ;  /* 0x0009800502007988 */ /* 0x000fe20008000405 */
[----:B---3--:R-:W-:-:S02]  /*21580*/  @!P3 IMAD.MOV.U32 R15, RZ, RZ, R3 ;  /* 0x000000ffff0fb224 */ /* 0x008fc400078e0003 */
[----:B------:R-:W-:Y:S01]  /*21590*/  @!P3 IMAD.MOV.U32 R14, RZ, RZ, R0 ;  /* 0x000000ffff0eb224 */ /* 0x000fe200078e0000 */
[----:B----4-:R0:W-:Y:S04]  /*215a0*/  STL [R1+0x1258], R17 ;  /* 0x0012581101007387 */ /* 0x0101e80000100800 */
[----:B------:R-:W3:Y:S04]  /*215b0*/  LDL R18, [R1+0x600] ;  /* 0x0006000001127983 */ /* 0x000ee80000100800 */
[----:B------:R-:W4:Y:S04]  /*215c0*/  LDL R16, [R1+0x5c0] ;  /* 0x0005c00001107983 */ /* 0x000f280000100800 */
[----:B0-----:R-:W4:Y:S04]  /*215d0*/  LDL R17, [R1+0x604] ;  /* 0x0006040001117983 */ /* 0x001f280000100800 */
[----:B------:R-:W4:Y:S04]  /*215e0*/  LDL R13, [R1+0x5c4] ;  /* 0x0005c400010d7983 */ /* 0x000f280000100800 */
[----:B--2---:R-:W-:Y:S04]  /*215f0*/  STL [R1+0x125c], R19 ;  /* 0x00125c1301007387 */ /* 0x004fe80000100800 */
[----:B------:R-:W2:Y:S04]  /*21600*/  LDL R5, [R1+0x580] ;  /* 0x0005800001057983 */ /* 0x000ea80000100800 */
[----:B------:R-:W2:Y:S04]  /*21610*/  LDL R4, [R1+0x584] ;  /* 0x0005840001047983 */ /* 0x000ea80000100800 */
[----:B------:R-:W2:Y:S04]  /*21620*/  LDL R3, [R1+0x540] ;  /* 0x0005400001037983 */ /* 0x000ea80000100800 */
[----:B------:R-:W2:Y:S01]  /*21630*/  LDL R0, [R1+0x544] ;  /* 0x0005440001007983 */ /* 0x000ea20000100800 */
[----:B------:R-:W-:-:S02]  /*21640*/  PRMT R21, RZ, 0x7610, R21 ;  /* 0x00007610ff157816 */ /* 0x000fc40000000015 */
[----:B------:R-:W-:-:S04]  /*21650*/  PRMT R23, RZ, 0x7610, R23 ;  /* 0x00007610ff177816 */ /* 0x000fc80000000017 */
[----:B------:R3:W2:Y:S01]  /*21660*/  @!P3 LDG.E.U16 R21, desc[UR10][R14.64] ;  /* 0x0000000a0e15b981 */ /* 0x0006a2000c1e1500 */
[----:B------:R-:W-:Y:S02]  /*21670*/  PRMT R25, RZ, 0x7610, R25 ;  /* 0x00007610ff197816 */ /* 0x000fe40000000019 */
[----:B------:R-:W-:Y:S02]  /*21680*/  PRMT R27, RZ, 0x7610, R27 ;  /* 0x00007610ff1b7816 */ /* 0x000fe4000000001b */
[----:B------:R-:W-:Y:S01]  /*21690*/  PRMT R29, RZ, 0x7610, R29 ;  /* 0x00007610ff1d7816 */ /* 0x000fe2000000001d */
[----:B---3--:R-:W-:Y:S02]  /*216a0*/  @!P3 IMAD.MOV.U32 R15, RZ, RZ, R18 ;  /* 0x000000ffff0fb224 */ /* 0x008fe400078e0012 */
[----:B----4-:R-:W-:-:S05]  /*216b0*/  @!P3 IMAD.MOV.U32 R14, RZ, RZ, R17 ;  /* 0x000000ffff0eb224 */ /* 0x010fca00078e0011 */
[----:B------:R0:W3:Y:S02]  /*216c0*/  @!P3 LDG.E.U16 R23, desc[UR10][R14.64] ;  /* 0x0000000a0e17b981 */ /* 0x0000e4000c1e1500 */
[----:B0-----:R-:W-:Y:S02]  /*216d0*/  @!P3 IMAD.MOV.U32 R14, RZ, RZ, R13 ;  /* 0x000000ffff0eb224 */ /* 0x001fe400078e000d */
[----:B------:R-:W-:-:S05]  /*216e0*/  @!P3 IMAD.MOV.U32 R15, RZ, RZ, R16 ;  /* 0x000000ffff0fb224 */ /* 0x000fca00078e0010 */
[----:B------:R2:W4:Y:S02]  /*216f0*/  @!P3 LDG.E.U16 R25, desc[UR10][R14.64] ;  /* 0x0000000a0e19b981 */ /* 0x000524000c1e1500 */
[----:B--2---:R-:W-:Y:S02]  /*21700*/  @!P3 IMAD.MOV.U32 R14, RZ, RZ, R4 ;  /* 0x000000ffff0eb224 */ /* 0x004fe400078e0004 */
[----:B------:R-:W-:-:S05]  /*21710*/  @!P3 IMAD.MOV.U32 R15, RZ, RZ, R5 ;  /* 0x000000ffff0fb224 */ /* 0x000fca00078e0005 */
[----:B------:R0:W2:Y:S02]  /*21720*/  @!P3 LDG.E.U16 R27, desc[UR10][R14.64] ;  /* 0x0000000a0e1bb981 */ /* 0x0000a4000c1e1500 */
[----:B0-----:R-:W-:Y:S02]  /*21730*/  @!P3 IMAD.MOV.U32 R14, RZ, RZ, R0 ;  /* 0x000000ffff0eb224 */ /* 0x001fe400078e0000 */
[----:B------:R-:W-:-:S05]  /*21740*/  @!P3 IMAD.MOV.U32 R15, RZ, RZ, R3 ;  /* 0x000000ffff0fb224 */ /* 0x000fca00078e0003 */
[----:B------:R-:W2:Y:S04]  /*21750*/  @!P3 LDG.E.U16 R29, desc[UR10][R14.64] ;  /* 0x0000000a0e1db981 */ /* 0x000ea8000c1e1500 */
[----:B------:R-:W-:Y:S04]  /*21760*/  STL [R1+0x1260], R21 ;  /* 0x0012601501007387 */ /* 0x000fe80000100800 */
[----:B------:R-:W-:Y:S04]  /*21770*/  STS.U16 [R2+UR5+0xd80], R26 ;  /* 0x000d801a02007988 */ /* 0x000fe80008000405 */
[----:B------:R-:W-:Y:S04]  /*21780*/  STS.U16 [R2+UR5+0x1180], R28 ;  /* 0x0011801c02007988 */ /* 0x000fe80008000405 */
[----:B------:R-:W-:Y:S04]  /*21790*/  STS.U16 [R2+UR5+0x1580], R6 ;  /* 0x0015800602007988 */ /* 0x000fe80008000405 */
[----:B------:R-:W-:Y:S04]  /*217a0*/  STS.U16 [R2+UR5+0x1980], R7 ;  /* 0x0019800702007988 */ /* 0x000fe80008000405 */
[----:B---3--:R-:W-:Y:S04]  /*217b0*/  STL [R1+0x1264], R23 ;  /* 0x0012641701007387 */ /* 0x008fe80000100800 */
[----:B----4-:R-:W-:Y:S04]  /*217c0*/  STL [R1+0x1268], R25 ;  /* 0x0012681901007387 */ /* 0x010fe80000100800 */
[----:B--2---:R0:W-:Y:S04]  /*217d0*/  STL [R1+0x126c], R27 ;  /* 0x00126c1b01007387 */ /* 0x0041e80000100800 */
[----:B0-----:R-:W2:Y:S04]  /*217e0*/  LDL.LU R27, [R1+0x144] ;  /* 0x00014400011b7983 */ /* 0x001ea80000300800 */
[----:B------:R-:W3:Y:S04]  /*217f0*/  LDL.LU R25, [R1+0x108] ;  /* 0x0001080001197983 */ /* 0x000ee80000300800 */
[----:B------:R-:W4:Y:S04]  /*21800*/  LDL.LU R23, [R1+0xf8] ;  /* 0x0000f80001177983 */ /* 0x000f280000300800 */
        /* <DEDUP_REMOVED lines=54> */
[----:B0-----:R-:W2:Y:S04]  /*21b70*/  LDL.LU R15, [R1+0x80] ;  /* 0x00008000010f7983 */ /* 0x001ea80000300800 */
[----:B--2---:R0:W-:Y:S04]  /*21b80*/  STL [R1+0x1278], R15 ;  /* 0x0012780f01007387 */ /* 0x0041e80000100800 */
[----:B0-----:R-:W2:Y:S04]  /*21b90*/  LDL.LU R15, [R1+0x84] ;  /* 0x00008400010f7983 */ /* 0x001ea80000300800 */
[----:B--2---:R0:W-:Y:S04]  /*21ba0*/  STL [R1+0x127c], R15 ;  /* 0x00127c0f01007387 */ /* 0x0041e80000100800 */
[----:B0-----:R-:W2:Y:S04]  /*21bb0*/  LDL.LU R15, [R1+0x88] ;  /* 0x00008800010f7983 */ /* 0x001ea80000300800 */
[----:B--2---:R0:W-:Y:S04]  /*21bc0*/  STL [R1+0x1280], R15 ;  /* 0x0012800f01007387 */ /* 0x0041e80000100800 */
[----:B0-----:R-:W2:Y:S04]  /*21bd0*/  LDL.LU R15, [R1+0x8c] ;  /* 0x00008c00010f7983 */ /* 0x001ea80000300800 */
[----:B------:R-:W-:Y:S04]  /*21be0*/  STS.U16 [R2+UR5+0x1d80], R27 ;  /* 0x001d801b02007988 */ /* 0x000fe80008000405 */
[----:B---3--:R-:W-:Y:S04]  /*21bf0*/  STS.U16 [R2+UR5+0x2180], R25 ;  /* 0x0021801902007988 */ /* 0x008fe80008000405 */
[----:B----4-:R-:W-:Y:S04]  /*21c00*/  STS.U16 [R2+UR5+0x2580], R23 ;  /* 0x0025801702007988 */ /* 0x010fe80008000405 */
[----:B------:R-:W-:Y:S04]  /*21c10*/  STS.U16 [R2+UR5+0x2980], R21 ;  /* 0x0029801502007988 */ /* 0x000fe80008000405 */
        /* <DEDUP_REMOVED lines=8> */
[----:B--2---:R0:W-:Y:S04]  /*21ca0*/  STL [R1+0x1284], R15 ;  /* 0x0012840f01007387 */ /* 0x0041e80000100800 */
[----:B0-----:R-:W2:Y:S04]  /*21cb0*/  LDL.LU R15, [R1+0x90] ;  /* 0x00009000010f7983 */ /* 0x001ea80000300800 */
[----:B------:R-:W-:Y:S04]  /*21cc0*/  STS.U16 [R2+UR5+0x4d80], R26 ;  /* 0x004d801a02007988 */ /* 0x000fe80008000405 */
[----:B------:R-:W-:Y:S04]  /*21cd0*/  STS.U16 [R2+UR5+0x5180], R28 ;  /* 0x0051801c02007988 */ /* 0x000fe80008000405 */
[----:B------:R-:W-:Y:S04]  /*21ce0*/  STS.U16 [R2+UR5+0x5580], R0 ;  /* 0x0055800002007988 */ /* 0x000fe80008000405 */
[----:B------:R-:W-:Y:S04]  /*21cf0*/  STS.U16 [R2+UR5+0x5980], R3 ;  /* 0x0059800302007988 */ /* 0x000fe80008000405 */
[----:B------:R0:W-:Y:S04]  /*21d00*/  STS.U16 [R2+UR5+0x5d80], R7 ;  /* 0x005d800702007988 */ /* 0x0001e80008000405 */
[----:B------:R-:W3:Y:S04]  /*21d10*/  LDL.LU R22, [R1+0x7c] ;  /* 0x00007c0001167983 */ /* 0x000ee80000300800 */
[----:B------:R-:W4:Y:S01]  /*21d20*/  LDL.LU R24, [R1+0x78] ;  /* 0x0000780001187983 */ /* 0x000f220000300800 */
[----:B0-----:R-:W0:Y:S03]  /*21d30*/  S2R R7, SR_TID.X ;  /* 0x0000000000077919 */ /* 0x001e260000002100 */
[----:B------:R-:W3:Y:S04]  /*21d40*/  LDL.LU R26, [R1+0x74] ;  /* 0x00007400011a7983 */ /* 0x000ee80000300800 */
[----:B------:R-:W3:Y:S04]  /*21d50*/  LDL.LU R28, [R1+0x70] ;  /* 0x00007000011c7983 */ /* 0x000ee80000300800 */
[----:B------:R-:W3:Y:S04]  /*21d60*/  LDL.LU R0, [R1+0x6c] ;  /* 0x00006c0001007983 */ /* 0x000ee80000300800 */
[----:B------:R-:W-:Y:S04]  /*21d70*/  STL [R1+0x1214], R12 ;  /* 0x0012140c01007387 */ /* 0x000fe80000100800 */
[----:B------:R-:W3:Y:S04]  /*21d80*/  LDL.LU R29, [R1+0x68] ;  /* 0x00006800011d7983 */ /* 0x000ee80000300800 */
[----:B------:R-:W3:Y:S04]  /*21d90*/  LDL.LU R27, [R1+0x64] ;  /* 0x00006400011b7983 */ /* 0x000ee80000300800 */
[----:B------:R-:W-:Y:S01]  /*21da0*/  STS.U16 [R2+UR5+0x6180], R4 ;  /* 0x0061800402007988 */ /* 0x000fe20008000405 */
[----:B0-----:R-:W-:-:S03]  /*21db0*/  LOP3.LUT R14, R7, 0x3f, RZ, 0xc0, !PT ;  /* 0x0000003f070e7812 */ /* 0x001fc600078ec0ff */
[----:B------:R-:W3:Y:S04]  /*21dc0*/  LDL.LU R25, [R1+0x60] ;  /* 0x0000600001197983 */ /* 0x000ee80000300800 */
[----:B------:R-:W-:Y:S01]  /*21dd0*/  STS.U16 [R2+UR5+0x6580], R5 ;  /* 0x0065800502007988 */ /* 0x000fe20008000405 */
[----:B------:R-:W-:-:S03]  /*21de0*/  IMAD.SHL.U32 R20, R14, 0x2, RZ ;  /* 0x000000020e147824 */ /* 0x000fc600078e00ff */
[----:B------:R-:W3:Y:S04]  /*21df0*/  LDL.LU R23, [R1+0x5c] ;  /* 0x00005c0001177983 */ /* 0x000ee80000300800 */
[----:B------:R-:W-:Y:S04]  /*21e00*/  STS.U16 [R2+UR5+0x6980], R6 ;  /* 0x0069800602007988 */ /* 0x000fe80008000405 */
[----:B------:R-:W3:Y:S04]  /*21e10*/  LDL.LU R21, [R1+0x58] ;  /* 0x0000580001157983 */ /* 0x000ee80000300800 */
[----:B------:R-:W-:Y:S04]  /*21e20*/  STS.U16 [R2+UR5+0x6d80], R12 ;  /* 0x006d800c02007988 */ /* 0x000fe80008000405 */
[----:B------:R-:W3:Y:S04]  /*21e30*/  LDL.LU R19, [R1+0x54] ;  /* 0x0000540001137983 */ /* 0x000ee80000300800 */
[----:B------:R-:W-:Y:S04]  /*21e40*/  STS.U16 [R2+UR5+0x7180], R11 ;  /* 0x0071800b02007988 */ /* 0x000fe80008000405 */
[----:B------:R-:W3:Y:S01]  /*21e50*/  LDL.LU R17, [R1+0x50] ;  /* 0x0000500001117983 */ /* 0x000ee20000300800 */
[----:B------:R-:W-:-:S03]  /*21e60*/  LOP3.LUT R20, R20, 0x40, RZ, 0x3c, !PT ;  /* 0x0000004014147812 */ /* 0x000fc600078e3cff */
[----:B------:R-:W-:Y:S04]  /*21e70*/  STS.U16 [R2+UR5+0x7580], R10 ;  /* 0x0075800a02007988 */ /* 0x000fe80008000405 */
[----:B------:R-:W3:Y:S04]  /*21e80*/  LDL.LU R13, [R1+0x4c] ;  /* 0x00004c00010d7983 */ /* 0x000ee80000300800 */
[----:B------:R-:W-:Y:S04]  /*21e90*/  STS.U16 [R2+UR5+0x7980], R9 ;  /* 0x0079800902007988 */ /* 0x000fe80008000405 */
[----:B------:R-:W3:Y:S04]  /*21ea0*/  LDL.LU R16, [R1+0x48] ;  /* 0x0000480001107983 */ /* 0x000ee80000300800 */
[----:B------:R0:W-:Y:S04]  /*21eb0*/  STS.U16 [R2+UR5+0x7d80], R8 ;  /* 0x007d800802007988 */ /* 0x0001e80008000405 */
[----:B------:R-:W3:Y:S04]  /*21ec0*/  LDL.LU R18, [R1+0x44] ;  /* 0x0000440001127983 */ /* 0x000ee80000300800 */
[----:B0-----:R-:W3:Y:S04]  /*21ed0*/  LDL.LU R2, [R1+0x40] ;  /* 0x0000400001027983 */ /* 0x001ee80000300800 */
[----:B------:R-:W3:Y:S04]  /*21ee0*/  LDL.LU R3, [R1+0x3c] ;  /* 0x00003c0001037983 */ /* 0x000ee80000300800 */
[----:B------:R-:W3:Y:S04]  /*21ef0*/  LDL.LU R4, [R1+0x38] ;  /* 0x0000380001047983 */ /* 0x000ee80000300800 */
[----:B------:R-:W3:Y:S04]  /*21f00*/  LDL.LU R5, [R1+0x34] ;  /* 0x0000340001057983 */ /* 0x000ee80000300800 */
[----:B------:R-:W3:Y:S04]  /*21f10*/  LDL.LU R6, [R1+0x2c] ;  /* 0x00002c0001067983 */ /* 0x000ee80000300800 */
[----:B------:R-:W3:Y:S04]  /*21f20*/  LDL.LU R7, [R1+0x24] ;  /* 0x0000240001077983 */ /* 0x000ee80000300800 */
[----:B--2---:R0:W-:Y:S04]  /*21f30*/  STS.U16 [R20+UR5+0x200], R15 ;  /* 0x0002000f14007988 */ /* 0x0041e80008000405 */
[----:B0-----:R-:W2:Y:S04]  /*21f40*/  LDL.LU R15, [R1+0x1284] ;  /* 0x00128400010f7983 */ /* 0x001ea80000300800 */
[----:B--2---:R0:W-:Y:S04]  /*21f50*/  STS.U16 [R20+UR5+0x600], R15 ;  /* 0x0006000f14007988 */ /* 0x0041e80008000405 */
[----:B0-----:R-:W2:Y:S04]  /*21f60*/  LDL.LU R15, [R1+0x1280] ;  /* 0x00128000010f7983 */ /* 0x001ea80000300800 */
[----:B--2---:R0:W-:Y:S04]  /*21f70*/  STS.U16 [R20+UR5+0xa00], R15 ;  /* 0x000a000f14007988 */ /* 0x0041e80008000405 */
[----:B0-----:R-:W2:Y:S04]  /*21f80*/  LDL.LU R15, [R1+0x127c] ;  /* 0x00127c00010f7983 */ /* 0x001ea80000300800 */
[----:B--2---:R0:W-:Y:S04]  /*21f90*/  STS.U16 [R20+UR5+0xe00], R15 ;  /* 0x000e000f14007988 */ /* 0x0041e80008000405 */
[----:B0-----:R-:W2:Y:S04]  /*21fa0*/  LDL.LU R15, [R1+0x1278] ;  /* 0x00127800010f7983 */ /* 0x001ea80000300800 */
[----:B--2---:R0:W-:Y:S04]  /*21fb0*/  STS.U16 [R20+UR5+0x1200], R15 ;  /* 0x0012000f14007988 */ /* 0x0041e80008000405 */
[----:B---3--:R1:W-:Y:S04]  /*21fc0*/  STS.U16 [R20+UR5+0x1600], R22 ;  /* 0x0016001614007988 */ /* 0x0083e80008000405 */
[----:B----4-:R2:W-:Y:S04]  /*21fd0*/  STS.U16 [R20+UR5+0x1a00], R24 ;  /* 0x001a001814007988 */ /* 0x0105e80008000405 */
[----:B0-----:R-:W3:Y:S04]  /*21fe0*/  LDL.LU R15, [R1+0x1274] ;  /* 0x00127400010f7983 */ /* 0x001ee80000300800 */
[----:B-1----:R-:W4:Y:S04]  /*21ff0*/  LDL.LU R22, [R1+0x1c] ;  /* 0x00001c0001167983 */ /* 0x002f280000300800 */
[----:B------:R0:W-:Y:S04]  /*22000*/  STS.U16 [R20+UR5+0x1e00], R26 ;  /* 0x001e001a14007988 */ /* 0x0001e80008000405 */
[----:B--2---:R-:W2:Y:S04]  /*22010*/  LDL.LU R24, [R1+0x18] ;  /* 0x0000180001187983 */ /* 0x004ea80000300800 */
[----:B------:R1:W-:Y:S04]  /*22020*/  STS.U16 [R20+UR5+0x2200], R28 ;  /* 0x0022001c14007988 */ /* 0x0003e80008000405 */
[----:B0-----:R-:W2:Y:S04]  /*22030*/  LDL.LU R26, [R1+0x14] ;  /* 0x00001400011a7983 */ /* 0x001ea80000300800 */
[----:B------:R0:W-:Y:S04]  /*22040*/  STS.U16 [R20+UR5+0x2600], R0 ;  /* 0x0026000014007988 */ /* 0x0001e80008000405 */
[----:B-1----:R-:W2:Y:S04]  /*22050*/  LDL.LU R28, [R1+0x10] ;  /* 0x00001000011c7983 */ /* 0x002ea80000300800 */
        /* <DEDUP_REMOVED lines=32> */
[----:B0-----:R-:W2:Y:S01]  /*22260*/  LDL.LU R7, [R1+0x1234] ;  /* 0x0012340001077983 */ /* 0x001ea20000300800 */
[----:B------:R-:W-:-:S03]  /*22270*/  IMAD.SHL.U32 R14, R14, 0x2, RZ ;  /* 0x000000020e0e7824 */ /* 0x000fc600078e00ff */
[----:B--2---:R-:W-:Y:S04]  /*22280*/  STS.U16 [R20+UR5+0x6a00], R7 ;  /* 0x006a000714007988 */ /* 0x004fe80008000405 */
[----:B------:R-:W-:Y:S04]  /*22290*/  STS.U16 [R20+UR5+0x6e00], R6 ;  /* 0x006e000614007988 */ /* 0x000fe80008000405 */
[----:B------:R-:W-:Y:S04]  /*222a0*/  STS.U16 [R20+UR5+0x7200], R5 ;  /* 0x0072000514007988 */ /* 0x000fe80008000405 */
[----:B------:R-:W-:Y:S04]  /*222b0*/  STS.U16 [R20+UR5+0x7600], R4 ;  /* 0x0076000414007988 */ /* 0x000fe80008000405 */
[----:B------:R0:W-:Y:S04]  /*222c0*/  STS.U16 [R20+UR5+0x7a00], R3 ;  /* 0x007a000314007988 */ /* 0x0001e80008000405 */
[----:B------:R1:W-:Y:S04]  /*222d0*/  STS.U16 [R20+UR5+0x7e00], R2 ;  /* 0x007e000214007988 */ /* 0x0003e80008000405 */
[----:B0-----:R-:W2:Y:S04]  /*222e0*/  LDL.LU R3, [R1+0x4] ;  /* 0x0000040001037983 */ /* 0x001ea80000300800 */
[----:B-1----:R-:W2:Y:S04]  /*222f0*/  LDL.LU R20, [R1+0x1230] ;  /* 0x0012300001147983 */ /* 0x002ea80000300800 */
[----:B------:R-:W2:Y:S01]  /*22300*/  LDL.LU R2, [R1+0x8] ;  /* 0x0000080001027983 */ /* 0x000ea20000300800 */
[----:B------:R-:W-:-:S05]  /*22310*/  LOP3.LUT R14, R14, 0x50, RZ, 0x3c, !PT ;  /* 0x000000500e0e7812 */ /* 0x000fca00078e3cff */
[----:B----4-:R0:W-:Y:S04]  /*22320*/  STS.U16 [R14+UR5+0x280], R22 ;  /* 0x000280160e007988 */ /* 0x0101e80008000405 */
[----:B------:R1:W-:Y:S04]  /*22330*/  STS.U16 [R14+UR5+0x680], R24 ;  /* 0x000680180e007988 */ /* 0x0003e80008000405 */
[----:B------:R4:W-:Y:S04]  /*22340*/  STS.U16 [R14+UR5+0xa80], R26 ;  /* 0x000a801a0e007988 */ /* 0x0009e80008000405 */
[----:B0-----:R-:W3:Y:S04]  /*22350*/  LDL.LU R22, [R1+0x122c] ;  /* 0x00122c0001167983 */ /* 0x001ee80000300800 */
[----:B-1----:R-:W3:Y:S04]  /*22360*/  LDL.LU R24, [R1+0x1228] ;  /* 0x0012280001187983 */ /* 0x002ee80000300800 */
[----:B------:R0:W-:Y:S04]  /*22370*/  STS.U16 [R14+UR5+0xe80], R28 ;  /* 0x000e801c0e007988 */ /* 0x0001e80008000405 */
[----:B----4-:R-:W4:Y:S04]  /*22380*/  LDL.LU R26, [R1+0x1224] ;  /* 0x00122400011a7983 */ /* 0x010f280000300800 */
[----:B------:R1:W-:Y:S04]  /*22390*/  STS.U16 [R14+UR5+0x1280], R0 ;  /* 0x001280000e007988 */ /* 0x0003e80008000405 */
[----:B0-----:R-:W3:Y:S04]  /*223a0*/  LDL.LU R28, [R1+0x1220] ;  /* 0x00122000011c7983 */ /* 0x001ee80000300800 */
[----:B-1----:R-:W3:Y:S04]  /*223b0*/  LDL.LU R0, [R1+0x121c] ;  /* 0x00121c0001007983 */ /* 0x002ee80000300800 */
[----:B--2---:R0:W-:Y:S04]  /*223c0*/  STS.U16 [R14+UR5+0x1680], R2 ;  /* 0x001680020e007988 */ /* 0x0041e80008000405 */
[----:B------:R1:W-:Y:S04]  /*223d0*/  STS.U16 [R14+UR5+0x1a80], R3 ;  /* 0x001a80030e007988 */ /* 0x0003e80008000405 */
[----:B0-----:R-:W2:Y:S04]  /*223e0*/  LDL R2, [R1+0xab4] ;  /* 0x000ab40001027983 */ /* 0x001ea80000100800 */
[----:B-1----:R-:W2:Y:S01]  /*223f0*/  LDL R3, [R1+0x344] ;  /* 0x0003440001037983 */ /* 0x002ea20000100800 */
[----:B------:R-:W-:-:S06]  /*22400*/  PRMT R12, RZ, 0x7610, R12 ;  /* 0x00007610ff0c7816 */ /* 0x000fcc000000000c */
[----:B--2---:R-:W2:Y:S04]  /*22410*/  @!P3 LDG.E.U16 R12, desc[UR10][R2.64] ;  /* 0x0000000a020cb981 */ /* 0x004ea8000c1e1500 */
[----:B---3--:R0:W-:Y:S04]  /*22420*/  STS.U16 [R14+UR5+0x1e80], R0 ;  /* 0x001e80000e007988 */ /* 0x0081e80008000405 */
        /* <DEDUP_REMOVED lines=14> */
[----:B0-----:R-:W3:Y:S04]  /*22510*/  LDL.LU R0, [R1+0xb18] ;  /* 0x000b180001007983 */ /* 0x001ee80000300800 */
[----:B------:R0:W-:Y:S04]  /*22520*/  STS.U16 [R14+UR5+0x5a80], R29 ;  /* 0x005a801d0e007988 */ /* 0x0001e80008000405 */
[----:B0-----:R-:W4:Y:S04]  /*22530*/  LDL.LU R14, [R1+0x1218] ;  /* 0x00121800010e7983 */ /* 0x001f280000300800 */
        /* <DEDUP_REMOVED lines=40> */
[----:B----4-:R-:W-:-:S02]  /*227c0*/  PRMT R15, RZ, 0x7610, R15 ;  /* 0x00007610ff0f7816 */ /* 0x010fc4000000000f */
        /* <DEDUP_REMOVED lines=219> */
[----:B------:R0:W4:Y:S04]  /*23580*/  @!P3 LDG.E.U16 R13, desc[UR10][R2.64] ;  /* 0x0000000a020db981 */ /* 0x000128000c1e1500 */
[----:B------:R-:W0:Y:S04]  /*23590*/  LDL R2, [R1+0x6f8] ;  /* 0x0006f80001027983 */ /* 0x000e280000100800 */
[----:B------:R-:W0:Y:S01]  /*235a0*/  LDL R3, [R1+0x6fc] ;  /* 0x0006fc0001037983 */ /* 0x000e220000100800 */
[----:B------:R-:W-:Y:S02]  /*235b0*/  PRMT R12, RZ, 0x7610, R12 ;  /* 0x00007610ff0c7816 */ /* 0x000fe4000000000c */
[----:B0-----:R-:W-:-:S04]  /*235c0*/  @!P3 LOP3.LUT R3, R3, R2, RZ, 0x3c, !PT ;  /* 0x000000020303b212 */ /* 0x001fc800078e3cff */
[----:B------:R-:W-:-:S04]  /*235d0*/  @!P3 LOP3.LUT R2, R3, R2, RZ, 0x3c, !PT ;  /* 0x000000020302b212 */ /* 0x000fc800078e3cff */
[----:B------:R-:W-:Y:S01]  /*235e0*/  @!P3 LOP3.LUT R3, R3, R2, RZ, 0x3c, !PT ;  /* 0x000000020303b212 */ /* 0x000fe200078e3cff */
[----:B----4-:R0:W-:Y:S04]  /*235f0*/  STL [R1+0x44], R13 ;  /* 0x0000440d01007387 */ /* 0x0101e80000100800 */
[----:B------:R1:W4:Y:S01]  /*23600*/  @!P3 LDG.E.U16 R12, desc[UR10][R2.64] ;  /* 0x0000000a020cb981 */ /* 0x000322000c1e1500 */
[----:B---3--:R-:W-:-:S03]  /*23610*/  PRMT R15, RZ, 0x7610, R15 ;  /* 0x00007610ff0f7816 */ /* 0x008fc6000000000f */
[----:B0-----:R-:W3:Y:S04]  /*23620*/  LDL R13, [R1+0x674] ;  /* 0x00067400010d7983 */ /* 0x001ee80000100800 */
[----:B------:R-:W1:Y:S04]  /*23630*/  LDL R2, [R1+0x6f0] ;  /* 0x0006f00001027983 */ /* 0x000e680000100800 */
[----:B------:R-:W1:Y:S02]  /*23640*/  LDL R3, [R1+0x6f4] ;  /* 0x0006f40001037983 */ /* 0x000e640000100800 */
[----:B-1----:R-:W-:-:S04]  /*23650*/  @!P3 LOP3.LUT R3, R3, R2, RZ, 0x3c, !PT ;  /* 0x000000020303b212 */ /* 0x002fc800078e3cff */
[----:B------:R-:W-:-:S04]  /*23660*/  @!P3 LOP3.LUT R2, R3, R2, RZ, 0x3c, !PT ;  /* 0x000000020302b212 */ /* 0x000fc800078e3cff */
[----:B------:R-:W-:-:S05]  /*23670*/  @!P3 LOP3.LUT R3, R3, R2, RZ, 0x3c, !PT ;  /* 0x000000020303b212 */ /* 0x000fca00078e3cff */
[----:B------:R-:W2:Y:S04]  /*23680*/  @!P3 LDG.E.U16 R15, desc[UR10][R2.64] ;  /* 0x0000000a020fb981 */ /* 0x000ea8000c1e1500 */
[----:B----4-:R0:W-:Y:S04]  /*23690*/  STL [R1+0x40], R12 ;  /* 0x0000400c01007387 */ /* 0x0101e80000100800 */
[----:B0-----:R-:W4:Y:S04]  /*236a0*/  LDL R12, [R1+0x63c] ;  /* 0x00063c00010c7983 */ /* 0x001f280000100800 */
        /* <DEDUP_REMOVED lines=26> */
[----:B------:R-:W2:Y:S01]  /*23850*/  @!P3 LDG.E.U16 R14, desc[UR10][R2.64] ;  /* 0x0000000a020eb981 */ /* 0x000ea2000c1e1500 */
[----:B------:R-:W-:-:S03]  /*23860*/  PRMT R9, RZ, 0x7610, R9 ;  /* 0x00007610ff097816 */ /* 0x000fc60000000009 */
[----:B--2---:R0:W-:Y:S04]  /*23870*/  STL [R1+0x30], R14 ;  /* 0x0000300e01007387 */ /* 0x0041e80000100800 */
[----:B0-----:R-:W2:Y:S04]  /*23880*/  LDL.LU R14, [R1+0x1194] ;  /* 0x00119400010e7983 */ /* 0x001ea80000300800 */
[----:B------:R-:W2:Y:S01]  /*23890*/  LDL R3, [R1+0x670] ;  /* 0x0006700001037983 */ /* 0x000ea20000100800 */
[----:B---3--:R-:W-:Y:S01]  /*238a0*/  @!P3 IMAD.MOV.U32 R2, RZ, RZ, R13 ;  /* 0x000000ffff02b224 */ /* 0x008fe200078e000d */
[----:B------:R-:W-:-:S02]  /*238b0*/  PRMT R7, RZ, 0x7610, R7 ;  /* 0x00007610ff077816 */ /* 0x000fc40000000007 */
[----:B------:R-:W3:Y:S04]  /*238c0*/  LDL R13, [R1+0x5b8] ;  /* 0x0005b800010d7983 */ /* 0x000ee80000100800 */
[----:B--2---:R4:W2:Y:S04]  /*238d0*/  @!P3 LDG.E.U16 R9, desc[UR10][R2.64] ;  /* 0x0000000a0209b981 */ /* 0x0048a8000c1e1500 */
[----:B------:R-:W3:Y:S01]  /*238e0*/  LDL R3, [R1+0x638] ;  /* 0x0006380001037983 */ /* 0x000ee20000100800 */
[----:B----4-:R-:W-:-:S03]  /*238f0*/  @!P3 IMAD.MOV.U32 R2, RZ, RZ, R12 ;  /* 0x000000ffff02b224 */ /* 0x010fc600078e000c */
[----:B--2---:R0:W-:Y:S01]  /*23900*/  STL [R1+0x2c], R9 ;  /* 0x00002c0901007387 */ /* 0x0041e20000100800 */
        /* <DEDUP_REMOVED lines=25> */
[----:B0-----:R-:W-:-:S04]  /*23aa0*/  @!P3 LOP3.LUT R3, R3, R2, RZ, 0x3c, !PT ;  /* 0x000000020303b212 */ /* 0x001fc800078e3cff */
[----:B------:R-:W-:-:S04]  /*23ab0*/  @!P3 LOP3.LUT R2, R3, R2, RZ, 0x3c, !PT ;  /* 0x000000020302b212 */ /* 0x000fc800078e3cff */
[----:B------:R-:W-:-:S05]  /*23ac0*/  @!P3 LOP3.LUT R3, R3, R2, RZ, 0x3c, !PT ;  /* 0x000000020303b212 */ /* 0x000fca00078e3cff */
[----:B------:R4:W3:Y:S02]  /*23ad0*/  @!P3 LDG.E.U16 R15, desc[UR10][R2.64] ;  /* 0x0000000a020fb981 */ /* 0x0008e4000c1e1500 */
[----:B----4-:R-:W-:Y:S02]  /*23ae0*/  @!P3 IMAD.MOV.U32 R2, RZ, RZ, R9 ;  /* 0x000000ffff02b224 */ /* 0x010fe400078e0009 */
[----:B------:R-:W-:-:S05]  /*23af0*/  @!P3 IMAD.MOV.U32 R3, RZ, RZ, R13 ;  /* 0x000000ffff03b224 */ /* 0x000fca00078e000d */
[----:B------:R3:W4:Y:S01]  /*23b00*/  @!P3 LDG.E.U16 R8, desc[UR10][R2.64] ;  /* 0x0000000a0208b981 */ /* 0x000722000c1e1500 */
[----:B------:R-:W-:-:S03]  /*23b10*/  PRMT R6, RZ, 0x7610, R6 ;  /* 0x00007610ff067816 */ /* 0x000fc60000000006 */
[----:B--2---:R0:W-:Y:S01]  /*23b20*/  STL [R1+0x20], R5 ;  /* 0x0000200501007387 */ /* 0x0041e20000100800 */
[----:B---3--:R-:W-:Y:S02]  /*23b30*/  @!P3 IMAD.MOV.U32 R2, RZ, RZ, R7 ;  /* 0x000000ffff02b224 */ /* 0x008fe400078e0007 */
[----:B------:R-:W-:Y:S01]  /*23b40*/  @!P3 IMAD.MOV.U32 R3, RZ, RZ, R12 ;  /* 0x000000ffff03b224 */ /* 0x000fe200078e000c */
[----:B0-----:R-:W2:Y:S04]  /*23b50*/  LDL R5, [R1+0x57c] ;  /* 0x00057c0001057983 */ /* 0x001ea80000100800 */
[----:B------:R2:W3:Y:S04]  /*23b60*/  @!P3 LDG.E.U16 R6, desc[UR10][R2.64] ;  /* 0x0000000a0206b981 */ /* 0x0004e8000c1e1500 */
[----:B------:R0:W-:Y:S04]  /*23b70*/  STL [R1+0x1c], R15 ;  /* 0x00001c0f01007387 */ /* 0x0001e80000100800 */
[----:B0-----:R-:W3:Y:S04]  /*23b80*/  LDL.LU R15, [R1+0x118c] ;  /* 0x00118c00010f7983 */ /* 0x001ee80000300800 */
[----:B------:R-:W3:Y:S04]  /*23b90*/  LDL R9, [R1+0x538] ;  /* 0x0005380001097983 */ /* 0x000ee80000100800 */
[----:B----4-:R0:W-:Y:S04]  /*23ba0*/  STL [R1+0x18], R8 ;  /* 0x0000180801007387 */ /* 0x0101e80000100800 */
[----:B------:R-:W4:Y:S01]  /*23bb0*/  LDL R3, [R1+0x578] ;  /* 0x0005780001037983 */ /* 0x000f220000100800 */
[----:B------:R-:W-:-:S03]  /*23bc0*/  PRMT R4, RZ, 0x7610, R4 ;  /* 0x00007610ff047816 */ /* 0x000fc60000000004 */
[----:B------:R-:W4:Y:S04]  /*23bd0*/  LDL R13, [R1+0x530] ;  /* 0x00053000010d7983 */ /* 0x000f280000100800 */
[----:B------:R-:W4:Y:S04]  /*23be0*/  LDL R12, [R1+0x534] ;  /* 0x00053400010c7983 */ /* 0x000f280000100800 */
[----:B------:R-:W4:Y:S04]  /*23bf0*/  LDL R7, [R1+0x500] ;  /* 0x0005000001077983 */ /* 0x000f280000100800 */
[----:B0-----:R-:W4:Y:S01]  /*23c00*/  LDL R8, [R1+0x53c] ;  /* 0x00053c0001087983 */ /* 0x001f220000100800 */
[----:B--2---:R-:W-:-:S03]  /*23c10*/  @!P3 IMAD.MOV.U32 R2, RZ, RZ, R5 ;  /* 0x000000ffff02b224 */ /* 0x004fc600078e0005 */
[----:B---3--:R0:W-:Y:S04]  /*23c20*/  STL [R1+0x14], R6 ;  /* 0x0000140601007387 */ /* 0x0081e80000100800 */
[----:B------:R-:W2:Y:S04]  /*23c30*/  LDL R5, [R1+0x4f8] ;  /* 0x0004f80001057983 */ /* 0x000ea80000100800 */
[----:B0-----:R-:W3:Y:S04]  /*23c40*/  LDL R6, [R1+0x504] ;  /* 0x0005040001067983 */ /* 0x001ee80000100800 */
[----:B----4-:R-:W4:Y:S04]  /*23c50*/  @!P3 LDG.E.U16 R4, desc[UR10][R2.64] ;  /* 0x0000000a0204b981 */ /* 0x010f28000c1e1500 */
[----:B------:R-:W2:Y:S04]  /*23c60*/  LDL R2, [R1+0x570] ;  /* 0x0005700001027983 */ /* 0x000ea80000100800 */
[----:B------:R-:W2:Y:S01]  /*23c70*/  LDL R3, [R1+0x574] ;  /* 0x0005740001037983 */ /* 0x000ea20000100800 */
[----:B------:R-:W-:-:S02]  /*23c80*/  PRMT R15, RZ, 0x7610, R15 ;  /* 0x00007610ff0f7816 */ /* 0x000fc4000000000f */
[----:B------:R-:W-:Y:S01]  /*23c90*/  PRMT R14, RZ, 0x7610, R14 ;  /* 0x00007610ff0e7816 */ /* 0x000fe2000000000e */
[----:B----4-:R0:W-:Y:S04]  /*23ca0*/  STL [R1+0x10], R4 ;  /* 0x0000100401007387 */ /* 0x0101e80000100800 */
[----:B0-----:R-:W4:Y:S01]  /*23cb0*/  LDL R4, [R1+0x4fc] ;  /* 0x0004fc0001047983 */ /* 0x001f220000100800 */
[----:B--2---:R-:W-:-:S04]  /*23cc0*/  @!P3 LOP3.LUT R3, R3, R2, RZ, 0x3c, !PT ;  /* 0x000000020303b212 */ /* 0x004fc800078e3cff */
[----:B------:R-:W-:-:S04]  /*23cd0*/  @!P3 LOP3.LUT R2, R3, R2, RZ, 0x3c, !PT ;  /* 0x000000020302b212 */ /* 0x000fc800078e3cff */
[----:B------:R-:W-:-:S05]  /*23ce0*/  @!P3 LOP3.LUT R3, R3, R2, RZ, 0x3c, !PT ;  /* 0x000000020303b212 */ /* 0x000fca00078e3cff */
[----:B------:R0:W2:Y:S01]  /*23cf0*/  @!P3 LDG.E.U16 R15, desc[UR10][R2.64] ;  /* 0x0000000a020fb981 */ /* 0x0000a2000c1e1500 */
[----:B------:R-:W-:Y:S01]  /*23d00*/  PRMT R11, RZ, 0x7610, R11 ;  /* 0x00007610ff0b7816 */ /* 0x000fe2000000000b */
[----:B0-----:R-:W-:Y:S02]  /*23d10*/  @!P3 IMAD.MOV.U32 R2, RZ, RZ, R8 ;  /* 0x000000ffff02b224 */ /* 0x001fe400078e0008 */
[----:B------:R-:W-:Y:S01]  /*23d20*/  @!P3 IMAD.MOV.U32 R3, RZ, RZ, R9 ;  /* 0x000000ffff03b224 */ /* 0x000fe200078e0009 */
[----:B------:R-:W-:Y:S02]  /*23d30*/  PRMT R10, RZ, 0x7610, R10 ;  /* 0x00007610ff0a7816 */ /* 0x000fe4000000000a */
[----:B------:R-:W-:Y:S01]  /*23d40*/  PRMT R28, RZ, 0x7610, R28 ;  /* 0x00007610ff1c7816 */ /* 0x000fe2000000001c */
[----:B------:R-:W2:Y:S04]  /*23d50*/  LDL R9, [R1+0x4f0] ;  /* 0x0004f00001097983 */ /* 0x000ea80000100800 */
[----:B------:R0:W2:Y:S04]  /*23d60*/  @!P3 LDG.E.U16 R14, desc[UR10][R2.64] ;  /* 0x0000000a020eb981 */ /* 0x0000a8000c1e1500 */
[----:B------:R-:W2:Y:S01]  /*23d70*/  LDL R8, [R1+0x4f4] ;  /* 0x0004f40001087983 */ /* 0x000ea20000100800 */
[----:B0-----:R-:W-:-:S02]  /*23d80*/  @!P3 IMAD.MOV.U32 R2, RZ, RZ, R12 ;  /* 0x000000ffff02b224 */ /* 0x001fc400078e000c */
[----:B------:R-:W-:-:S05]  /*23d90*/  @!P3 IMAD.MOV.U32 R3, RZ, RZ, R13 ;  /* 0x000000ffff03b224 */ /* 0x000fca00078e000d */
[----:B------:R3:W2:Y:S02]  /*23da0*/  @!P3 LDG.E.U16 R11, desc[UR10][R2.64] ;  /* 0x0000000a020bb981 */ /* 0x0006a4000c1e1500 */
[----:B---3--:R-:W-:Y:S02]  /*23db0*/  @!P3 IMAD.MOV.U32 R2, RZ, RZ, R6 ;  /* 0x000000ffff02b224 */ /* 0x008fe400078e0006 */
[----:B------:R-:W-:Y:S01]  /*23dc0*/  @!P3 IMAD.MOV.U32 R3, RZ, RZ, R7 ;  /* 0x000000ffff03b224 */ /* 0x000fe200078e0007 */
[----:B------:R-:W3:Y:S04]  /*23dd0*/  LDL R6, [R1+0x4c4] ;  /* 0x0004c40001067983 */ /* 0x000ee80000100800 */
[----:B------:R-:W3:Y:S04]  /*23de0*/  LDL R7, [R1+0x4c0] ;  /* 0x0004c00001077983 */ /* 0x000ee80000100800 */
[----:B------:R0:W3:Y:S02]  /*23df0*/  @!P3 LDG.E.U16 R10, desc[UR10][R2.64] ;  /* 0x0000000a020ab981 */ /* 0x0000e4000c1e1500 */
[----:B0-----:R-:W-:-:S02]  /*23e00*/  @!P3 IMAD.MOV.U32 R3, RZ, RZ, R5 ;  /* 0x000000ffff03b224 */ /* 0x001fc400078e0005 */
[----:B------:R-:W3:Y:S01]  /*23e10*/  LDL R5, [R1+0x4b8] ;  /* 0x0004b80001057983 */ /* 0x000ee20000100800 */
[----:B----4-:R-:W-:-:S03]  /*23e20*/  @!P3 IMAD.MOV.U32 R2, RZ, RZ, R4 ;  /* 0x000000ffff02b224 */ /* 0x010fc600078e0004 */
[----:B------:R-:W4:Y:S04]  /*23e30*/  LDL R4, [R1+0x4bc] ;  /* 0x0004bc0001047983 */ /* 0x000f280000100800 */
[----:B------:R2:W3:Y:S01]  /*23e40*/  @!P3 LDG.E.U16 R28, desc[UR10][R2.64] ;  /* 0x0000000a021cb981 */ /* 0x0004e2000c1e1500 */
[----:B------:R-:W-:Y:S01]  /*23e50*/  PRMT R26, RZ, 0x7610, R26 ;  /* 0x00007610ff1a7816 */ /* 0x000fe2000000001a */
[----:B--2---:R-:W-:Y:S02]  /*23e60*/  @!P3 IMAD.MOV.U32 R3, RZ, RZ, R9 ;  /* 0x000000ffff03b224 */ /* 0x004fe400078e0009 */
[----:B------:R-:W-:-:S05]  /*23e70*/  @!P3 IMAD.MOV.U32 R2, RZ, RZ, R8 ;  /* 0x000000ffff02b224 */ /* 0x000fca00078e0008 */
[----:B------:R0:W2:Y:S04]  /*23e80*/  @!P3 LDG.E.U16 R26, desc[UR10][R2.64] ;  /* 0x0000000a021ab981 */ /* 0x0000a8000c1e1500 */
[----:B---3--:R-:W-:Y:S04]  /*23e90*/  STL [R1+0x1164], R28 ;  /* 0x0011641c01007387 */ /* 0x008fe80000100800 */
[----:B------:R1:W-:Y:S04]  /*23ea0*/  STL [R1+0x4], R11 ;  /* 0x0000040b01007387 */ /* 0x0003e80000100800 */
[----:B-1----:R-:W3:Y:S04]  /*23eb0*/  LDL R11, [R1+0x4b0] ;  /* 0x0004b000010b7983 */ /* 0x002ee80000100800 */
[----:B------:R1:W-:Y:S01]  /*23ec0*/  STL [R1], R10 ;  /* 0x0000000a01007387 */ /* 0x0003e20000100800 */
[----:B------:R-:W-:Y:S01]  /*23ed0*/  PRMT R24, RZ, 0x7610, R24 ;  /* 0x00007610ff187816 */ /* 0x000fe20000000018 */
[----:B0-----:R-:W-:-:S02]  /*23ee0*/  @!P3 IMAD.MOV.U32 R2, RZ, RZ, R6 ;  /* 0x000000ffff02b224 */ /* 0x001fc400078e0006 */
[----:B------:R-:W-:Y:S01]  /*23ef0*/  @!P3 IMAD.MOV.U32 R3, RZ, RZ, R7 ;  /* 0x000000ffff03b224 */ /* 0x000fe200078e0007 */
[----:B------:R-:W-:Y:S02]  /*23f00*/  PRMT R22, RZ, 0x7610, R22 ;  /* 0x00007610ff167816 */ /* 0x000fe40000000016 */
[----:B------:R-:W-:Y:S01]  /*23f10*/  PRMT R20, RZ, 0x7610, R20 ;  /* 0x00007610ff147816 */ /* 0x000fe20000000014 */
[----:B------:R-:W3:Y:S04]  /*23f20*/  LDL R9, [R1+0x480] ;  /* 0x0004800001097983 */ /* 0x000ee80000100800 */
[----:B------:R4:W3:Y:S04]  /*23f30*/  @!P3 LDG.E.U16 R24, desc[UR10][R2.64] ;  /* 0x0000000a0218b981 */ /* 0x0008e8000c1e1500 */
[----:B-1----:R-:W3:Y:S04]  /*23f40*/  LDL R10, [R1+0x4b4] ;  /* 0x0004b400010a7983 */ /* 0x002ee80000100800 */
[----:B------:R-:W3:Y:S01]  /*23f50*/  LDL R8, [R1+0x484] ;  /* 0x0004840001087983 */ /* 0x000ee20000100800 */
[----:B----4-:R-:W-:-:S02]  /*23f60*/  @!P3 IMAD.MOV.U32 R2, RZ, RZ, R4 ;  /* 0x000000ffff02b224 */ /* 0x010fc400078e0004 */
[----:B------:R-:W-:-:S05]  /*23f70*/  @!P3 IMAD.MOV.U32 R3, RZ, RZ, R5 ;  /* 0x000000ffff03b224 */ /* 0x000fca00078e0005 */
[----:B------:R3:W4:Y:S04]  /*23f80*/  @!P3 LDG.E.U16 R22, desc[UR10][R2.64] ;  /* 0x0000000a0216b981 */ /* 0x000728000c1e1500 */
[----:B--2---:R-:W-:Y:S04]  /*23f90*/  STL [R1+0x1150], R26 ;  /* 0x0011501a01007387 */ /* 0x004fe80000100800 */
[----:B------:R-:W-:Y:S04]  /*23fa0*/  STL [R1+0xc], R15 ;  /* 0x00000c0f01007387 */ /* 0x000fe80000100800 */
[----:B------:R-:W2:Y:S04]  /*23fb0*/  LDL R7, [R1+0x478] ;  /* 0x0004780001077983 */ /* 0x000ea80000100800 */
[----:B------:R-:W2:Y:S01]  /*23fc0*/  LDL R6, [R1+0x47c] ;  /* 0x00047c0001067983 */ /* 0x000ea20000100800 */
[----:B---3--:R-:W-:-:S02]  /*23fd0*/  @!P3 IMAD.MOV.U32 R3, RZ, RZ, R11 ;  /* 0x000000ffff03b224 */ /* 0x008fc400078e000b */
[----:B------:R-:W-:-:S05]  /*23fe0*/  @!P3 IMAD.MOV.U32 R2, RZ, RZ, R10 ;  /* 0x000000ffff02b224 */ /* 0x000fca00078e000a */
[----:B------:R0:W3:Y:S04]  /*23ff0*/  @!P3 LDG.E.U16 R20, desc[UR10][R2.64] ;  /* 0x0000000a0214b981 */ /* 0x0000e8000c1e1500 */
[----:B------:R1:W-:Y:S04]  /*24000*/  STL [R1+0x8], R14 ;  /* 0x0000080e01007387 */ /* 0x0003e80000100800 */
[----:B------:R-:W3:Y:S04]  /*24010*/  LDL R5, [R1+0x470] ;  /* 0x0004700001057983 */ /* 0x000ee80000100800 */
[----:B------:R-:W3:Y:S01]  /*24020*/  LDL R4, [R1+0x474] ;  /* 0x0004740001047983 */ /* 0x000ee20000100800 */
[----:B------:R-:W-:-:S03]  /*24030*/  PRMT R18, RZ, 0x7610, R18 ;  /* 0x00007610ff127816 */ /* 0x000fc60000000012 */
[----:B----4-:R-:W-:Y:S01]  /*24040*/  STL [R1+0x1168], R22 ;  /* 0x0011681601007387 */ /* 0x010fe20000100800 */
[----:B0-----:R-:W-:Y:S02]  /*24050*/  @!P3 IMAD.MOV.U32 R2, RZ, RZ, R8 ;  /* 0x000000ffff02b224 */ /* 0x001fe400078e0008 */
[----:B------:R-:W-:-:S05]  /*24060*/  @!P3 IMAD.MOV.U32 R3, RZ, RZ, R9 ;  /* 0x000000ffff03b224 */ /* 0x000fca00078e0009 */
[----:B------:R2:W4:Y:S01]  /*24070*/  @!P3 LDG.E.U16 R18, desc[UR10][R2.64] ;  /* 0x0000000a0212b981 */ /* 0x000522000c1e1500 */
[----:B------:R-:W-:Y:S01]  /*24080*/  PRMT R16, RZ, 0x7610, R16 ;  /* 0x00007610ff107816 */ /* 0x000fe20000000010 */
[----:B--2---:R-:W-:Y:S02]  /*24090*/  @!P3 IMAD.MOV.U32 R2, RZ, RZ, R6 ;  /* 0x000000ffff02b224 */ /* 0x004fe400078e0006 */
[----:B------:R-:W-:-:S05]  /*240a0*/  @!P3 IMAD.MOV.U32 R3, RZ, RZ, R7 ;  /* 0x000000ffff03b224 */ /* 0x000fca00078e0007 */
[----:B------:R0:W2:Y:S04]  /*240b0*/  @!P3 LDG.E.U16 R16, desc[UR10][R2.64] ;  /* 0x0000000a0210b981 */ /* 0x0000a8000c1e1500 */
[----:B---3--:R-:W-:Y:S04]  /*240c0*/  STL [R1+0x1154], R20 ;  /* 0x0011541401007387 */ /* 0x008fe80000100800 */
[----:B------:R-:W3:Y:S04]  /*240d0*/  LDL R11, [R1+0x440] ;  /* 0x00044000010b7983 */ /* 0x000ee80000100800 */
[----:B------:R-:W4:Y:S04]  /*240e0*/  LDL R10, [R1+0x444] ;  /* 0x00044400010a7983 */ /* 0x000f280000100800 */
[----:B------:R-:W4:Y:S04]  /*240f0*/  LDL R7, [R1+0x438] ;  /* 0x0004380001077983 */ /* 0x000f280000100800 */
[----:B------:R-:W4:Y:S01]  /*24100*/  LDL R6, [R1+0x43c] ;  /* 0x00043c0001067983 */ /* 0x000f220000100800 */
[----:B0-----:R-:W-:-:S02]  /*24110*/  PRMT R2, RZ, 0x7610, R2 ;  /* 0x00007610ff027816 */ /* 0x001fc40000000002 */
[----:B------:R-:W-:-:S04]  /*24120*/  PRMT R3, RZ, 0x7610, R3 ;  /* 0x00007610ff037816 */ /* 0x000fc80000000003 */
[----:B------:R3:W4:Y:S04]  /*24130*/  @!P3 LDG.E.U16 R2, desc[UR10][R4.64] ;  /* 0x0000000a0402b981 */ /* 0x000728000c1e1500 */
[----:B--2---:R-:W-:Y:S04]  /*24140*/  STL [R1+0x116c], R16 ;  /* 0x00116c1001007387 */ /* 0x004fe80000100800 */
[----:B------:R-:W2:Y:S04]  /*24150*/  LDL R13, [R1+0x400] ;  /* 0x00040000010d7983 */ /* 0x000ea80000100800 */
[----:B------:R-:W2:Y:S04]  /*24160*/  LDL R12, [R1+0x404] ;  /* 0x00040400010c7983 */ /* 0x000ea80000100800 */
[----:B------:R-:W2:Y:S04]  /*24170*/  LDL R9, [R1+0x3c0] ;  /* 0x0003c00001097983 */ /* 0x000ea80000100800 */
[----:B------:R-:W2:Y:S01]  /*24180*/  LDL R8, [R1+0x3c4] ;  /* 0x0003c40001087983 */ /* 0x000ea20000100800 */
[----:B---3--:R-:W-:-:S02]  /*24190*/  @!P3 IMAD.MOV.U32 R5, RZ, RZ, R11 ;  /* 0x000000ffff05b224 */ /* 0x008fc400078e000b */
[----:B----4-:R-:W-:-:S05]  /*241a0*/  @!P3 IMAD.MOV.U32 R4, RZ, RZ, R10 ;  /* 0x000000ffff04b224 */ /* 0x010fca00078e000a */
[----:B------:R0:W3:Y:S02]  /*241b0*/  @!P3 LDG.E.U16 R3, desc[UR10][R4.64] ;  /* 0x0000000a0403b981 */ /* 0x0000e4000c1e1500 */
[----:B0-----:R-:W-:-:S06]  /*241c0*/  PRMT R4, RZ, 0x7610, R4 ;  /* 0x00007610ff047816 */ /* 0x001fcc0000000004 */
[----:B------:R2:W4:Y:S04]  /*241d0*/  @!P3 LDG.E.U16 R4, desc[UR10][R6.64] ;  /* 0x0000000a0604b981 */ /* 0x000528000c1e1500 */
[----:B------:R0:W-:Y:S04]  /*241e0*/  STL [R1+0x1158], R2 ;  /* 0x0011580201007387 */ /* 0x0001e80000100800 */
[----:B-1----:R-:W3:Y:S04]  /*241f0*/  LDL R14, [R1+0x380] ;  /* 0x00038000010e7983 */ /* 0x002ee80000100800 */
[----:B------:R-:W3:Y:S04]  /*24200*/  LDL R11, [R1+0x384] ;  /* 0x00038400010b7983 */ /* 0x000ee80000100800 */
[----:B------:R-:W3:Y:S04]  /*24210*/  LDL R10, [R1+0x35c] ;  /* 0x00035c00010a7983 */ /* 0x000ee80000100800 */
[----:B0-----:R-:W3:Y:S01]  /*24220*/  LDL R2, [R1+0xb04] ;  /* 0x000b040001027983 */ /* 0x001ee20000100800 */
[----:B--2---:R-:W-:-:S02]  /*24230*/  @!P3 IMAD.MOV.U32 R6, RZ, RZ, R12 ;  /* 0x000000ffff06b224 */ /* 0x004fc400078e000c */
[----:B------:R-:W-:Y:S01]  /*24240*/  @!P3 IMAD.MOV.U32 R7, RZ, RZ, R13 ;  /* 0x000000ffff07b224 */ /* 0x000fe200078e000d */
[----:B------:R-:W-:-:S06]  /*24250*/  PRMT R5, RZ, 0x7610, R5 ;  /* 0x00007610ff057816 */ /* 0x000fcc0000000005 */
[----:B------:R0:W2:Y:S04]  /*24260*/  @!P3 LDG.E.U16 R5, desc[UR10][R6.64] ;  /* 0x0000000a0605b981 */ /* 0x0000a8000c1e1500 */
[----:B----4-:R1:W-:Y:S04]  /*24270*/  STL [R1+0x1170], R4 ;  /* 0x0011700401007387 */ /* 0x0103e80000100800 */
[----:B------:R-:W4:Y:S04]  /*24280*/  LDL R20, [R1+0xb08] ;  /* 0x000b080001147983 */ /* 0x000f280000100800 */
[----:B------:R-:W2:Y:S04]  /*24290*/  LDL R16, [R1+0xb28] ;  /* 0x000b280001107983 */ /* 0x000ea80000100800 */
[----:B------:R-:W2:Y:S04]  /*242a0*/  LDL R13, [R1+0x3f8] ;  /* 0x0003f800010d7983 */ /* 0x000ea80000100800 */
[----:B------:R-:W2:Y:S01]  /*242b0*/  LDL R12, [R1+0x3fc] ;  /* 0x0003fc00010c7983 */ /* 0x000ea20000100800 */
[----:B0-----:R-:W-:-:S02]  /*242c0*/  PRMT R6, RZ, 0x7610, R6 ;  /* 0x00007610ff067816 */ /* 0x001fc40000000006 */
[----:B------:R-:W-:Y:S01]  /*242d0*/  PRMT R7, RZ, 0x7610, R7 ;  /* 0x00007610ff077816 */ /* 0x000fe20000000007 */
[----:B------:R-:W2:Y:S04]  /*242e0*/  LDL R15, [R1+0x3b8] ;  /* 0x0003b800010f7983 */ /* 0x000ea80000100800 */
[----:B-1----:R-:W2:Y:S04]  /*242f0*/  LDL R4, [R1+0x378] ;  /* 0x0003780001047983 */ /* 0x002ea80000100800 */
[----:B------:R3:W2:Y:S04]  /*24300*/  @!P3 LDG.E.U16 R6, desc[UR10][R8.64] ;  /* 0x0000000a0806b981 */ /* 0x0006a8000c1e1500 */
[----:B------:R-:W2:Y:S01]  /*24310*/  LDL R22, [R1+0xad0] ;  /* 0x000ad00001167983 */ /* 0x000ea20000100800 */
[----:B---3--:R-:W-:-:S02]  /*24320*/  @!P3 IMAD.MOV.U32 R8, RZ, RZ, R11 ;  /* 0x000000ffff08b224 */ /* 0x008fc400078e000b */
[----:B------:R-:W-:Y:S02]  /*24330*/  @!P3 IMAD.MOV.U32 R9, RZ, RZ, R14 ;  /* 0x000000ffff09b224 */ /* 0x000fe400078e000e */
[----:B------:R-:W-:Y:S02]  /*24340*/  @!P3 IMAD.MOV.U32 R11, RZ, RZ, R10 ;  /* 0x000000ffff0bb224 */ /* 0x000fe400078e000a */
[----:B------:R-:W-:Y:S01]  /*24350*/  @!P3 IMAD.MOV.U32 R10, RZ, RZ, R2 ;  /* 0x000000ffff0ab224 */ /* 0x000fe200078e0002 */
[----:B------:R-:W3:Y:S04]  /*24360*/  LDL R14, [R1+0x3bc] ;  /* 0x0003bc00010e7983 */ /* 0x000ee80000100800 */
[----:B------:R0:W3:Y:S04]  /*24370*/  @!P3 LDG.E.U16 R7, desc[UR10][R8.64] ;  /* 0x0000000a0807b981 */ /* 0x0000e8000c1e1500 */
[----:B------:R-:W3:Y:S01]  /*24380*/  LDL R2, [R1+0x37c] ;  /* 0x00037c0001027983 */ /* 0x000ee20000100800 */
[----:B0-----:R-:W-:-:S02]  /*24390*/  PRMT R8, RZ, 0x7610, R8 ;  /* 0x00007610ff087816 */ /* 0x001fc40000000008 */
[----:B------:R-:W-:-:S04]  /*243a0*/  PRMT R9, RZ, 0x7610, R9 ;  /* 0x00007610ff097816 */ /* 0x000fc80000000009 */
[----:B------:R4:W3:Y:S02]  /*243b0*/  @!P3 LDG.E.U16 R8, desc[UR10][R10.64] ;  /* 0x0000000a0a08b981 */ /* 0x0008e4000c1e1500 */
[----:B----4-:R-:W-:Y:S02]  /*243c0*/  @!P3 IMAD.MOV.U32 R11, RZ, RZ, R20 ;  /* 0x000000ffff0bb224 */ /* 0x010fe400078e0014 */
[----:B--2---:R-:W-:Y:S01]  /*243d0*/  @!P3 IMAD.MOV.U32 R10, RZ, RZ, R16 ;  /* 0x000000ffff0ab224 */ /* 0x004fe200078e0010 */
[----:B------:R-:W2:Y:S04]  /*243e0*/  LDL R20, [R1+0xb0c] ;  /* 0x000b0c0001147983 */ /* 0x000ea80000100800 */
[----:B------:R0:W4:Y:S02]  /*243f0*/  @!P3 LDG.E.U16 R9, desc[UR10][R10.64] ;  /* 0x0000000a0a09b981 */ /* 0x000124000c1e1500 */
[----:B0-----:R-:W-:-:S06]  /*24400*/  PRMT R10, RZ, 0x7610, R10 ;  /* 0x00007610ff0a7816 */ /* 0x001fcc000000000a */
[----:B------:R3:W4:Y:S01]  /*24410*/  @!P3 LDG.E.U16 R10, desc[UR10][R12.64] ;  /* 0x0000000a0c0ab981 */ /* 0x000722000c1e1500 */
[----:B------:R-:W-:Y:S01]  /*24420*/  PRMT R11, RZ, 0x7610, R11 ;  /* 0x00007610ff0b7816 */ /* 0x000fe2000000000b */
[----:B---3--:R-:W-:Y:S02]  /*24430*/  @!P3 IMAD.MOV.U32 R12, RZ, RZ, R14 ;  /* 0x000000ffff0cb224 */ /* 0x008fe400078e000e */
[----:B------:R-:W-:Y:S02]  /*24440*/  @!P3 IMAD.MOV.U32 R13, RZ, RZ, R15 ;  /* 0x000000ffff0db224 */ /* 0x000fe400078e000f */
[----:B------:R-:W-:Y:S02]  /*24450*/  @!P3 IMAD.MOV.U32 R14, RZ, RZ, R2 ;  /* 0x000000ffff0eb224 */ /* 0x000fe400078e0002 */
[----:B------:R-:W-:Y:S01]  /*24460*/  @!P3 IMAD.MOV.U32 R15, RZ, RZ, R4 ;  /* 0x000000ffff0fb224 */ /* 0x000fe200078e0004 */
[----:B------:R0:W3:Y:S02]  /*24470*/  @!P3 LDG.E.U16 R11, desc[UR10][R12.64] ;  /* 0x0000000a0c0bb981 */ /* 0x0000e4000c1e1500 */
[----:B0-----:R-:W-:-:S02]  /*24480*/  PRMT R12, RZ, 0x7610, R12 ;  /* 0x00007610ff0c7816 */ /* 0x001fc4000000000c */
[----:B------:R-:W-:-:S04]  /*24490*/  PRMT R13, RZ, 0x7610, R13 ;  /* 0x00007610ff0d7816 */ /* 0x000fc8000000000d */
[----:B------:R0:W3:Y:S02]  /*244a0*/  @!P3 LDG.E.U16 R12, desc[UR10][R14.64] ;  /* 0x0000000a0e0cb981 */ /* 0x0000e4000c1e1500 */
[----:B0-----:R-:W-:Y:S02]  /*244b0*/  @!P3 IMAD.MOV.U32 R15, RZ, RZ, R22 ;  /* 0x000000ffff0fb224 */ /* 0x001fe400078e0016 */
[----:B--2---:R-:W-:-:S05]  /*244c0*/  @!P3 IMAD.MOV.U32 R14, RZ, RZ, R20 ;  /* 0x000000ffff0eb224 */ /* 0x004fca00078e0014 */
[----:B------:R-:W2:Y:S04]  /*244d0*/  @!P3 LDG.E.U16 R13, desc[UR10][R14.64] ;  /* 0x0000000a0e0db981 */ /* 0x000ea8000c1e1500 */
[----:B----4-:R0:W-:Y:S04]  /*244e0*/  STL [R1+0x1174], R10 ;  /* 0x0011740a01007387 */ /* 0x0101e80000100800 */
[----:B------:R-:W4:Y:S04]  /*244f0*/  LDL R16, [R1+0xb10] ;  /* 0x000b100001107983 */ /* 0x000f280000100800 */
[----:B0-----:R-:W4:Y:S04]  /*24500*/  LDL R10, [R1+0xb24] ;  /* 0x000b2400010a7983 */ /* 0x001f280000100800 */
[----:B---3--:R-:W-:Y:S04]  /*24510*/  STL [R1+0x1178], R11 ;  /* 0x0011780b01007387 */ /* 0x008fe80000100800 */
[----:B------:R-:W3:Y:S04]  /*24520*/  LDL R4, [R1+0x430] ;  /* 0x0004300001047983 */ /* 0x000ee80000100800 */
[----:B------:R-:W3:Y:S01]  /*24530*/  LDL R2, [R1+0x434] ;  /* 0x0004340001027983 */ /* 0x000ee20000100800 */
[----:B------:R-:W-:-:S03]  /*24540*/  PRMT R17, RZ, 0x7610, R17 ;  /* 0x00007610ff117816 */ /* 0x000fc60000000011 */
[----:B------:R0:W-:Y:S04]  /*24550*/  STL [R1+0x117c], R12 ;  /* 0x00117c0c01007387 */ /* 0x0001e80000100800 */
[----:B------:R-:W3:Y:S04]  /*24560*/  LDL R22, [R1+0x3f0] ;  /* 0x0003f00001167983 */ /* 0x000ee80000100800 */
[----:B------:R-:W3:Y:S04]  /*24570*/  LDL R20, [R1+0x3f4] ;  /* 0x0003f40001147983 */ /* 0x000ee80000100800 */
[----:B------:R-:W3:Y:S04]  /*24580*/  LDL.LU R28, [R1] ;  /* 0x00000000011c7983 */ /* 0x000ee80000300800 */
[----:B--2---:R1:W-:Y:S01]  /*24590*/  STL [R1+0x1180], R13 ;  /* 0x0011800d01007387 */ /* 0x0043e20000100800 */
[----:B------:R-:W-:-:S02]  /*245a0*/  PRMT R19, RZ, 0x7610, R19 ;  /* 0x00007610ff137816 */ /* 0x000fc40000000013 */
[----:B------:R-:W-:Y:S02]  /*245b0*/  PRMT R21, RZ, 0x7610, R21 ;  /* 0x00007610ff157816 */ /* 0x000fe40000000015 */
[----:B------:R-:W-:Y:S01]  /*245c0*/  PRMT R23, RZ, 0x7610, R23 ;  /* 0x00007610ff177816 */ /* 0x000fe20000000017 */
[----:B0-----:R-:W2:Y:S04]  /*245d0*/  LDL R12, [R1+0x374] ;  /* 0x00037400010c7983 */ /* 0x001ea80000100800 */
[----:B------:R-:W2:Y:S04]  /*245e0*/  LDL R11, [R1+0xad4] ;  /* 0x000ad400010b7983 */ /* 0x000ea80000100800 */
[----:B-1----:R-:W2:Y:S01]  /*245f0*/  LDL R13, [R1+0x3b4] ;  /* 0x0003b400010d7983 */ /* 0x002ea20000100800 */
[----:B----4-:R-:W-:-:S03]  /*24600*/  @!P3 IMAD.MOV.U32 R15, RZ, RZ, R16 ;  /* 0x000000ffff0fb224 */ /* 0x010fc600078e0010 */
[----:B------:R-:W4:Y:S01]  /*24610*/  LDL R16, [R1+0x3b0] ;  /* 0x0003b00001107983 */ /* 0x000f220000100800 */
[----:B------:R-:W-:-:S05]  /*24620*/  @!P3 IMAD.MOV.U32 R14, RZ, RZ, R10 ;  /* 0x000000ffff0eb224 */ /* 0x000fca00078e000a */
[----:B------:R3:W4:Y:S02]  /*24630*/  @!P3 LDG.E.U16 R17, desc[UR10][R14.64] ;  /* 0x0000000a0e11b981 */ /* 0x000724000c1e1500 */
[----:B---3--:R-:W-:Y:S02]  /*24640*/  @!P3 IMAD.MOV.U32 R14, RZ, RZ, R2 ;  /* 0x000000ffff0eb224 */ /* 0x008fe400078e0002 */
[----:B------:R-:W-:-:S05]  /*24650*/  @!P3 IMAD.MOV.U32 R15, RZ, RZ, R4 ;  /* 0x000000ffff0fb224 */ /* 0x000fca00078e0004 */
[----:B------:R0:W3:Y:S02]  /*24660*/  @!P3 LDG.E.U16 R19, desc[UR10][R14.64] ;  /* 0x0000000a0e13b981 */ /* 0x0000e4000c1e1500 */
[----:B0-----:R-:W-:Y:S02]  /*24670*/  @!P3 IMAD.MOV.U32 R14, RZ, RZ, R20 ;  /* 0x000000ffff0eb224 */ /* 0x001fe400078e0014 */
[----:B------:R-:W-:-:S05]  /*24680*/  @!P3 IMAD.MOV.U32 R15, RZ, RZ, R22 ;  /* 0x000000ffff0fb224 */ /* 0x000fca00078e0016 */
[----:B------:R2:W3:Y:S02]  /*24690*/  @!P3 LDG.E.U16 R21, desc[UR10][R14.64] ;  /* 0x0000000a0e15b981 */ /* 0x0004e4000c1e1500 */
[----:B--2---:R-:W-:Y:S02]  /*246a0*/  @!P3 IMAD.MOV.U32 R14, RZ, RZ, R13 ;  /* 0x000000ffff0eb224 */ /* 0x004fe400078e000d */
[----:B----4-:R-:W-:-:S05]  /*246b0*/  @!P3 IMAD.MOV.U32 R15, RZ, RZ, R16 ;  /* 0x000000ffff0fb224 */ /* 0x010fca00078e0010 */
[----:B------:R0:W2:Y:S04]  /*246c0*/  @!P3 LDG.E.U16 R23, desc[UR10][R14.64] ;  /* 0x0000000a0e17b981 */ /* 0x0000a8000c1e1500 */
[----:B------:R1:W-:Y:S04]  /*246d0*/  STL [R1+0x1184], R17 ;  /* 0x0011841101007387 */ /* 0x0003e80000100800 */
[----:B------:R-:W4:Y:S04]  /*246e0*/  LDL R10, [R1+0xad8] ;  /* 0x000ad800010a7983 */ /* 0x000f280000100800 */
[----:B------:R-:W4:Y:S04]  /*246f0*/  LDL R4, [R1+0xb14] ;  /* 0x000b140001047983 */ /* 0x000f280000100800 */
[----:B------:R-:W4:Y:S01]  /*24700*/  LDL R2, [R1+0xb20] ;  /* 0x000b200001027983 */ /* 0x000f220000100800 */
[----:B------:R-:W1:Y:S01]  /*24710*/  S2R R26, SR_TID.X ;  /* 0x00000000001a7919 */ /* 0x000e620000002100 */
[----:B------:R-:W-:Y:S01]  /*24720*/  PRMT R25, RZ, 0x7610, R25 ;  /* 0x00007610ff197816 */ /* 0x000fe20000000019 */
[----:B0-----:R-:W-:-:S02]  /*24730*/  @!P3 IMAD.MOV.U32 R14, RZ, RZ, R11 ;  /* 0x000000ffff0eb224 */ /* 0x001fc400078e000b */
[----:B------:R-:W-:-:S05]  /*24740*/  @!P3 IMAD.MOV.U32 R15, RZ, RZ, R12 ;  /* 0x000000ffff0fb224 */ /* 0x000fca00078e000c */
[----:B------:R4:W4:Y:S04]  /*24750*/  @!P3 LDG.E.U16 R25, desc[UR10][R14.64] ;  /* 0x0000000a0e19b981 */ /* 0x000928000c1e1500 */
[----:B---3--:R-:W-:Y:S04]  /*24760*/  STL [R1+0x115c], R19 ;  /* 0x00115c1301007387 */ /* 0x008fe80000100800 */
[----:B------:R-:W-:Y:S01]  /*24770*/  STL [R1+0x1160], R21 ;  /* 0x0011601501007387 */ /* 0x000fe20000100800 */
[----:B-1----:R-:W-:Y:S02]  /*24780*/  LOP3.LUT R26, R26, 0x3f, RZ, 0xc0, !PT ;  /* 0x0000003f1a1a7812 */ /* 0x002fe400078ec0ff */
[----:B------:R-:W-:Y:S01]  /*24790*/  PRMT R27, RZ, 0x7610, R27 ;  /* 0x00007610ff1b7816 */ /* 0x000fe2000000001b */
[----:B--2---:R0:W-:Y:S04]  /*247a0*/  STL [R1+0x1188], R23 ;  /* 0x0011881701007387 */ /* 0x0041e80000100800 */
[----:B------:R-:W-:Y:S04]  /*247b0*/  STL [R1+0xbb4], R0 ;  /* 0x000bb40001007387 */ /* 0x000fe80000100800 */
[----:B------:R-:W2:Y:S04]  /*247c0*/  LDL.LU R17, [R1+0xb8] ;  /* 0x0000b80001117983 */ /* 0x000ea80000300800 */
[----:B------:R-:W3:Y:S04]  /*247d0*/  LDL.LU R13, [R1+0xb0] ;  /* 0x0000b000010d7983 */ /* 0x000ee80000300800 */
[----:B------:R-:W3:Y:S04]  /*247e0*/  LDL.LU R12, [R1+0xa8] ;  /* 0x0000a800010c7983 */ /* 0x000ee80000300800 */
[----:B------:R-:W3:Y:S01]  /*247f0*/  LDL.LU R11, [R1+0xa0] ;  /* 0x0000a000010b7983 */ /* 0x000ee20000300800 */
[----:B0-----:R-:W-:-:S02]  /*24800*/  IMAD.SHL.U32 R23, R26, 0x2, RZ ;  /* 0x000000021a177824 */ /* 0x001fc400078e00ff */
[----:B----4-:R-:W-:Y:S02]  /*24810*/  @!P3 IMAD.MOV.U32 R15, RZ, RZ, R10 ;  /* 0x000000ffff0fb224 */ /* 0x010fe400078e000a */
[----:B------:R-:W-:Y:S01]  /*24820*/  @!P3 IMAD.MOV.U32 R14, RZ, RZ, R4 ;  /* 0x000000ffff0eb224 */ /* 0x000fe200078e0004 */
[----:B------:R-:W4:Y:S04]  /*24830*/  LDL.LU R10, [R1+0x98] ;  /* 0x00009800010a7983 */ /* 0x000f280000300800 */
[----:B------:R-:W4:Y:S01]  /*24840*/  LDL.LU R4, [R1+0x90] ;  /* 0x0000900001047983 */ /* 0x000f220000300800 */
[----:B------:R-:W-:-:S03]  /*24850*/  LOP3.LUT R23, R23, 0x50, RZ, 0x3c, !PT ;  /* 0x0000005017177812 */ /* 0x000fc600078e3cff */
[----:B------:R-:W4:Y:S04]  /*24860*/  LDL.LU R16, [R1+0x88] ;  /* 0x0000880001107983 */ /* 0x000f280000300800 */
[----:B------:R-:W4:Y:S04]  /*24870*/  LDL.LU R22, [R1+0x80] ;  /* 0x0000800001167983 */ /* 0x000f280000300800 */
[----:B------:R0:W-:Y:S01]  /*24880*/  STS.U16 [R23+UR5+0x5e80], R28 ;  /* 0x005e801c17007988 */ /* 0x0001e20008000405 */
[----:B------:R-:W1:Y:S03]  /*24890*/  S2R R21, SR_TID.X ;  /* 0x0000000000157919 */ /* 0x000e660000002100 */
[----:B------:R0:W4:Y:S04]  /*248a0*/  @!P3 LDG.E.U16 R27, desc[UR10][R14.64] ;  /* 0x0000000a0e1bb981 */ /* 0x000128000c1e1500 */
[----:B0-----:R-:W4:Y:S01]  /*248b0*/  LDL.LU R28, [R1+0x78] ;  /* 0x00007800011c7983 */ /* 0x001f220000300800 */
[----:B------:R-:W-:Y:S01]  /*248c0*/  PRMT R29, RZ, 0x7610, R29 ;  /* 0x00007610ff1d7816 */ /* 0x000fe2000000001d */
[----:B------:R-:W-:-:S02]  /*248d0*/  @!P3 IMAD.MOV.U32 R14, RZ, RZ, R2 ;  /* 0x000000ffff0eb224 */ /* 0x000fc400078e0002 */
[----:B------:R-:W-:-:S05]  /*248e0*/  @!P3 IMAD.MOV.U32 R15, RZ, RZ, R0 ;  /* 0x000000ffff0fb224 */ /* 0x000fca00078e0000 */
[----:B------:R-:W4:Y:S04]  /*248f0*/  @!P3 LDG.E.U16 R29, desc[UR10][R14.64] ;  /* 0x0000000a0e1db981 */ /* 0x000f28000c1e1500 */
[----:B------:R0:W-:Y:S04]  /*24900*/  STS.U16 [R23+UR5+0x6280], R24 ;  /* 0x0062801817007988 */ /* 0x0001e80008000405 */
[----:B------:R0:W-:Y:S04]  /*24910*/  STS.U16 [R23+UR5+0x6680], R18 ;  /* 0x0066801217007988 */ /* 0x0001e80008000405 */
[----:B------:R-:W-:Y:S04]  /*24920*/  STS.U16 [R23+UR5+0x6a80], R3 ;  /* 0x006a800317007988 */ /* 0x000fe80008000405 */
[----:B------:R-:W4:Y:S04]  /*24930*/  LDL.LU R14, [R1+0x38] ;  /* 0x00003800010e7983 */ /* 0x000f280000300800 */
[----:B------:R-:W4:Y:S04]  /*24940*/  LDL.LU R15, [R1+0x30] ;  /* 0x00003000010f7983 */ /* 0x000f280000300800 */
[----:B------:R-:W4:Y:S04]  /*24950*/  LDL.LU R0, [R1+0x28] ;  /* 0x0000280001007983 */ /* 0x000f280000300800 */
[----:B------:R-:W4:Y:S04]  /*24960*/  LDL.LU R19, [R1+0x20] ;  /* 0x0000200001137983 */ /* 0x000f280000300800 */
[----:B------:R-:W4:Y:S04]  /*24970*/  LDL.LU R2, [R1+0x18] ;  /* 0x0000180001027983 */ /* 0x000f280000300800 */
[----:B------:R-:W4:Y:S04]  /*24980*/  LDL.LU R20, [R1+0x10] ;  /* 0x0000100001147983 */ /* 0x000f280000300800 */
[----:B------:R-:W4:Y:S04]  /*24990*/  LDL.LU R26, [R1+0x8] ;  /* 0x00000800011a7983 */ /* 0x000f280000300800 */
[----:B0-----:R-:W4:Y:S04]  /*249a0*/  LDL.LU R24, [R1+0x40] ;  /* 0x0000400001187983 */ /* 0x001f280000300800 */
[----:B------:R-:W4:Y:S04]  /*249b0*/  LDL.LU R18, [R1+0x48] ;  /* 0x0000480001127983 */ /* 0x000f280000300800 */
[----:B------:R0:W-:Y:S04]  /*249c0*/  STS.U16 [R23+UR5+0x6e80], R5 ;  /* 0x006e800517007988 */ /* 0x0001e80008000405 */
[----:B------:R0:W-:Y:S04]  /*249d0*/  STS.U16 [R23+UR5+0x7280], R6 ;  /* 0x0072800617007988 */ /* 0x0001e80008000405 */
[----:B------:R0:W-:Y:S04]  /*249e0*/  STS.U16 [R23+UR5+0x7680], R7 ;  /* 0x0076800717007988 */ /* 0x0001e80008000405 */
[----:B------:R1:W-:Y:S04]  /*249f0*/  STS.U16 [R23+UR5+0x7a80], R8 ;  /* 0x007a800817007988 */ /* 0x0003e80008000405 */
[----:B------:R1:W-:Y:S04]  /*24a00*/  STS.U16 [R23+UR5+0x7e80], R9 ;  /* 0x007e800917007988 */ /* 0x0003e80008000405 */
[----:B0-----:R-:W4:Y:S04]  /*24a10*/  LDL.LU R5, [R1+0x50] ;  /* 0x0000500001057983 */ /* 0x001f280000300800 */
[----:B------:R-:W4:Y:S04]  /*24a20*/  LDL.LU R6, [R1+0x58] ;  /* 0x0000580001067983 */ /* 0x000f280000300800 */
[----:B------:R-:W4:Y:S04]  /*24a30*/  LDL.LU R7, [R1+0x60] ;  /* 0x0000600001077983 */ /* 0x000f280000300800 */
[----:B-1----:R-:W4:Y:S04]  /*24a40*/  LDL.LU R8, [R1+0x68] ;  /* 0x0000680001087983 */ /* 0x002f280000300800 */
[----:B------:R-:W4:Y:S04]  /*24a50*/  LDL.LU R23, [R1+0x1188] ;  /* 0x0011880001177983 */ /* 0x000f280000300800 */
[----:B------:R-:W4:Y:S01]  /*24a60*/  LDL.LU R9, [R1+0x70] ;  /* 0x0000700001097983 */ /* 0x000f220000300800 */
[----:B------:R-:W-:-:S05]  /*24a70*/  LOP3.LUT R3, R21, 0x3f, RZ, 0xc0, !PT ;  /* 0x0000003f15037812 */ /* 0x000fca00078ec0ff */
[----:B------:R-:W-:-:S05]  /*24a80*/  IMAD.SHL.U32 R21, R3, 0x2, RZ ;  /* 0x0000000203157824 */ /* 0x000fca00078e00ff */
[----:B------:R-:W-:-:S05]  /*24a90*/  LOP3.LUT R21, R21, 0x60, RZ, 0x3c, !PT ;  /* 0x0000006015157812 */ /* 0x000fca00078e3cff */
[----:B--2---:R0:W-:Y:S04]  /*24aa0*/  STS.U16 [R21+UR5+0x300], R17 ;  /* 0x0003001115007988 */ /* 0x0041e80008000405 */
[----:B---3--:R1:W-:Y:S04]  /*24ab0*/  STS.U16 [R21+UR5+0x700], R13 ;  /* 0x0007000d15007988 */ /* 0x0083e80008000405 */
[----:B------:R2:W-:Y:S04]  /*24ac0*/  STS.U16 [R21+UR5+0xb00], R12 ;  /* 0x000b000c15007988 */ /* 0x0005e80008000405 */
[----:B------:R3:W-:Y:S04]  /*24ad0*/  STS.U16 [R21+UR5+0xf00], R11 ;  /* 0x000f000b15007988 */ /* 0x0007e80008000405 */
[----:B0-----:R-:W4:Y:S04]  /*24ae0*/  LDL.LU R17, [R1+0x1184] ;  /* 0x0011840001117983 */ /* 0x001f280000300800 */
[----:B-1----:R-:W4:Y:S04]  /*24af0*/  LDL.LU R13, [R1+0x1180] ;  /* 0x00118000010d7983 */ /* 0x002f280000300800 */
[----:B--2---:R-:W2:Y:S04]  /*24b00*/  LDL.LU R12, [R1+0x117c] ;  /* 0x00117c00010c7983 */ /* 0x004ea80000300800 */
[----:B---3--:R-:W3:Y:S04]  /*24b10*/  LDL.LU R11, [R1+0x1178] ;  /* 0x00117800010b7983 */ /* 0x008ee80000300800 */
[----:B----4-:R0:W-:Y:S04]  /*24b20*/  STS.U16 [R21+UR5+0x1300], R10 ;  /* 0x0013000a15007988 */ /* 0x0101e80008000405 */
[----:B------:R1:W-:Y:S04]  /*24b30*/  STS.U16 [R21+UR5+0x1700], R4 ;  /* 0x0017000415007988 */ /* 0x0003e80008000405 */
[----:B------:R4:W-:Y:S04]  /*24b40*/  STS.U16 [R21+UR5+0x1b00], R16 ;  /* 0x001b001015007988 */ /* 0x0009e80008000405 */
[----:B------:R4:W-:Y:S04]  /*24b50*/  STS.U16 [R21+UR5+0x1f00], R22 ;  /* 0x001f001615007988 */ /* 0x0009e80008000405 */
[----:B0-----:R-:W2:Y:S04]  /*24b60*/  LDL.LU R10, [R1+0x1174] ;  /* 0x00117400010a7983 */ /* 0x001ea80000300800 */
[----:B-1----:R-:W2:Y:S04]  /*24b70*/  LDL.LU R4, [R1+0x1170] ;  /* 0x0011700001047983 */ /* 0x002ea80000300800 */
[----:B----4-:R-:W4:Y:S04]  /*24b80*/  LDL.LU R16, [R1+0x116c] ;  /* 0x00116c0001107983 */ /* 0x010f280000300800 */
[----:B------:R-:W2:Y:S04]  /*24b90*/  LDL.LU R22, [R1+0x1168] ;  /* 0x0011680001167983 */ /* 0x000ea80000300800 */
[----:B------:R0:W-:Y:S04]  /*24ba0*/  STS.U16 [R21+UR5+0x2300], R28 ;  /* 0x0023001c15007988 */ /* 0x0001e80008000405 */
[----:B0-----:R-:W2:Y:S04]  /*24bb0*/  LDL.LU R28, [R1+0x1164] ;  /* 0x00116400011c7983 */ /* 0x001ea80000300800 */
        /* <DEDUP_REMOVED lines=10> */
[----:B------:R0:W-:Y:S04]  /*24c60*/  STS.U16 [R21+UR5+0x4f00], R19 ;  /* 0x004f001315007988 */ /* 0x0001e80008000405 */
[----:B------:R1:W-:Y:S04]  /*24c70*/  STS.U16 [R21+UR5+0x5300], R2 ;  /* 0x0053000215007988 */ /* 0x0003e80008000405 */
[----:B------:R1:W-:Y:S04]  /*24c80*/  STS.U16 [R21+UR5+0x5700], R20 ;  /* 0x0057001415007988 */ /* 0x0003e80008000405 */
[----:B------:R1:W-:Y:S04]  /*24c90*/  STS.U16 [R21+UR5+0x5b00], R26 ;  /* 0x005b001a15007988 */ /* 0x0003e80008000405 */
[----:B0-----:R-:W3:Y:S04]  /*24ca0*/  LDL.LU R19, [R1+0xb4] ;  /* 0x0000b40001137983 */ /* 0x001ee80000300800 */
[----:B-1----:R-:W3:Y:S04]  /*24cb0*/  LDL.LU R2, [R1+0xac] ;  /* 0x0000ac0001027983 */ /* 0x002ee80000300800 */
        /* <DEDUP_REMOVED lines=12> */
[----:B--2---:R0:W-:Y:S04]  /*24d80*/  STS.U16 [R21+UR5+0x5f00], R28 ;  /* 0x005f001c15007988 */ /* 0x0041e80008000405 */
[----:B------:R1:W-:Y:S04]  /*24d90*/  STS.U16 [R21+UR5+0x6300], R22 ;  /* 0x0063001615007988 */ /* 0x0003e80008000405 */
[----:B----4-:R2:W-:Y:S04]  /*24da0*/  STS.U16 [R21+UR5+0x6700], R16 ;  /* 0x0067001015007988 */ /* 0x0105e80008000405 */
[----:B------:R4:W-:Y:S04]  /*24db0*/  STS.U16 [R21+UR5+0x6b00], R4 ;  /* 0x006b000415007988 */ /* 0x0009e80008000405 */
[----:B------:R1:W-:Y:S04]  /*24dc0*/  STS.U16 [R21+UR5+0x6f00], R10 ;  /* 0x006f000a15007988 */ /* 0x0003e80008000405 */
[----:B---3--:R3:W-:Y:S04]  /*24dd0*/  STS.U16 [R21+UR5+0x7300], R11 ;  /* 0x0073000b15007988 */ /* 0x0087e80008000405 */
[----:B0-----:R-:W3:Y:S04]  /*24de0*/  LDL.LU R28, [R1+0x54] ;  /* 0x00005400011c7983 */ /* 0x001ee80000300800 */
[----:B-1----:R-:W3:Y:S04]  /*24df0*/  LDL.LU R22, [R1+0x5c] ;  /* 0x00005c0001167983 */ /* 0x002ee80000300800 */
[----:B--2---:R-:W2:Y:S04]  /*24e00*/  LDL.LU R16, [R1+0x64] ;  /* 0x0000640001107983 */ /* 0x004ea80000300800 */
[----:B----4-:R-:W4:Y:S04]  /*24e10*/  LDL.LU R4, [R1+0x6c] ;  /* 0x00006c0001047983 */ /* 0x010f280000300800 */
[----:B------:R-:W2:Y:S04]  /*24e20*/  LDL.LU R10, [R1+0x74] ;  /* 0x00007400010a7983 */ /* 0x000ea80000300800 */
[----:B---3--:R-:W3:Y:S04]  /*24e30*/  LDL.LU R11, [R1+0x7c] ;  /* 0x00007c00010b7983 */ /* 0x008ee80000300800 */
[----:B------:R0:W-:Y:S04]  /*24e40*/  STS.U16 [R21+UR5+0x7700], R12 ;  /* 0x0077000c15007988 */ /* 0x0001e80008000405 */
[----:B------:R1:W-:Y:S04]  /*24e50*/  STS.U16 [R21+UR5+0x7b00], R13 ;  /* 0x007b000d15007988 */ /* 0x0003e80008000405 */
[----:B------:R1:W-:Y:S04]  /*24e60*/  STS.U16 [R21+UR5+0x7f00], R17 ;  /* 0x007f001115007988 */ /* 0x0003e80008000405 */
[----:B0-----:R-:W2:Y:S04]  /*24e70*/  LDL.LU R12, [R1+0x84] ;  /* 0x00008400010c7983 */ /* 0x001ea80000300800 */
[----:B-1----:R-:W2:Y:S04]  /*24e80*/  LDL.LU R13, [R1+0x8c] ;  /* 0x00008c00010d7983 */ /* 0x002ea80000300800 */
[----:B------:R-:W2:Y:S04]  /*24e90*/  LDL.LU R21, [R1+0x1160] ;  /* 0x0011600001157983 */ /* 0x000ea80000300800 */
[----:B------:R-:W2:Y:S01]  /*24ea0*/  LDL.LU R17, [R1+0x94] ;  /* 0x0000940001117983 */ /* 0x000ea20000300800 */
[----:B------:R-:W-:-:S05]  /*24eb0*/  IMAD.SHL.U32 R3, R3, 0x2, RZ ;  /* 0x0000000203037824 */ /* 0x000fca00078e00ff */
[----:B------:R-:W-:-:S05]  /*24ec0*/  LOP3.LUT R3, R3, 0x70, RZ, 0x3c, !PT ;  /* 0x0000007003037812 */ /* 0x000fca00078e3cff */
[----:B------:R0:W-:Y:S04]  /*24ed0*/  STS.U16 [R3+UR5+0x380], R19 ;  /* 0x0003801303007988 */ /* 0x0001e80008000405 */
[----:B------:R1:W-:Y:S04]  /*24ee0*/  STS.U16 [R3+UR5+0x780], R2 ;  /* 0x0007800203007988 */ /* 0x0003e80008000405 */
[----:B------:R1:W-:Y:S04]  /*24ef0*/  STS.U16 [R3+UR5+0xb80], R20 ;  /* 0x000b801403007988 */ /* 0x0003e80008000405 */
[----:B------:R1:W-:Y:S04]  /*24f00*/  STS.U16 [R3+UR5+0xf80], R26 ;  /* 0x000f801a03007988 */ /* 0x0003e80008000405 */
[----:B0-----:R-:W4:Y:S04]  /*24f10*/  LDL.LU R19, [R1+0x115c] ;  /* 0x00115c0001137983 */ /* 0x001f280000300800 */
[----:B-1----:R-:W4:Y:S04]  /*24f20*/  LDL.LU R2, [R1+0x1158] ;  /* 0x0011580001027983 */ /* 0x002f280000300800 */
[----:B------:R-:W4:Y:S04]  /*24f30*/  LDL.LU R20, [R1+0x1154] ;  /* 0x0011540001147983 */ /* 0x000f280000300800 */
[----:B------:R-:W4:Y:S04]  /*24f40*/  LDL.LU R26, [R1+0x1150] ;  /* 0x00115000011a7983 */ /* 0x000f280000300800 */
[----:B--2---:R-:W-:Y:S04]  /*24f50*/  STS.U16 [R3+UR5+0x1380], R17 ;  /* 0x0013801103007988 */ /* 0x004fe80008000405 */
[----:B------:R-:W-:Y:S04]  /*24f60*/  STS.U16 [R3+UR5+0x1780], R13 ;  /* 0x0017800d03007988 */ /* 0x000fe80008000405 */
[----:B------:R-:W-:Y:S04]  /*24f70*/  STS.U16 [R3+UR5+0x1b80], R12 ;  /* 0x001b800c03007988 */ /* 0x000fe80008000405 */
[----:B---3--:R-:W-:Y:S04]  /*24f80*/  STS.U16 [R3+UR5+0x1f80], R11 ;  /* 0x001f800b03007988 */ /* 0x008fe80008000405 */
[----:B------:R-:W-:Y:S04]  /*24f90*/  STS.U16 [R3+UR5+0x2380], R10 ;  /* 0x0023800a03007988 */ /* 0x000fe80008000405 */
[----:B----4-:R-:W-:Y:S04]  /*24fa0*/  STS.U16 [R3+UR5+0x2780], R4 ;  /* 0x0027800403007988 */ /* 0x010fe80008000405 */
[----:B------:R0:W-:Y:S04]  /*24fb0*/  STS.U16 [R3+UR5+0x2b80], R16 ;  /* 0x002b801003007988 */ /* 0x0001e80008000405 */
[----:B0-----:R-:W2:Y:S04]  /*24fc0*/  LDL R16, [R1+0x1f8] ;  /* 0x0001f80001107983 */ /* 0x001ea80000100800 */
        /* <DEDUP_REMOVED lines=11> */
[----:B------:R0:W-:Y:S02]  /*25080*/  STS.U16 [R3+UR5+0x5b80], R0 ;  /* 0x005b800003007988 */ /* 0x0001e40008000405 */
[----:B0-----:R-:W0:Y:S02]  /*25090*/  S2R R0, SR_TID.X ;  /* 0x0000000000007919 */ /* 0x001e240000002100 */
        /* <DEDUP_REMOVED lines=8> */
[----:B------:R-:W-:Y:S01]  /*25120*/  STS.U16 [R3+UR5+0x7f80], R29 ;  /* 0x007f801d03007988 */ /* 0x000fe20008000405 */
[----:B------:R-:W-:Y:S01]  /*25130*/  BAR.SYNC.DEFER_BLOCKING 0x0 ;  /* 0x0000000000007b1d */ /* 0x000fe20000010000 */
[C---:B0-----:R-:W-:Y:S01]  /*25140*/  LOP3.LUT R14, R0.reuse, 0x7, RZ, 0xc0, !PT ;  /* 0x00000007000e7812 */ /* 0x041fe200078ec0ff */
[----:B------:R-:W-:-:S02]  /*25150*/  IMAD.SHL.U32 R15, R0, 0x20, RZ ;  /* 0x00000020000f7824 */ /* 0x000fc400078e00ff */
[----:B------:R-:W-:Y:S02]  /*25160*/  IMAD.SHL.U32 R0, R0, 0x2, RZ ;  /* 0x0000000200007824 */ /* 0x000fe400078e00ff */
[----:B------:R-:W-:-:S05]  /*25170*/  IMAD R14, R14, 0x90, RZ ;  /* 0x000000900e0e7824 */ /* 0x000fca00078e02ff */
[----:B------:R-:W-:-:S04]  /*25180*/  LOP3.LUT R0, R14, 0x30, R0, 0x78, !PT ;  /* 0x000000300e007812 */ /* 0x000fc800078e7800 */
[----:B------:R-:W-:-:S05]  /*25190*/  LOP3.LUT R0, R0, 0x400, R15, 0xf8, !PT ;  /* 0x0000040000007812 */ /* 0x000fca00078ef80f */
[----:B------:R-:W0:Y:S04]  /*251a0*/  LDSM.16.M88.4 R4, [R0+UR5] ;  /* 0x000000050004783b */ /* 0x000e280008000200 */
[----:B------:R-:W-:Y:S04]  /*251b0*/  LDSM.16.M88.4 R8, [R0+UR5+0x3800] ;  /* 0x003800050008783b */ /* 0x000fe80008000200 */
[----:B------:R-:W-:Y:S01]  /*251c0*/  LDSM.16.M88.4 R24, [R0+UR5+0x4000] ;  /* 0x004000050018783b */ /* 0x000fe20008000200 */
[----:B0-----:R-:W-:Y:S02]  /*251d0*/  IMAD.MOV.U32 R13, RZ, RZ, R4 ;  /* 0x000000ffff0d7224 */ /* 0x001fe400078e0004 */
[----:B------:R-:W-:Y:S01]  /*251e0*/  IMAD.MOV.U32 R2, RZ, RZ, R5 ;  /* 0x000000ffff027224 */ /* 0x000fe200078e0005 */
[----:B--2---:R-:W0:Y:S04]  /*251f0*/  LDSM.16.MT88.4 R20, [R16+0x8000] ;  /* 0x008000001014783b */ /* 0x004e280000004200 */
[----:B0-----:R-:W-:Y:S04]  /*25200*/  STL [R1+0x114c], R23 ;  /* 0x00114c1701007387 */ /* 0x001fe80000100800 */
[----:B------:R-:W-:Y:S04]  /*25210*/  STL [R1+0x1148], R16 ;  /* 0x0011481001007387 */ /* 0x000fe80000100800 */
[----:B------:R-:W-:Y:S04]  /*25220*/  STL.64 [R1+0x1a8], R6 ;  /* 0x0001a80601007387 */ /* 0x000fe80000100a00 */
[----:B------:R-:W0:Y:S02]  /*25230*/  LDSM.16.M88.4 R4, [R0+UR5+0x800] ;  /* 0x000800050004783b */ /* 0x000e240008000200 */
[----:B0-----:R-:W-:-:S02]  /*25240*/  IMAD.MOV.U32 R18, RZ, RZ, R4 ;  /* 0x000000ffff127224 */ /* 0x001fc400078e0004 */
[----:B------:R-:W-:Y:S01]  /*25250*/  STL.64 [R1+0x198], R6 ;  /* 0x0001980601007387 */ /* 0x000fe20000100a00 */
[----:B------:R-:W-:-:S03]  /*25260*/  IMAD.MOV.U32 R17, RZ, RZ, R5 ;  /* 0x000000ffff117224 */ /* 0x000fc600078e0005 */
[----:B------:R-:W0:Y:S02]  /*25270*/  LDSM.16.M88.4 R4, [R0+UR5+0x1000] ;  /* 0x001000050004783b */ /* 0x000e240008000200 */
[----:B0-----:R-:W-:Y:S02]  /*25280*/  IMAD.MOV.U32 R12, RZ, RZ, R4 ;  /* 0x000000ffff0c7224 */ /* 0x001fe400078e0004 */
        /* <DEDUP_REMOVED lines=14> */
[----:B------:R-:W0:Y:S04]  /*25370*/  LDSM.16.M88.4 R4, [R0+UR5+0x3000] ;  /* 0x003000050004783b */ /* 0x000e280008000200 */
[----:B0-----:R-:W-:Y:S04]  /*25380*/  STL.64 [R1+0x140], R4 ;  /* 0x0001400401007387 */ /* 0x001fe80000100a00 */
[----:B------:R-:W-:Y:S04]  /*25390*/  STL.64 [R1+0x148], R6 ;  /* 0x0001480601007387 */ /* 0x000fe80000100a00 */
[----:B------:R-:W0:Y:S04]  /*253a0*/  LDSM.16.M88.4 R4, [R0+UR5+0x4800] ;  /* 0x004800050004783b */ /* 0x000e280008000200 */
[----:B------:R-:W-:Y:S04]  /*253b0*/  STL.64 [R1+0x130], R8 ;  /* 0x0001300801007387 */ /* 0x000fe80000100a00 */
[----:B------:R-:W-:Y:S04]  /*253c0*/  STL.64 [R1+0x138], R10 ;  /* 0x0001380a01007387 */ /* 0x000fe80000100a00 */
[----:B------:R-:W1:Y:S04]  /*253d0*/  LDSM.16.M88.4 R8, [R0+UR5+0x5000] ;  /* 0x005000050008783b */ /* 0x000e680008000200 */
[----:B------:R-:W-:Y:S04]  /*253e0*/  STL.64 [R1+0x120], R24 ;  /* 0x0001201801007387 */ /* 0x000fe80000100a00 */
[----:B------:R-:W-:Y:S04]  /*253f0*/  STL.64 [R1+0x128], R26 ;  /* 0x0001281a01007387 */ /* 0x000fe80000100a00 */
[----:B------:R-:W-:Y:S04]  /*25400*/  LDSM.16.M88.4 R24, [R0+UR5+0x5800] ;  /* 0x005800050018783b */ /* 0x000fe80008000200 */
[----:B0-----:R-:W-:Y:S04]  /*25410*/  STL.64 [R1+0x110], R4 ;  /* 0x0001100401007387 */ /* 0x001fe80000100a00 */
[----:B------:R-:W-:Y:S04]  /*25420*/  STL.64 [R1+0x118], R6 ;  /* 0x0001180601007387 */ /* 0x000fe80000100a00 */
[----:B-1----:R-:W-:Y:S04]  /*25430*/  STL.64 [R1+0x100], R8 ;  /* 0x0001000801007387 */ /* 0x002fe80000100a00 */
[----:B------:R-:W-:Y:S04]  /*25440*/  STL.64 [R1+0x108], R10 ;  /* 0x0001080a01007387 */ /* 0x000fe80000100a00 */
[----:B------:R-:W0:Y:S04]  /*25450*/  LDSM.16.M88.4 R8, [R0+UR5+0x6800] ;  /* 0x006800050008783b */ /* 0x000e280008000200 */
[----:B------:R-:W1:Y:S01]  /*25460*/  LDSM.16.M88.4 R4, [R0+UR5+0x6000] ;  /* 0x006000050004783b */ /* 0x000e620008000200 */
[----:B0-----:R-:W-:-:S02]  /*25470*/  IMAD.MOV.U32 R29, RZ, RZ, R11 ;  /* 0x000000ffff1d7224 */ /* 0x001fc400078e000b */
[----:B------:R-:W-:Y:S02]  /*25480*/  IMAD.MOV.U32 R11, RZ, RZ, R23 ;  /* 0x000000ffff0b7224 */ /* 0x000fe400078e0017 */
[----:B------:R-:W2:Y:S04]  /*25490*/  LDL.LU R23, [R1+0x114c] ;  /* 0x00114c0001177983 */ /* 0x000ea80000300800 */
[----:B------:R0:W-:Y:S02]  /*254a0*/  STL.64 [R1+0xf8], R26 ;  /* 0x0000f81a01007387 */ /* 0x0001e40000100a00 */
[----:B0-----:R-:W-:Y:S02]  /*254b0*/  IMAD.MOV.U32 R26, RZ, RZ, R16 ;  /* 0x000000ffff1a7224 */ /* 0x001fe400078e0010 */
[----:B------:R-:W3:Y:S04]  /*254c0*/  LDL.LU R16, [R1+0x1148] ;  /* 0x0011480001107983 */ /* 0x000ee80000300800 */
[----:B------:R-:W-:Y:S04]  /*254d0*/  STL.64 [R1+0x1100], R24 ;  /* 0x0011001801007387 */ /* 0x000fe80000100a00 */
[----:B------:R0:W-:Y:S04]  /*254e0*/  STL [R1+0x107c], R8 ;  /* 0x00107c0801007387 */ /* 0x0001e80000100800 */
[----:B-1----:R1:W-:Y:S01]  /*254f0*/  STL.64 [R1+0xe8], R6 ;  /* 0x0000e80601007387 */ /* 0x0023e20000100a00 */
[----:B0-----:R-:W-:-:S02]  /*25500*/  IMAD.MOV.U32 R8, RZ, RZ, R13 ;  /* 0x000000ffff087224 */ /* 0x001fc400078e000d */
[----:B------:R-:W-:Y:S02]  /*25510*/  IMAD.MOV.U32 R25, RZ, RZ, R15 ;  /* 0x000000ffff197224 */ /* 0x000fe400078e000f */
[----:B------:R-:W-:Y:S02]  /*25520*/  IMAD.MOV.U32 R24, RZ, RZ, R14 ;  /* 0x000000ffff187224 */ /* 0x000fe400078e000e */
[----:B-1----:R-:W-:Y:S02]  /*25530*/  IMAD.MOV.U32 R6, RZ, RZ, R12 ;  /* 0x000000ffff067224 */ /* 0x002fe400078e000c */
[----:B------:R-:W0:Y:S01]  /*25540*/  LDSM.16.M88.4 R12, [R0+UR5+0x7000] ;  /* 0x00700005000c783b */ /* 0x000e220008000200 */
[----:B------:R-:W-:Y:S02]  /*25550*/  IMAD.MOV.U32 R7, RZ, RZ, R3 ;  /* 0x000000ffff077224 */ /* 0x000fe400078e0003 */
[----:B------:R-:W-:Y:S01]  /*25560*/  IMAD.MOV.U32 R27, RZ, RZ, R28 ;  /* 0x000000ffff1b7224 */ /* 0x000fe200078e001c */
[----:B------:R1:W-:Y:S04]  /*25570*/  STL.64 [R1+0x10f8], R4 ;  /* 0x0010f80401007387 */ /* 0x0003e80000100a00 */
[----:B------:R4:W-:Y:S04]  /*25580*/  STL [R1+0x1078], R9 ;  /* 0x0010780901007387 */ /* 0x0009e80000100800 */
[----:B------:R-:W-:Y:S01]  /*25590*/  STL [R1+0x1070], R29 ;  /* 0x0010701d01007387 */ /* 0x000fe20000100800 */
[----:B0-----:R-:W-:-:S02]  /*255a0*/  IMAD.MOV.U32 R3, RZ, RZ, R15 ;  /* 0x000000ffff037224 */ /* 0x001fc400078e000f */
[----:B------:R-:W-:-:S03]  /*255b0*/  IMAD.MOV.U32 R28, RZ, RZ, R14 ;  /* 0x000000ffff1c7224 */ /* 0x000fc600078e000e */
[----:B------:R-:W-:Y:S04]  /*255c0*/  STL [R1+0x1080], R3 ;  /* 0x0010800301007387 */ /* 0x000fe80000100800 */
[----:B------:R-:W-:Y:S04]  /*255d0*/  STL [R1+0x1074], R28 ;  /* 0x0010741c01007387 */ /* 0x000fe80000100800 */
[----:B------:R-:W-:Y:S04]  /*255e0*/  STL.64 [R1+0x1068], R12 ;  /* 0x0010680c01007387 */ /* 0x000fe80000100a00 */
[----:B------:R-:W0:Y:S01]  /*255f0*/  LDSM.16.M88.4 R12, [R0+UR5+0x7800] ;  /* 0x00780005000c783b */ /* 0x000e220008000200 */
[----:B-1----:R-:W-:-:S02]  /*25600*/  IMAD.MOV.U32 R4, RZ, RZ, R6 ;  /* 0x000000ffff047224 */ /* 0x002fc400078e0006 */
[----:B------:R-:W-:Y:S01]  /*25610*/  IMAD.MOV.U32 R5, RZ, RZ, R19 ;  /* 0x000000ffff057224 */ /* 0x000fe200078e0013 */
[----:B------:R-:W-:Y:S01]  /*25620*/  STL [R1+0xd8], R10 ;  /* 0x0000d80a01007387 */ /* 0x000fe20000100800 */
[----:B----4-:R-:W-:-:S03]  /*25630*/  IMAD.MOV.U32 R9, RZ, RZ, R2 ;  /* 0x000000ffff097224 */ /* 0x010fc600078e0002 */
[----:B0-----:R-:W-:Y:S04]  /*25640*/  STL.64 [R1+0xb0], R12 ;  /* 0x0000b00c01007387 */ /* 0x001fe80000100a00 */
[----:B------:R0:W-:Y:S02]  /*25650*/  STL.64 [R1+0x1140], R4 ;  /* 0x0011400401007387 */ /* 0x0001e40000100a00 */
[----:B0-----:R-:W-:Y:S02]  /*25660*/  IMAD.MOV.U32 R4, RZ, RZ, R18 ;  /* 0x000000ffff047224 */ /* 0x001fe400078e0012 */
[----:B------:R-:W-:Y:S02]  /*25670*/  IMAD.MOV.U32 R5, RZ, RZ, R17 ;  /* 0x000000ffff057224 */ /* 0x000fe400078e0011 */
[----:B------:R-:W-:-:S02]  /*25680*/  IMAD.MOV.U32 R0, RZ, RZ, R15 ;  /* 0x000000ffff007224 */ /* 0x000fc400078e000f */
[----:B------:R-:W-:-:S03]  /*25690*/  IMAD.MOV.U32 R2, RZ, RZ, R14 ;  /* 0x000000ffff027224 */ /* 0x000fc600078e000e */
[----:B------:R-:W-:Y:S04]  /*256a0*/  STL [R1+0x1088], R0 ;  /* 0x0010880001007387 */ /* 0x000fe80000100800 */
[----:B------:R-:W-:Y:S04]  /*256b0*/  STL [R1+0x1084], R2 ;  /* 0x0010840201007387 */ /* 0x000fe80000100800 */
[----:B---3--:R-:W0:Y:S04]  /*256c0*/  LDSM.16.MT88.4 R16, [R16+0x8200] ;  /* 0x008200001010783b */ /* 0x008e280000004200 */
[----:B0-----:R-:W-:Y:S04]  /*256d0*/  STL.64 [R1+0x1050], R18 ;  /* 0x0010501201007387 */ /* 0x001fe80000100a00 */
[----:B------:R0:W-:Y:S04]  /*256e0*/  STL.64 [R1+0x1048], R16 ;  /* 0x0010481001007387 */ /* 0x0001e80000100a00 */
[----:B0-----:R-:W2:Y:S04]  /*256f0*/  LDL.LU.64 R16, [R1+0x2b0] ;  /* 0x0002b00001107983 */ /* 0x001ea80000300a00 */
[----:B------:R-:W2:Y:S01]  /*25700*/  LDL.LU.64 R18, [R1+0x2b8] ;  /* 0x0002b80001127983 */ /* 0x000ea20000300a00 */
[----:B------:R-:W-:-:S02]  /*25710*/  IMAD.MOV.U32 R13, RZ, RZ, R26 ;  /* 0x000000ffff0d7224 */ /* 0x000fc400078e001a */
[----:B------:R-:W-:Y:S01]  /*25720*/  IMAD.MOV.U32 R26, RZ, RZ, R11 ;  /* 0x000000ffff1a7224 */ /* 0x000fe200078e000b */
[----:B--2---:R-:W-:-:S15]  /*25730*/  HMMA.16816.F32.BF16 R16, R20, R8, R16 ;  /* 0x000000081410723c */ /* 0x004fde0000041810 */
[----:B------:R-:W-:-:S04]  /*25740*/  NOP ;  /* 0x0000000000007918 */ /* 0x000fc80000000000 */
[----:B------:R-:W-:Y:S02]  /*25750*/  IMAD.MOV.U32 R10, RZ, RZ, R19 ;  /* 0x000000ffff0a7224 */ /* 0x000fe400078e0013 */
[----:B------:R-:W-:Y:S02]  /*25760*/  IMAD.MOV.U32 R11, RZ, RZ, R18 ;  /* 0x000000ffff0b7224 */ /* 0x000fe400078e0012 */
[----:B------:R-:W-:Y:S02]  /*25770*/  IMAD.MOV.U32 R28, RZ, RZ, R16 ;  /* 0x000000ffff1c7224 */ /* 0x000fe400078e0010 */
[----:B------:R-:W-:Y:S02]  /*25780*/  IMAD.MOV.U32 R29, RZ, RZ, R17 ;  /* 0x000000ffff1d7224 */ /* 0x000fe400078e0011 */
[----:B------:R-:W2:Y:S04]  /*25790*/  LDL.LU.64 R16, [R1+0x290] ;  /* 0x0002900001107983 */ /* 0x000ea80000300a00 */
[----:B------:R-:W2:Y:S04]  /*257a0*/  LDL.LU.64 R18, [R1+0x298] ;  /* 0x0002980001127983 */ /* 0x000ea80000300a00 */
[----:B------:R-:W-:Y:S04]  /*257b0*/  STL [R1+0x1098], R10 ;  /* 0x0010980a01007387 */ /* 0x000fe80000100800 */
[----:B------:R0:W-:Y:S04]  /*257c0*/  STL [R1+0x1094], R11 ;  /* 0x0010940b01007387 */ /* 0x0001e80000100800 */
[----:B------:R-:W3:Y:S04]  /*257d0*/  LDL.LU.64 R8, [R1+0x2a0] ;  /* 0x0002a00001087983 */ /* 0x000ee80000300a00 */
[----:B0-----:R-:W3:Y:S01]  /*257e0*/  LDL.LU.64 R10, [R1+0x2a8] ;  /* 0x0002a800010a7983 */ /* 0x001ee20000300a00 */
[----:B------:R-:W-:-:S03]  /*257f0*/  IMAD.MOV.U32 R12, RZ, RZ, R7 ;  /* 0x000000ffff0c7224 */ /* 0x000fc600078e0007 */
[----:B------:R-:W-:Y:S04]  /*25800*/  STL [R1+0x1090], R29 ;  /* 0x0010901d01007387 */ /* 0x000fe80000100800 */
[----:B------:R-:W-:Y:S01]  /*25810*/  STL [R1+0x108c], R28 ;  /* 0x00108c1c01007387 */ /* 0x000fe20000100800 */
[----:B---3--:R-:W-:-:S15]  /*25820*/  HMMA.16816.F32.BF16 R4, R20, R4, R8 ;  /* 0x000000041404723c */ /* 0x008fde0000041808 */
[----:B------:R-:W-:-:S04]  /*25830*/  NOP ;  /* 0x0000000000007918 */ /* 0x000fc80000000000 */
[----:B------:R-:W-:Y:S02]  /*25840*/  IMAD.MOV.U32 R2, RZ, RZ, R4 ;  /* 0x000000ffff027224 */ /* 0x000fe400078e0004 */
[----:B------:R-:W-:Y:S02]  /*25850*/  IMAD.MOV.U32 R3, RZ, RZ, R5 ;  /* 0x000000ffff037224 */ /* 0x000fe400078e0005 */
[----:B------:R-:W2:Y:S01]  /*25860*/  LDL.LU.64 R4, [R1+0x1140] ;  /* 0x0011400001047983 */ /* 0x000ea20000300a00 */
[----:B------:R-:W-:Y:S02]  /*25870*/  IMAD.MOV.U32 R8, RZ, RZ, R6 ;  /* 0x000000ffff087224 */ /* 0x000fe400078e0006 */
[----:B------:R-:W-:-:S05]  /*25880*/  IMAD.MOV.U32 R9, RZ, RZ, R7 ;  /* 0x000000ffff097224 */ /* 0x000fca00078e0007 */
[----:B------:R-:W-:Y:S04]  /*25890*/  STL [R1+0x10a8], R9 ;  /* 0x0010a80901007387 */ /* 0x000fe80000100800 */
[----:B------:R0:W-:Y:S04]  /*258a0*/  STL [R1+0x10a4], R8 ;  /* 0x0010a40801007387 */ /* 0x0001e80000100800 */
[----:B0-----:R-:W3:Y:S04]  /*258b0*/  LDL.LU.64 R8, [R1+0x280] ;  /* 0x0002800001087983 */ /* 0x001ee80000300a00 */
[----:B------:R-:W3:Y:S04]  /*258c0*/  LDL.LU.64 R10, [R1+0x288] ;  /* 0x00028800010a7983 */ /* 0x000ee80000300a00 */
[----:B------:R-:W-:Y:S04]  /*258d0*/  STL [R1+0x10a0], R3 ;  /* 0x0010a00301007387 */ /* 0x000fe80000100800 */
[----:B------:R0:W-:Y:S01]  /*258e0*/  STL [R1+0x109c], R2 ;  /* 0x00109c0201007387 */ /* 0x0001e20000100800 */
[----:B--2---:R-:W-:-:S15]  /*258f0*/  HMMA.16816.F32.BF16 R4, R20, R4, R16 ;  /* 0x000000041404723c */ /* 0x004fde0000041810 */
[----:B------:R-:W-:-:S04]  /*25900*/  NOP ;  /* 0x0000000000007918 */ /* 0x000fc80000000000 */
[----:B------:R-:W-:Y:S02]  /*25910*/  IMAD.MOV.U32 R28, RZ, RZ, R4 ;  /* 0x000000ffff1c7224 */ /* 0x000fe400078e0004 */
[----:B------:R-:W-:Y:S02]  /*25920*/  IMAD.MOV.U32 R0, RZ, RZ, R5 ;  /* 0x000000ffff007224 */ /* 0x000fe400078e0005 */
[----:B------:R-:W-:Y:S02]  /*25930*/  IMAD.MOV.U32 R19, RZ, RZ, R6 ;  /* 0x000000ffff137224 */ /* 0x000fe400078e0006 */
[----:B------:R-:W-:Y:S01]  /*25940*/  IMAD.MOV.U32 R18, RZ, RZ, R7 ;  /* 0x000000ffff127224 */ /* 0x000fe200078e0007 */
[----:B------:R-:W2:Y:S04]  /*25950*/  LDL.LU.64 R4, [R1+0x270] ;  /* 0x0002700001047983 */ /* 0x000ea80000300a00 */
[----:B------:R-:W2:Y:S01]  /*25960*/  LDL.LU.64 R6, [R1+0x278] ;  /* 0x0002780001067983 */ /* 0x000ea20000300a00 */
[----:B---3--:R-:W-:Y:S03]  /*25970*/  HMMA.16816.F32.BF16 R12, R20, R12, R8 ;  /* 0x0000000c140c723c */ /* 0x008fe60000041808 */
[----:B------:R-:W-:Y:S04]  /*25980*/  STL [R1+0x10b8], R18 ;  /* 0x0010b81201007387 */ /* 0x000fe80000100800 */
[----:B------:R-:W-:Y:S04]  /*25990*/  STL [R1+0x10b4], R19 ;  /* 0x0010b41301007387 */ /* 0x000fe80000100800 */
[----:B------:R-:W-:Y:S04]  /*259a0*/  STL [R1+0x10b0], R0 ;  /* 0x0010b00001007387 */ /* 0x000fe80000100800 */
[----:B------:R-:W-:Y:S04]  /*259b0*/  STL [R1+0x10ac], R28 ;  /* 0x0010ac1c01007387 */ /* 0x000fe80000100800 */
[----:B------:R-:W-:-:S02]  /*259c0*/  IMAD.MOV.U32 R29, RZ, RZ, R15 ;  /* 0x000000ffff1d7224 */ /* 0x000fc400078e000f */
[----:B------:R-:W-:Y:S02]  /*259d0*/  IMAD.MOV.U32 R11, RZ, RZ, R14 ;  /* 0x000000ffff0b7224 */ /* 0x000fe400078e000e */
[----:B------:R-:W-:Y:S02]  /*259e0*/  IMAD.MOV.U32 R10, RZ, RZ, R13 ;  /* 0x000000ffff0a7224 */ /* 0x000fe400078e000d */
[----:B0-----:R-:W-:Y:S01]  /*259f0*/  IMAD.MOV.U32 R2, RZ, RZ, R12 ;  /* 0x000000ffff027224 */ /* 0x001fe200078e000c */
[----:B------:R-:W-:Y:S04]  /*25a00*/  STL [R1+0x10c8], R29 ;  /* 0x0010c81d01007387 */ /* 0x000fe80000100800 */
[----:B------:R-:W-:Y:S04]  /*25a10*/  STL [R1+0x10c4], R11 ;  /* 0x0010c40b01007387 */ /* 0x000fe80000100800 */
[----:B------:R0:W-:Y:S04]  /*25a20*/  STL [R1+0x10c0], R10 ;  /* 0x0010c00a01007387 */ /* 0x0001e80000100800 */
[----:B------:R-:W-:Y:S04]  /*25a30*/  STL [R1+0x10bc], R2 ;  /* 0x0010bc0201007387 */ /* 0x000fe80000100800 */
[----:B------:R-:W3:Y:S04]  /*25a40*/  LDL.LU.64 R8, [R1+0x260] ;  /* 0x0002600001087983 */ /* 0x000ee80000300a00 */
[----:B0-----:R-:W3:Y:S01]  /*25a50*/  LDL.LU.64 R10, [R1+0x268] ;  /* 0x00026800010a7983 */ /* 0x001ee20000300a00 */
[----:B--2---:R-:W-:-:S15]  /*25a60*/  HMMA.16816.F32.BF16 R4, R20, R24, R4 ;  /* 0x000000181404723c */ /* 0x004fde0000041804 */
[----:B------:R-:W-:-:S04]  /*25a70*/  NOP ;  /* 0x0000000000007918 */ /* 0x000fc80000000000 */
[----:B------:R-:W-:Y:S02]  /*25a80*/  IMAD.MOV.U32 R15, RZ, RZ, R4 ;  /* 0x000000ffff0f7224 */ /* 0x000fe400078e0004 */
[----:B------:R-:W-:Y:S01]  /*25a90*/  IMAD.MOV.U32 R14, RZ, RZ, R5 ;  /* 0x000000ffff0e7224 */ /* 0x000fe200078e0005 */
[----:B------:R-:W2:Y:S04]  /*25aa0*/  LDL.LU R4, [R1+0x130] ;  /* 0x0001300001047983 */ /* 0x000ea80000300800 */
[----:B------:R-:W2:Y:S04]  /*25ab0*/  LDL.LU R5, [R1+0x134] ;  /* 0x0001340001057983 */ /* 0x000ea80000300800 */
[----:B--2---:R3:W-:Y:S04]  /*25ac0*/  STL.64 [R1+0x1138], R4 ;  /* 0x0011380401007387 */ /* 0x0047e80000100a00 */
[----:B------:R-:W2:Y:S04]  /*25ad0*/  LDL.LU R24, [R1+0x100] ;  /* 0x0001000001187983 */ /* 0x000ea80000300800 */
[----:B------:R-:W2:Y:S01]  /*25ae0*/  LDL.LU R25, [R1+0x104] ;  /* 0x0001040001197983 */ /* 0x000ea20000300800 */
[----:B------:R-:W-:-:S02]  /*25af0*/  IMAD.MOV.U32 R16, RZ, RZ, R26 ;  /* 0x000000ffff107224 */ /* 0x000fc400078e001a */
[----:B------:R-:W-:Y:S02]  /*25b00*/  IMAD.MOV.U32 R17, RZ, RZ, R27 ;  /* 0x000000ffff117224 */ /* 0x000fe400078e001b */
[----:B------:R-:W-:Y:S02]  /*25b10*/  IMAD.MOV.U32 R13, RZ, RZ, R6 ;  /* 0x000000ffff0d7224 */ /* 0x000fe400078e0006 */
[----:B------:R-:W-:-:S03]  /*25b20*/  IMAD.MOV.U32 R12, RZ, RZ, R7 ;  /* 0x000000ffff0c7224 */ /* 0x000fc600078e0007 */
[----:B---3--:R-:W-:Y:S01]  /*25b30*/  HMMA.16816.F32.BF16 R4, R20, R16, R8 ;  /* 0x000000101404723c */ /* 0x008fe20000041808 */
[----:B--2---:R0:W-:Y:S04]  /*25b40*/  STL.64 [R1+0x1118], R24 ;  /* 0x0011181801007387 */ /* 0x0041e80000100a00 */
[----:B0-----:R-:W2:Y:S04]  /*25b50*/  LDL.LU R24, [R1+0x110] ;  /* 0x0001100001187983 */ /* 0x001ea80000300800 */
[----:B------:R-:W2:Y:S10]  /*25b60*/  LDL.LU R25, [R1+0x114] ;  /* 0x0001140001197983 */ /* 0x000eb40000300800 */
[----:B------:R-:W-:-:S02]  /*25b70*/  IMAD.MOV.U32 R16, RZ, RZ, R7 ;  /* 0x000000ffff107224 */ /* 0x000fc400078e0007 */
[----:B------:R-:W-:Y:S02]  /*25b80*/  IMAD.MOV.U32 R17, RZ, RZ, R6 ;  /* 0x000000ffff117224 */ /* 0x000fe400078e0006 */
[----:B------:R-:W-:Y:S02]  /*25b90*/  IMAD.MOV.U32 R8, RZ, RZ, R4 ;  /* 0x000000ffff087224 */ /* 0x000fe400078e0004 */
[----:B------:R-:W-:Y:S01]  /*25ba0*/  IMAD.MOV.U32 R3, RZ, RZ, R5 ;  /* 0x000000ffff037224 */ /* 0x000fe200078e0005 */
[----:B--2---:R0:W-:Y:S04]  /*25bb0*/  STL.64 [R1+0x1130], R24 ;  /* 0x0011301801007387 */ /* 0x0041e80000100a00 */
[----:B0-----:R-:W2:Y:S04]  /*25bc0*/  LDL.LU R24, [R1+0x120] ;  /* 0x0001200001187983 */ /* 0x001ea80000300800 */
[----:B------:R-:W2:Y:S04]  /*25bd0*/  LDL.LU R25, [R1+0x124] ;  /* 0x0001240001197983 */ /* 0x000ea80000300800 */
[----:B------:R0:W-:Y:S04]  /*25be0*/  STL [R1+0x10d8], R12 ;  /* 0x0010d80c01007387 */ /* 0x0001e80000100800 */
[----:B------:R1:W-:Y:S04]  /*25bf0*/  STL [R1+0x10d4], R13 ;  /* 0x0010d40d01007387 */ /* 0x0003e80000100800 */
[----:B------:R-:W-:Y:S04]  /*25c00*/  STL [R1+0x10d0], R14 ;  /* 0x0010d00e01007387 */ /* 0x000fe80000100800 */
[----:B------:R-:W-:Y:S04]  /*25c10*/  STL [R1+0x10cc], R15 ;  /* 0x0010cc0f01007387 */ /* 0x000fe80000100800 */
[----:B0-----:R-:W3:Y:S04]  /*25c20*/  LDL.LU R12, [R1+0x140] ;  /* 0x00014000010c7983 */ /* 0x001ee80000300800 */
[----:B-1----:R-:W3:Y:S04]  /*25c30*/  LDL.LU R13, [R1+0x144] ;  /* 0x00014400010d7983 */ /* 0x002ee80000300800 */
[----:B------:R-:W4:Y:S04]  /*25c40*/  LDL.LU.64 R4, [R1+0x1138] ;  /* 0x0011380001047983 */ /* 0x000f280000300a00 */
[----:B------:R-:W-:Y:S04]  /*25c50*/  STL [R1+0x10e8], R16 ;  /* 0x0010e81001007387 */ /* 0x000fe80000100800 */
[----:B------:R0:W-:Y:S04]  /*25c60*/  STL [R1+0x10e4], R17 ;  /* 0x0010e41101007387 */ /* 0x0001e80000100800 */
[----:B0-----:R-:W3:Y:S04]  /*25c70*/  LDL.LU.64 R16, [R1+0x250] ;  /* 0x0002500001107983 */ /* 0x001ee80000300a00 */
[----:B------:R-:W3:Y:S04]  /*25c80*/  LDL.LU.64 R18, [R1+0x258] ;  /* 0x0002580001127983 */ /* 0x000ee80000300a00 */
[----:B------:R-:W-:Y:S04]  /*25c90*/  STL [R1+0x10e0], R3 ;  /* 0x0010e00301007387 */ /* 0x000fe80000100800 */
[----:B------:R-:W-:Y:S01]  /*25ca0*/  STL [R1+0x10dc], R8 ;  /* 0x0010dc0801007387 */ /* 0x000fe20000100800 */
[----:B---3--:R-:W-:-:S15]  /*25cb0*/  HMMA.16816.F32.BF16 R12, R20, R12, R16 ;  /* 0x0000000c140c723c */ /* 0x008fde0000041810 */
[----:B------:R-:W-:-:S04]  /*25cc0*/  NOP ;  /* 0x0000000000007918 */ /* 0x000fc80000000000 */
[----:B------:R-:W-:Y:S02]  /*25cd0*/  IMAD.MOV.U32 R28, RZ, RZ, R14 ;  /* 0x000000ffff1c7224 */ /* 0x000fe400078e000e */
[----:B------:R-:W-:Y:S02]  /*25ce0*/  IMAD.MOV.U32 R0, RZ, RZ, R13 ;  /* 0x000000ffff007224 */ /* 0x000fe400078e000d */
[----:B------:R-:W-:Y:S02]  /*25cf0*/  IMAD.MOV.U32 R19, RZ, RZ, R12 ;  /* 0x000000ffff137224 */ /* 0x000fe400078e000c */
[----:B------:R-:W-:Y:S01]  /*25d00*/  IMAD.MOV.U32 R9, RZ, RZ, R15 ;  /* 0x000000ffff097224 */ /* 0x000fe200078e000f */
[----:B------:R-:W2:Y:S04]  /*25d10*/  LDL.LU.64 R12, [R1+0x230] ;  /* 0x00023000010c7983 */ /* 0x000ea80000300a00 */
[----:B------:R-:W2:Y:S04]  /*25d20*/  LDL.LU.64 R14, [R1+0x238] ;  /* 0x00023800010e7983 */ /* 0x000ea80000300a00 */
[----:B------:R-:W-:Y:S04]  /*25d30*/  STL [R1+0x10f4], R28 ;  /* 0x0010f41c01007387 */ /* 0x000fe80000100800 */
[----:B------:R-:W-:Y:S04]  /*25d40*/  STL [R1+0x10f0], R0 ;  /* 0x0010f00001007387 */ /* 0x000fe80000100800 */
[----:B------:R0:W-:Y:S04]  /*25d50*/  STL [R1+0x10ec], R19 ;  /* 0x0010ec1301007387 */ /* 0x0001e80000100800 */
[----:B------:R-:W4:Y:S04]  /*25d60*/  LDL.LU.64 R16, [R1+0x240] ;  /* 0x0002400001107983 */ /* 0x000f280000300a00 */
[----:B0-----:R-:W4:Y:S02]  /*25d70*/  LDL.LU.64 R18, [R1+0x248] ;  /* 0x0002480001127983 */ /* 0x001f240000300a00 */
[----:B----4-:R-:W-:-:S15]  /*25d80*/  HMMA.16816.F32.BF16 R4, R20, R4, R16 ;  /* 0x000000041404723c */ /* 0x010fde0000041810 */
[----:B------:R-:W-:-:S04]  /*25d90*/  NOP ;  /* 0x0000000000007918 */ /* 0x000fc80000000000 */
[----:B------:R-:W-:Y:S02]  /*25da0*/  IMAD.MOV.U32 R11, RZ, RZ, R4 ;  /* 0x000000ffff0b7224 */ /* 0x000fe400078e0004 */
[----:B------:R-:W-:Y:S02]  /*25db0*/  IMAD.MOV.U32 R10, RZ, RZ, R5 ;  /* 0x000000ffff0a7224 */ /* 0x000fe400078e0005 */
[----:B------:R-:W-:-:S03]  /*25dc0*/  IMAD.MOV.U32 R2, RZ, RZ, R6 ;  /* 0x000000ffff027224 */ /* 0x000fc600078e0006 */
[----:B------:R-:W-:Y:S04]  /*25dd0*/  STL.64 [R1+0x1128], R10 ;  /* 0x0011280a01007387 */ /* 0x000fe80000100a00 */
[----:B------:R0:W-:Y:S01]  /*25de0*/  STL [R1+0x1120], R9 ;  /* 0x0011200901007387 */ /* 0x0001e20000100800 */
[----:B------:R-:W-:-:S03]  /*25df0*/  IMAD.MOV.U32 R18, RZ, RZ, R7 ;  /* 0x000000ffff127224 */ /* 0x000fc600078e0007 */
[----:B0-----:R-:W3:Y:S04]  /*25e00*/  LDL.LU.64 R8, [R1+0x220] ;  /* 0x0002200001087983 */ /* 0x001ee80000300a00 */
[----:B------:R-:W3:Y:S04]  /*25e10*/  LDL.LU.64 R10, [R1+0x228] ;  /* 0x00022800010a7983 */ /* 0x000ee80000300a00 */
[----:B------:R-:W4:Y:S04]  /*25e20*/  LDL.LU.64 R4, [R1+0x200] ;  /* 0x0002000001047983 */ /* 0x000f280000300a00 */
[----:B------:R-:W3:Y:S01]  /*25e30*/  LDL.LU.64 R6, [R1+0x208] ;  /* 0x0002080001067983 */ /* 0x000ee20000300a00 */
[----:B--2---:R-:W-:-:S15]  /*25e40*/  HMMA.16816.F32.BF16 R24, R20, R24, R12 ;  /* 0x000000181418723c */ /* 0x004fde000004180c */
[----:B------:R-:W-:-:S04]  /*25e50*/  NOP ;  /* 0x0000000000007918 */ /* 0x000fc80000000000 */
[----:B------:R-:W-:Y:S02]  /*25e60*/  IMAD.MOV.U32 R13, RZ, RZ, R24 ;  /* 0x000000ffff0d7224 */ /* 0x000fe400078e0018 */
[----:B------:R-:W-:Y:S01]  /*25e70*/  IMAD.MOV.U32 R14, RZ, RZ, R25 ;  /* 0x000000ffff0e7224 */ /* 0x000fe200078e0019 */
[----:B---3--:R-:W-:Y:S04]  /*25e80*/  STL.64 [R1+0x1110], R6 ;  /* 0x0011100601007387 */ /* 0x008fe80000100a00 */
[----:B----4-:R0:W-:Y:S04]  /*25e90*/  STL.64 [R1+0x1108], R4 ;  /* 0x0011080401007387 */ /* 0x0101e80000100a00 */
[----:B0-----:R-:W2:Y:S04]  /*25ea0*/  LDL.LU.64 R4, [R1+0x210] ;  /* 0x0002100001047983 */ /* 0x001ea80000300a00 */
[----:B------:R-:W2:Y:S04]  /*25eb0*/  LDL.LU.64 R6, [R1+0x218] ;  /* 0x0002180001067983 */ /* 0x000ea80000300a00 */
[----:B------:R-:W3:Y:S01]  /*25ec0*/  LDL.LU.64 R24, [R1+0x1130] ;  /* 0x0011300001187983 */ /* 0x000ee20000300a00 */
[----:B------:R-:W-:-:S02]  /*25ed0*/  IMAD.MOV.U32 R15, RZ, RZ, R26 ;  /* 0x000000ffff0f7224 */ /* 0x000fc400078e001a */
[----:B------:R-:W-:Y:S02]  /*25ee0*/  IMAD.MOV.U32 R29, RZ, RZ, R27 ;  /* 0x000000ffff1d7224 */ /* 0x000fe400078e001b */
[----:B---3--:R-:W-:Y:S01]  /*25ef0*/  HMMA.16816.F32.BF16 R24, R20, R24, R8 ;  /* 0x000000181418723c */ /* 0x008fe20000041808 */
[----:B------:R-:W3:Y:S04]  /*25f00*/  LDL.LU.64 R10, [R1+0x1128] ;  /* 0x00112800010a7983 */ /* 0x000ee80000300a00 */
[----:B------:R-:W4:-:S14]  /*25f10*/  LDL.LU R9, [R1+0x1120] ;  /* 0x0011200001097983 */ /* 0x000f1c0000300800 */
[----:B------:R-:W-:Y:S02]  /*25f20*/  IMAD.MOV.U32 R17, RZ, RZ, R24 ;  /* 0x000000ffff117224 */ /* 0x000fe400078e0018 */
[----:B------:R-:W-:Y:S02]  /*25f30*/  IMAD.MOV.U32 R3, RZ, RZ, R25 ;  /* 0x000000ffff037224 */ /* 0x000fe400078e0019 */
[----:B------:R-:W2:Y:S01]  /*25f40*/  LDL.LU.64 R24, [R1+0x1118] ;  /* 0x0011180001187983 */ /* 0x000ea20000300a00 */
[----:B------:R-:W-:Y:S02]  /*25f50*/  IMAD.MOV.U32 R8, RZ, RZ, R26 ;  /* 0x000000ffff087224 */ /* 0x000fe400078e001a */
[----:B------:R-:W-:Y:S02]  /*25f60*/  IMAD.MOV.U32 R12, RZ, RZ, R27 ;  /* 0x000000ffff0c7224 */ /* 0x000fe400078e001b */
[----:B--2---:R-:W-:Y:S01]  /*25f70*/  HMMA.16816.F32.BF16 R24, R20, R24, R4 ;  /* 0x000000181418723c */ /* 0x004fe20000041804 */
[----:B------:R-:W2:Y:S04]  /*25f80*/  LDL.LU.64 R6, [R1+0x1110] ;  /* 0x0011100001067983 */ /* 0x000ea80000300a00 */
[----:B------:R-:W2:-:S14]  /*25f90*/  LDL.LU.64 R4, [R1+0x1108] ;  /* 0x0011080001047983 */ /* 0x000e9c0000300a00 */
[----:B------:R-:W-:Y:S02]  /*25fa0*/  IMAD.MOV.U32 R28, RZ, RZ, R24 ;  /* 0x000000ffff1c7224 */ /* 0x000fe400078e0018 */
[----:B------:R-:W-:Y:S02]  /*25fb0*/  IMAD.MOV.U32 R0, RZ, RZ, R25 ;  /* 0x000000ffff007224 */ /* 0x000fe400078e0019 */
[----:B------:R-:W2:Y:S01]  /*25fc0*/  LDL.LU.64 R24, [R1+0x1100] ;  /* 0x0011000001187983 */ /* 0x000ea20000300a00 */
[----:B------:R-:W-:Y:S02]  /*25fd0*/  IMAD.MOV.U32 R19, RZ, RZ, R26 ;  /* 0x000000ffff137224 */ /* 0x000fe400078e001a */
[----:B------:R-:W-:Y:S02]  /*25fe0*/  IMAD.MOV.U32 R16, RZ, RZ, R27 ;  /* 0x000000ffff107224 */ /* 0x000fe400078e001b */
[----:B--2---:R-:W-:Y:S01]  /*25ff0*/  HMMA.16816.F32.BF16 R24, R20, R24, R4 ;  /* 0x000000181418723c */ /* 0x004fe20000041804 */
[----:B------:R-:W2:-:S15]  /*26000*/  LDL.LU.64 R4, [R1+0x10f8] ;  /* 0x0010f80001047983 */ /* 0x000e9e0000300a00 */
[----:B------:R-:W-:-:S03]  /*26010*/  NOP ;  /* 0x0000000000007918 */ /* 0x000fc60000000000 */
[----:B------:R0:W-:Y:S04]  /*26020*/  STL.64 [R1+0xf48], R26 ;  /* 0x000f481a01007387 */ /* 0x0001e80000100a00 */
[----:B------:R1:W-:Y:S04]  /*26030*/  STL.64 [R1+0xf40], R24 ;  /* 0x000f401801007387 */ /* 0x0003e80000100a00 */
[----:B0-----:R-:W2:Y:S04]  /*26040*/  LDL.LU R26, [R1+0x108] ;  /* 0x00010800011a7983 */ /* 0x001ea80000300800 */
[----:B------:R-:W2:Y:S04]  /*26050*/  LDL.LU R27, [R1+0x10c] ;  /* 0x00010c00011b7983 */ /* 0x000ea80000300800 */
[----:B--2---:R0:W-:Y:S04]  /*26060*/  STL.64 [R1+0xf58], R26 ;  /* 0x000f581a01007387 */ /* 0x0041e80000100a00 */
[----:B-1----:R-:W2:Y:S04]  /*26070*/  LDL.LU.64 R24, [R1+0x1e0] ;  /* 0x0001e00001187983 */ /* 0x002ea80000300a00 */
[----:B0-----:R-:W2:Y:S02]  /*26080*/  LDL.LU.64 R26, [R1+0x1e8] ;  /* 0x0001e800011a7983 */ /* 0x001ea40000300a00 */
[----:B--2---:R-:W-:Y:S02]  /*26090*/  HMMA.16816.F32.BF16 R4, R20, R4, R24 ;  /* 0x000000041404723c */ /* 0x004fe40000041818 */
[----:B------:R-:W2:Y:S04]  /*260a0*/  LDL.LU R26, [R1+0x118] ;  /* 0x00011800011a7983 */ /* 0x000ea80000300800 */
[----:B------:R-:W2:Y:S04]  /*260b0*/  LDL.LU R27, [R1+0x11c] ;  /* 0x00011c00011b7983 */ /* 0x000ea80000300800 */
[----:B--2---:R-:W-:Y:S09]  /*260c0*/  STL.64 [R1+0xf70], R26 ;  /* 0x000f701a01007387 */ /* 0x004ff20000100a00 */
[----:B------:R0:W-:Y:S04]  /*260d0*/  STL.64 [R1+0xf38], R6 ;  /* 0x000f380601007387 */ /* 0x0001e80000100a00 */
[----:B------:R1:W-:Y:S04]  /*260e0*/  STL.64 [R1+0xf30], R4 ;  /* 0x000f300401007387 */ /* 0x0003e80000100a00 */
[----:B0-----:R-:W2:Y:S04]  /*260f0*/  LDL.LU R6, [R1+0xf8] ;  /* 0x0000f80001067983 */ /* 0x001ea80000300800 */
[----:B------:R-:W2:Y:S04]  /*26100*/  LDL.LU R7, [R1+0xfc] ;  /* 0x0000fc0001077983 */ /* 0x000ea80000300800 */
[----:B------:R-:W2:Y:S04]  /*26110*/  LDL.LU R26, [R1+0x128] ;  /* 0x00012800011a7983 */ /* 0x000ea80000300800 */
[----:B------:R-:W2:Y:S01]  /*26120*/  LDL.LU R27, [R1+0x12c] ;  /* 0x00012c00011b7983 */ /* 0x000ea20000300800 */
[----:B-1----:R-:W-:-:S02]  /*26130*/  IMAD.MOV.U32 R4, RZ, RZ, R28 ;  /* 0x000000ffff047224 */ /* 0x002fc400078e001c */
[----:B------:R-:W-:Y:S01]  /*26140*/  IMAD.MOV.U32 R5, RZ, RZ, R0 ;  /* 0x000000ffff057224 */ /* 0x000fe200078e0000 */
[----:B--2---:R-:W-:Y:S04]  /*26150*/  STL.64 [R1+0xf88], R26 ;  /* 0x000f881a01007387 */ /* 0x004fe80000100a00 */
[----:B------:R0:W-:Y:S04]  /*26160*/  STL.64 [R1+0xf50], R6 ;  /* 0x000f500601007387 */ /* 0x0001e80000100a00 */
[----:B------:R-:W2:Y:S04]  /*26170*/  LDL.LU R28, [R1+0x10f4] ;  /* 0x0010f400011c7983 */ /* 0x000ea80000300800 */
[----:B------:R-:W2:Y:S01]  /*26180*/  LDL.LU R0, [R1+0x10f0] ;  /* 0x0010f00001007983 */ /* 0x000ea20000300800 */
[----:B0-----:R-:W-:-:S02]  /*26190*/  IMAD.MOV.U32 R6, RZ, RZ, R19 ;  /* 0x000000ffff067224 */ /* 0x001fc400078e0013 */
[----:B------:R-:W-:Y:S01]  /*261a0*/  IMAD.MOV.U32 R7, RZ, RZ, R16 ;  /* 0x000000ffff077224 */ /* 0x000fe200078e0010 */
[----:B------:R-:W2:Y:S04]  /*261b0*/  LDL.LU R19, [R1+0x10ec] ;  /* 0x0010ec0001137983 */ /* 0x000ea80000300800 */
[----:B------:R-:W2:Y:S04]  /*261c0*/  LDL.LU R16, [R1+0x10e8] ;  /* 0x0010e80001107983 */ /* 0x000ea80000300800 */
[----:B------:R-:W2:Y:S04]  /*261d0*/  LDL.LU R26, [R1+0x138] ;  /* 0x00013800011a7983 */ /* 0x000ea80000300800 */
[----:B------:R-:W2:Y:S04]  /*261e0*/  LDL.LU R27, [R1+0x13c] ;  /* 0x00013c00011b7983 */ /* 0x000ea80000300800 */
[----:B--2---:R-:W-:Y:S04]  /*261f0*/  STL.64 [R1+0xfa0], R26 ;  /* 0x000fa01a01007387 */ /* 0x004fe80000100a00 */
[----:B------:R-:W-:Y:S04]  /*26200*/  STL.64 [R1+0xf68], R6 ;  /* 0x000f680601007387 */ /* 0x000fe80000100a00 */
[----:B------:R0:W-:Y:S02]  /*26210*/  STL.64 [R1+0xf60], R4 ;  /* 0x000f600401007387 */ /* 0x0001e40000100a00 */
[----:B0-----:R-:W-:-:S02]  /*26220*/  IMAD.MOV.U32 R4, RZ, RZ, R17 ;  /* 0x000000ffff047224 */ /* 0x001fc400078e0011 */
[----:B------:R-:W-:Y:S01]  /*26230*/  IMAD.MOV.U32 R5, RZ, RZ, R3 ;  /* 0x000000ffff057224 */ /* 0x000fe200078e0003 */
[----:B------:R-:W2:Y:S04]  /*26240*/  LDL.LU R17, [R1+0x10e4] ;  /* 0x0010e40001117983 */ /* 0x000ea80000300800 */
[----:B------:R-:W2:Y:S01]  /*26250*/  LDL.LU R3, [R1+0x10e0] ;  /* 0x0010e00001037983 */ /* 0x000ea20000300800 */
[----:B------:R-:W-:Y:S02]  /*26260*/  IMAD.MOV.U32 R6, RZ, RZ, R8 ;  /* 0x000000ffff067224 */ /* 0x000fe400078e0008 */
[----:B------:R-:W-:Y:S01]  /*26270*/  IMAD.MOV.U32 R7, RZ, RZ, R12 ;  /* 0x000000ffff077224 */ /* 0x000fe200078e000c */
[----:B------:R-:W2:Y:S04]  /*26280*/  LDL.LU R8, [R1+0x10dc] ;  /* 0x0010dc0001087983 */ /* 0x000ea80000300800 */
[----:B------:R-:W2:Y:S04]  /*26290*/  LDL.LU R12, [R1+0x10d8] ;  /* 0x0010d800010c7983 */ /* 0x000ea80000300800 */
[----:B------:R-:W2:Y:S04]  /*262a0*/  LDL.LU R26, [R1+0x148] ;  /* 0x00014800011a7983 */ /* 0x000ea80000300800 */
[----:B------:R-:W2:Y:S04]  /*262b0*/  LDL.LU R27, [R1+0x14c] ;  /* 0x00014c00011b7983 */ /* 0x000ea80000300800 */
[----:B--2---:R0:W-:Y:S04]  /*262c0*/  STL.64 [R1+0xfb8], R26 ;  /* 0x000fb81a01007387 */ /* 0x0041e80000100a00 */
[----:B0-----:R-:W2:Y:S04]  /*262d0*/  LDL.LU R26, [R1+0x158] ;  /* 0x00015800011a7983 */ /* 0x001ea80000300800 */
        /* <DEDUP_REMOVED lines=17> */
[----:B---3--:R-:W-:-:S02]  /*263f0*/  IMAD.MOV.U32 R4, RZ, RZ, R11 ;  /* 0x000000ffff047224 */ /* 0x008fc400078e000b */
[----:B------:R-:W-:Y:S01]  /*26400*/  IMAD.MOV.U32 R5, RZ, RZ, R10 ;  /* 0x000000ffff057224 */ /* 0x000fe200078e000a */
[----:B------:R-:W2:Y:S04]  /*26410*/  LDL.LU R11, [R1+0x10c4] ;  /* 0x0010c400010b7983 */ /* 0x000ea80000300800 */
[----:B------:R-:W3:Y:S01]  /*26420*/  LDL.LU R10, [R1+0x10c0] ;  /* 0x0010c000010a7983 */ /* 0x000ee20000300800 */
        /* <DEDUP_REMOVED lines=14> */
[----:B----4-:R-:W-:Y:S01]  /*26510*/  IMAD.MOV.U32 R7, RZ, RZ, R9 ;  /* 0x000000ffff077224 */ /* 0x010fe200078e0009 */
[----:B------:R-:W4:Y:S04]  /*26520*/  LDL.LU R28, [R1+0x10ac] ;  /* 0x0010ac00011c7983 */ /* 0x000f280000300800 */
        /* <DEDUP_REMOVED lines=9> */
[----:B------:R-:W2:Y:S04]  /*265c0*/  LDL.LU R3, [R1+0x10a0] ;  /* 0x0010a00001037983 */ /* 0x000ea80000300800 */
[----:B------:R-:W2:Y:S04]  /*265d0*/  LDL.LU R26, [R1+0x198] ;  /* 0x00019800011a7983 */ /* 0x000ea80000300800 */
[----:B------:R-:W2:Y:S01]  /*265e0*/  LDL.LU R27, [R1+0x19c] ;  /* 0x00019c00011b7983 */ /* 0x000ea20000300800 */
[----:B------:R-:W-:-:S02]  /*265f0*/  IMAD.MOV.U32 R6, RZ, RZ, R17 ;  /* 0x000000ffff067224 */ /* 0x000fc400078e0011 */
[----:B------:R-:W-:Y:S01]  /*26600*/  IMAD.MOV.U32 R7, RZ, RZ, R16 ;  /* 0x000000ffff077224 */ /* 0x000fe200078e0010 */
[----:B--2---:R0:W-:Y:S04]  /*26610*/  STL.64 [R1+0x1030], R26 ;  /* 0x0010301a01007387 */ /* 0x0041e80000100a00 */
[----:B0-----:R-:W2:Y:S04]  /*26620*/  LDL.LU R26, [R1+0x1a8] ;  /* 0x0001a800011a7983 */ /* 0x001ea80000300800 */
[----:B------:R-:W2:Y:S04]  /*26630*/  LDL.LU R27, [R1+0x1ac] ;  /* 0x0001ac00011b7983 */ /* 0x000ea80000300800 */
[----:B--2---:R-:W-:Y:S04]  /*26640*/  STL.64 [R1+0x1058], R26 ;  /* 0x0010581a01007387 */ /* 0x004fe80000100a00 */
[----:B------:R0:W-:Y:S04]  /*26650*/  STL.64 [R1+0xfe0], R6 ;  /* 0x000fe00601007387 */ /* 0x0001e80000100a00 */
[----:B------:R1:W-:Y:S01]  /*26660*/  STL.64 [R1+0xfd8], R4 ;  /* 0x000fd80401007387 */ /* 0x0003e20000100a00 */
[----:B0-----:R-:W-:-:S02]  /*26670*/  IMAD.MOV.U32 R6, RZ, RZ, R13 ;  /* 0x000000ffff067224 */ /* 0x001fc400078e000d */
[----:B------:R-:W-:Y:S02]  /*26680*/  IMAD.MOV.U32 R7, RZ, RZ, R12 ;  /* 0x000000ffff077224 */ /* 0x000fe400078e000c */
[----:B-1----:R-:W-:Y:S02]  /*26690*/  IMAD.MOV.U32 R4, RZ, RZ, R15 ;  /* 0x000000ffff047224 */ /* 0x002fe400078e000f */
[----:B------:R-:W-:Y:S01]  /*266a0*/  IMAD.MOV.U32 R5, RZ, RZ, R14 ;  /* 0x000000ffff057224 */ /* 0x000fe200078e000e */
[----:B------:R-:W2:Y:S04]  /*266b0*/  LDL.LU.64 R12, [R1+0x1d0] ;  /* 0x0001d000010c7983 */ /* 0x000ea80000300a00 */
[----:B------:R-:W2:Y:S04]  /*266c0*/  LDL.LU.64 R14, [R1+0x1d8] ;  /* 0x0001d800010e7983 */ /* 0x000ea80000300a00 */
[----:B------:R-:W2:Y:S04]  /*266d0*/  LDL.LU R16, [R1+0xb0] ;  /* 0x0000b00001107983 */ /* 0x000ea80000300800 */
[----:B------:R-:W2:Y:S04]  /*266e0*/  LDL.LU R17, [R1+0xb4] ;  /* 0x0000b40001117983 */ /* 0x000ea80000300800 */
[----:B--2---:R-:W-:Y:S04]  /*266f0*/  STL.64 [R1+0x1060], R16 ;  /* 0x0010601001007387 */ /* 0x004fe80000100a00 */
[----:B------:R-:W-:Y:S04]  /*26700*/  STL.64 [R1+0xff8], R6 ;  /* 0x000ff80601007387 */ /* 0x000fe80000100a00 */
[----:B------:R0:W-:Y:S02]  /*26710*/  STL.64 [R1+0xff0], R4 ;  /* 0x000ff00401007387 */ /* 0x0001e40000100a00 */
[----:B0-----:R-:W-:-:S02]  /*26720*/  IMAD.MOV.U32 R4, RZ, RZ, R2 ;  /* 0x000000ffff047224 */ /* 0x001fc400078e0002 */
[----:B------:R-:W2:Y:S01]  /*26730*/  LDL.LU R2, [R1+0x109c] ;  /* 0x00109c0001027983 */ /* 0x000ea20000300800 */
[----:B------:R-:W-:Y:S02]  /*26740*/  IMAD.MOV.U32 R6, RZ, RZ, R11 ;  /* 0x000000ffff067224 */ /* 0x000fe400078e000b */
[----:B------:R-:W-:Y:S02]  /*26750*/  IMAD.MOV.U32 R7, RZ, RZ, R29 ;  /* 0x000000ffff077224 */ /* 0x000fe400078e001d */
[----:B---3--:R-:W-:Y:S02]  /*26760*/  IMAD.MOV.U32 R5, RZ, RZ, R10 ;  /* 0x000000ffff057224 */ /* 0x008fe400078e000a */
[----:B------:R-:W3:Y:S04]  /*26770*/  LDL.LU R10, [R1+0x1098] ;  /* 0x00109800010a7983 */ /* 0x000ee80000300800 */
[----:B------:R-:W3:Y:S04]  /*26780*/  LDL.LU R11, [R1+0x1094] ;  /* 0x00109400010b7983 */ /* 0x000ee80000300800 */
[----:B------:R-:W3:Y:S04]  /*26790*/  LDL.LU R29, [R1+0x1090] ;  /* 0x00109000011d7983 */ /* 0x000ee80000300800 */
[----:B------:R0:W-:Y:S04]  /*267a0*/  STL.64 [R1+0x1010], R6 ;  /* 0x0010100601007387 */ /* 0x0001e80000100a00 */
[----:B------:R4:W-:Y:S01]  /*267b0*/  STL.64 [R1+0x1008], R4 ;  /* 0x0010080401007387 */ /* 0x0009e20000100a00 */
[----:B0-----:R-:W-:-:S02]  /*267c0*/  IMAD.MOV.U32 R6, RZ, RZ, R19 ;  /* 0x000000ffff067224 */ /* 0x001fc400078e0013 */
[----:B----4-:R-:W-:Y:S02]  /*267d0*/  IMAD.MOV.U32 R4, RZ, RZ, R28 ;  /* 0x000000ffff047224 */ /* 0x010fe400078e001c */
[----:B------:R-:W-:Y:S01]  /*267e0*/  IMAD.MOV.U32 R7, RZ, RZ, R18 ;  /* 0x000000ffff077224 */ /* 0x000fe200078e0012 */
[----:B------:R-:W4:Y:S01]  /*267f0*/  LDL.LU R28, [R1+0x108c] ;  /* 0x00108c00011c7983 */ /* 0x000f220000300800 */
[----:B------:R-:W-:-:S03]  /*26800*/  IMAD.MOV.U32 R5, RZ, RZ, R0 ;  /* 0x000000ffff057224 */ /* 0x000fc600078e0000 */
[----:B------:R-:W4:Y:S04]  /*26810*/  LDL.LU R0, [R1+0x1088] ;  /* 0x0010880001007983 */ /* 0x000f280000300800 */
[----:B------:R-:W4:Y:S04]  /*26820*/  LDL.LU.64 R16, [R1+0x1c0] ;  /* 0x0001c00001107983 */ /* 0x000f280000300a00 */
[----:B------:R-:W4:Y:S04]  /*26830*/  LDL.LU.64 R18, [R1+0x1c8] ;  /* 0x0001c80001127983 */ /* 0x000f280000300a00 */
[----:B------:R0:W-:Y:S04]  /*26840*/  STL.64 [R1+0x1028], R6 ;  /* 0x0010280601007387 */ /* 0x0001e80000100a00 */
[----:B------:R1:W-:Y:S01]  /*26850*/  STL.64 [R1+0x1020], R4 ;  /* 0x0010200401007387 */ /* 0x0003e20000100a00 */
[----:B0-----:R-:W-:-:S02]  /*26860*/  IMAD.MOV.U32 R6, RZ, RZ, R8 ;  /* 0x000000ffff067224 */ /* 0x001fc400078e0008 */
[----:B-1----:R-:W-:Y:S02]  /*26870*/  IMAD.MOV.U32 R5, RZ, RZ, R3 ;  /* 0x000000ffff057224 */ /* 0x002fe400078e0003 */
[----:B------:R-:W-:Y:S02]  /*26880*/  IMAD.MOV.U32 R7, RZ, RZ, R9 ;  /* 0x000000ffff077224 */ /* 0x000fe400078e0009 */
[----:B--2---:R-:W-:Y:S02]  /*26890*/  IMAD.MOV.U32 R4, RZ, RZ, R2 ;  /* 0x000000ffff047224 */ /* 0x004fe400078e0002 */
[----:B------:R-:W2:Y:S04]  /*268a0*/  LDL.LU R2, [R1+0x1084] ;  /* 0x0010840001027983 */ /* 0x000ea80000300800 */
[----:B------:R-:W2:Y:S04]  /*268b0*/  LDL.LU R3, [R1+0x1080] ;  /* 0x0010800001037983 */ /* 0x000ea80000300800 */
[----:B------:R-:W2:Y:S04]  /*268c0*/  LDL.LU R8, [R1+0x107c] ;  /* 0x00107c0001087983 */ /* 0x000ea80000300800 */
[----:B------:R-:W2:Y:S04]  /*268d0*/  LDL.LU R9, [R1+0x1078] ;  /* 0x0010780001097983 */ /* 0x000ea80000300800 */
[----:B------:R-:W2:Y:S04]  /*268e0*/  LDL.LU.64 R24, [R1+0x1b0] ;  /* 0x0001b00001187983 */ /* 0x000ea80000300a00 */
[----:B------:R-:W2:Y:S04]  /*268f0*/  LDL.LU.64 R26, [R1+0x1b8] ;  /* 0x0001b800011a7983 */ /* 0x000ea80000300a00 */
[----:B------:R3:W-:Y:S04]  /*26900*/  STL.64 [R1+0x1040], R6 ;  /* 0x0010400601007387 */ /* 0x0007e80000100a00 */
[----:B------:R0:W-:Y:S01]  /*26910*/  STL.64 [R1+0x1038], R4 ;  /* 0x0010380401007387 */ /* 0x0001e20000100a00 */
[----:B---3--:R-:W-:-:S02]  /*26920*/  IMAD.MOV.U32 R6, RZ, RZ, R11 ;  /* 0x000000ffff067224 */ /* 0x008fc400078e000b */
[----:B0-----:R-:W-:Y:S02]  /*26930*/  IMAD.MOV.U32 R5, RZ, RZ, R29 ;  /* 0x000000ffff057224 */ /* 0x001fe400078e001d */
[----:B------:R-:W-:Y:S02]  /*26940*/  IMAD.MOV.U32 R7, RZ, RZ, R10 ;  /* 0x000000ffff077224 */ /* 0x000fe400078e000a */
[----:B----4-:R-:W-:Y:S02]  /*26950*/  IMAD.MOV.U32 R4, RZ, RZ, R28 ;  /* 0x000000ffff047224 */ /* 0x010fe400078e001c */
[----:B------:R-:W3:Y:S04]  /*26960*/  LDL.LU R28, [R1+0x1074] ;  /* 0x00107400011c7983 */ /* 0x000ee80000300800 */
[----:B------:R-:W4:Y:S01]  /*26970*/  LDL.LU R29, [R1+0x1070] ;  /* 0x00107000011d7983 */ /* 0x000f220000300800 */
[----:B--2---:R-:W-:Y:S03]  /*26980*/  HMMA.16816.F32.BF16 R8, R20, R8, R12 ;  /* 0x000000081408723c */ /* 0x004fe6000004180c */
[----:B------:R-:W2:-:S15]  /*26990*/  LDL.LU.64 R12, [R1+0x1068] ;  /* 0x00106800010c7983 */ /* 0x000e9e0000300a00 */
[----:B------:R-:W-:Y:S01]  /*269a0*/  NOP ;  /* 0x0000000000007918 */ /* 0x000fe20000000000 */
[----:B------:R0:W-:Y:S04]  /*269b0*/  STL.64 [R1+0xf28], R10 ;  /* 0x000f280a01007387 */ /* 0x0001e80000100a00 */
[----:B------:R-:W-:Y:S04]  /*269c0*/  STL.64 [R1+0xf20], R8 ;  /* 0x000f200801007387 */ /* 0x000fe80000100a00 */
[----:B0-----:R-:W3:Y:S04]  /*269d0*/  LDL.LU R10, [R1+0xe8] ;  /* 0x0000e800010a7983 */ /* 0x001ee80000300800 */
[----:B------:R-:W3:Y:S01]  /*269e0*/  LDL.LU R11, [R1+0xec] ;  /* 0x0000ec00010b7983 */ /* 0x000ee20000300800 */
[----:B--2---:R-:W-:Y:S03]  /*269f0*/  HMMA.16816.F32.BF16 R12, R20, R12, R16 ;  /* 0x0000000c140c723c */ /* 0x004fe60000041810 */
[----:B------:R-:W2:-:S15]  /*26a00*/  LDL.LU.64 R16, [R1+0x1060] ;  /* 0x0010600001107983 */ /* 0x000e9e0000300a00 */
[----:B------:R-:W-:Y:S01]  /*26a10*/  NOP ;  /* 0x0000000000007918 */ /* 0x000fe20000000000 */
[----:B------:R0:W-:Y:S04]  /*26a20*/  STL.64 [R1+0xf18], R14 ;  /* 0x000f180e01007387 */ /* 0x0001e80000100a00 */
[----:B------:R-:W-:Y:S04]  /*26a30*/  STL.64 [R1+0xf10], R12 ;  /* 0x000f100c01007387 */ /* 0x000fe80000100a00 */
[----:B0-----:R-:W3:Y:S01]  /*26a40*/  LDL.LU R14, [R1+0xd8] ;  /* 0x0000d800010e7983 */ /* 0x001ee20000300800 */
[----:B--2---:R-:W-:Y:S03]  /*26a50*/  HMMA.16816.F32.BF16 R20, R20, R16, R24 ;  /* 0x000000101414723c */ /* 0x004fe60000041818 */
[----:B------:R-:W2:Y:S04]  /*26a60*/  LDL.LU.64 R26, [R1+0x1058] ;  /* 0x00105800011a7983 */ /* 0x000ea80000300a00 */
[----:B------:R-:W2:Y:S04]  /*26a70*/  LDL.LU.64 R18, [R1+0x1050] ;  /* 0x0010500001127983 */ /* 0x000ea80000300a00 */
[----:B------:R-:W2:Y:S01]  /*26a80*/  LDL.LU.64 R16, [R1+0x1048] ;  /* 0x0010480001107983 */ /* 0x000ea20000300a00 */
[----:B----4-:R-:W-:Y:S01]  /*26a90*/  IMAD.MOV.U32 R15, RZ, RZ, R29 ;  /* 0x000000ffff0f7224 */ /* 0x010fe200078e001d */
[----:B--2---:R-:W-:Y:S02]  /*26aa0*/  HMMA.16816.F32.BF16 R24, R16, R26, R4 ;  /* 0x0000001a1018723c */ /* 0x004fe40000041804 */
[----:B------:R-:W2:Y:S04]  /*26ab0*/  LDL.LU.64 R6, [R1+0x1040] ;  /* 0x0010400001067983 */ /* 0x000ea80000300a00 */
[----:B------:R-:W2:-:S13]  /*26ac0*/  LDL.LU.64 R4, [R1+0x1038] ;  /* 0x0010380001047983 */ /* 0x000e9a0000300a00 */
[----:B------:R-:W-:Y:S04]  /*26ad0*/  STL.64 [R1+0x1e0], R24 ;  /* 0x0001e01801007387 */ /* 0x000fe80000100a00 */
[----:B------:R0:W-:Y:S01]  /*26ae0*/  STL [R1+0x1e8], R26 ;  /* 0x0001e81a01007387 */ /* 0x0001e20000100800 */
[----:B------:R-:W-:-:S03]  /*26af0*/  IMAD.MOV.U32 R29, RZ, RZ, R27 ;  /* 0x000000ffff1d7224 */ /* 0x000fc600078e001b */
[----:B0-----:R-:W2:Y:S02]  /*26b00*/  LDL.LU.64 R26, [R1+0x1030] ;  /* 0x00103000011a7983 */ /* 0x001ea40000300a00 */
[----:B--2---:R-:W-:Y:S02]  /*26b10*/  HMMA.16816.F32.BF16 R24, R16, R26, R4 ;  /* 0x0000001a1018723c */ /* 0x004fe40000041804 */
[----:B------:R-:W2:Y:S04]  /*26b20*/  LDL.LU.64 R6, [R1+0x1028] ;  /* 0x0010280001067983 */ /* 0x000ea80000300a00 */
[----:B------:R-:W2:-:S13]  /*26b30*/  LDL.LU.64 R4, [R1+0x1020] ;  /* 0x0010200001047983 */ /* 0x000e9a0000300a00 */
[----:B------:R-:W-:Y:S04]  /*26b40*/  STL.64 [R1+0xa0], R24 ;  /* 0x0000a01801007387 */ /* 0x000fe80000100a00 */
[----:B------:R0:W-:Y:S04]  /*26b50*/  STL.64 [R1+0xa8], R26 ;  /* 0x0000a81a01007387 */ /* 0x0001e80000100a00 */
        /* <DEDUP_REMOVED lines=50> */
[----:B------:R-:W2:-:S15]  /*26e80*/  LDL.LU.64 R6, [R1+0xf50] ;  /* 0x000f500001067983 */ /* 0x000e9e0000300a00 */
[----:B------:R-:W-:Y:S02]  /*26e90*/  NOP ;  /* 0x0000000000007918 */ /* 0x000fe40000000000 */
[----:B------:R-:W-:Y:S04]  /*26ea0*/  STL.64 [R1+0x10], R24 ;  /* 0x0000101801007387 */ /* 0x000fe80000100a00 */
[----:B------:R0:W-:Y:S04]  /*26eb0*/  STL.64 [R1+0x18], R26 ;  /* 0x0000181a01007387 */ /* 0x0001e80000100a00 */
[----:B0-----:R-:W2:Y:S04]  /*26ec0*/  LDL.LU.64 R26, [R1+0xf48] ;  /* 0x000f4800011a7983 */ /* 0x001ea80000300a00 */
[----:B------:R-:W2:Y:S02]  /*26ed0*/  LDL.LU.64 R24, [R1+0xf40] ;  /* 0x000f400001187983 */ /* 0x000ea40000300a00 */
[----:B--2---:R-:W-:Y:S02]  /*26ee0*/  HMMA.16816.F32.BF16 R24, R16, R6, R24 ;  /* 0x000000061018723c */ /* 0x004fe40000041818 */
[----:B------:R-:W3:Y:S04]  /*26ef0*/  LDL.LU.64 R6, [R1+0xf38] ;  /* 0x000f380001067983 */ /* 0x000ee80000300a00 */
[----:B------:R-:W3:-:S13]  /*26f00*/  LDL.LU.64 R4, [R1+0xf30] ;  /* 0x000f300001047983 */ /* 0x000eda0000300a00 */
[----:B------:R-:W-:Y:S04]  /*26f10*/  STL.64 [R1], R24 ;  /* 0x0000001801007387 */ /* 0x000fe80000100a00 */
[----:B------:R0:W-:Y:S01]  /*26f20*/  STL.64 [R1+0x8], R26 ;  /* 0x0000081a01007387 */ /* 0x0001e20000100a00 */
[----:B---3--:R-:W-:Y:S03]  /*26f30*/  HMMA.16816.F32.BF16 R4, R16, R10, R4 ;  /* 0x0000000a1004723c */ /* 0x008fe60000041804 */
[----:B------:R-:W2:Y:S04]  /*26f40*/  LDL.LU.64 R10, [R1+0xf28] ;  /* 0x000f2800010a7983 */ /* 0x000ea80000300a00 */
[----:B------:R-:W2:-:S12]  /*26f50*/  LDL.LU.64 R8, [R1+0xf20] ;  /* 0x000f200001087983 */ /* 0x000e980000300a00 */
[----:B------:R-:W-:Y:S04]  /*26f60*/  STL.64 [R1+0x1d0], R4 ;  /* 0x0001d00401007387 */ /* 0x000fe80000100a00 */
[----:B------:R1:W-:Y:S01]  /*26f70*/  STL.64 [R1+0x1d8], R6 ;  /* 0x0001d80601007387 */ /* 0x0003e20000100a00 */
[----:B--2---:R-:W-:Y:S03]  /*26f80*/  HMMA.16816.F32.BF16 R8, R16, R14, R8 ;  /* 0x0000000e1008723c */ /* 0x004fe60000041808 */
[----:B------:R-:W2:Y:S04]  /*26f90*/  LDL.LU.64 R14, [R1+0xf18] ;  /* 0x000f1800010e7983 */ /* 0x000ea80000300a00 */
[----:B------:R-:W2:Y:S01]  /*26fa0*/  LDL.LU.64 R12, [R1+0xf10] ;  /* 0x000f1000010c7983 */ /* 0x000ea20000300a00 */
[----:B0-----:R-:W-:-:S02]  /*26fb0*/  IMAD.MOV.U32 R26, RZ, RZ, R28 ;  /* 0x000000ffff1a7224 */ /* 0x001fc400078e001c */
[----:B------:R-:W-:-:S09]  /*26fc0*/  IMAD.MOV.U32 R27, RZ, RZ, R3 ;  /* 0x000000ffff1b7224 */ /* 0x000fd200078e0003 */
[----:B------:R-:W-:Y:S01]  /*26fd0*/  IMAD.MOV.U32 R28, RZ, RZ, R11 ;  /* 0x000000ffff1c7224 */ /* 0x000fe200078e000b */
[----:B------:R-:W-:Y:S04]  /*26fe0*/  STL.64 [R1+0x1c0], R8 ;  /* 0x0001c00801007387 */ /* 0x000fe80000100a00 */
[----:B------:R-:W-:Y:S04]  /*26ff0*/  STL [R1+0x1c8], R10 ;  /* 0x0001c80a01007387 */ /* 0x000fe80000100800 */
[----:B------:R-:W-:Y:S01]  /*27000*/  STL [R1+0xeb8], R28 ;  /* 0x000eb81c01007387 */ /* 0x000fe20000100800 */
[----:B-1----:R-:W-:-:S02]  /*27010*/  IMAD.MOV.U32 R6, RZ, RZ, R2 ;  /* 0x000000ffff067224 */ /* 0x002fc400078e0002 */
[----:B------:R-:W0:Y:S01]  /*27020*/  S2R R2, SR_TID.X ;  /* 0x0000000000027919 */ /* 0x000e220000002100 */
[----:B------:R-:W-:-:S07]  /*27030*/  IMAD.MOV.U32 R7, RZ, RZ, R0 ;  /* 0x000000ffff077224 */ /* 0x000fce00078e0000 */
[----:B------:R-:W-:Y:S01]  /*27040*/  HMMA.16816.F32.BF16 R4, R16, R6, R20 ;  /* 0x000000061004723c */ /* 0x000fe20000041814 */
[----:B0-----:R-:W-:-:S07]  /*27050*/  LOP3.LUT R3, R2, 0x7, RZ, 0xc0, !PT ;  /* 0x0000000702037812 */ /* 0x001fce00078ec0ff */
[----:B--2---:R-:W-:Y:S01]  /*27060*/  HMMA.16816.F32.BF16 R24, R16, R26, R12 ;  /* 0x0000001a1018723c */ /* 0x004fe2000004180c */
[----:B------:R-:W2:Y:S01]  /*27070*/  LDL R15, [R1+0x1f8] ;  /* 0x0001f800010f7983 */ /* 0x000ea20000100800 */
[----:B------:R-:W-:Y:S02]  /*27080*/  IMAD R3, R3, 0x90, RZ ;  /* 0x0000009003037824 */ /* 0x000fe400078e02ff */
[C---:B------:R-:W-:Y:S02]  /*27090*/  IMAD.SHL.U32 R14, R2.reuse, 0x2, RZ ;  /* 0x00000002020e7824 */ /* 0x040fe400078e00ff */
[----:B------:R-:W-:-:S03]  /*270a0*/  IMAD.SHL.U32 R0, R2, 0x20, RZ ;  /* 0x0000002002007824 */ /* 0x000fc600078e00ff */
[----:B------:R-:W-:-:S04]  /*270b0*/  LOP3.LUT R14, R3, 0x30, R14, 0x78, !PT ;  /* 0x00000030030e7812 */ /* 0x000fc800078e780e */
[----:B------:R-:W-:-:S04]  /*270c0*/  LOP3.LUT R14, R14, 0x400, R0, 0xf8, !PT ;  /* 0x000004000e0e7812 */ /* 0x000fc800078ef800 */
[----:B------:R-:W-:Y:S02]  /*270d0*/  LOP3.LUT R14, R14, 0x40, RZ, 0x3c, !PT ;  /* 0x000000400e0e7812 */ /* 0x000fe400078e3cff */
[----:B------:R-:W-:Y:S04]  /*270e0*/  STL.64 [R1+0xda8], R26 ;  /* 0x000da81a01007387 */ /* 0x000fe80000100a00 */
[----:B------:R-:W-:Y:S04]  /*270f0*/  STL.64 [R1+0xda0], R24 ;  /* 0x000da01801007387 */ /* 0x000fe80000100a00 */
[----:B------:R-:W-:Y:S04]  /*27100*/  STL.64 [R1+0xd98], R6 ;  /* 0x000d980601007387 */ /* 0x000fe80000100a00 */
[----:B------:R-:W-:Y:S04]  /*27110*/  STL.64 [R1+0xd90], R4 ;  /* 0x000d900401007387 */ /* 0x000fe80000100a00 */
[----:B------:R-:W-:Y:S04]  /*27120*/  LDSM.16.M88.4 R16, [R14+UR5] ;  /* 0x000000050e10783b */ /* 0x000fe80008000200 */
[----:B------:R-:W0:Y:S04]  /*27130*/  LDSM.16.M88.4 R4, [R14+UR5+0x800] ;  /* 0x000800050e04783b */ /* 0x000e280008000200 */
[----:B------:R-:W-:Y:S01]  /*27140*/  LDSM.16.M88.4 R20, [R14+UR5+0x6800] ;  /* 0x006800050e14783b */ /* 0x000fe20008000200 */
[----:B0-----:R-:W-:-:S02]  /*27150*/  IMAD.MOV.U32 R25, RZ, RZ, R4 ;  /* 0x000000ffff197224 */ /* 0x001fc400078e0004 */
[----:B------:R-:W-:Y:S01]  /*27160*/  IMAD.MOV.U32 R24, RZ, RZ, R5 ;  /* 0x000000ffff187224 */ /* 0x000fe200078e0005 */
[----:B--2---:R-:W-:Y:S04]  /*27170*/  STL [R1+0xf08], R15 ;  /* 0x000f080f01007387 */ /* 0x004fe80000100800 */
[----:B------:R-:W-:Y:S04]  /*27180*/  STL.64 [R1+0x1b8], R18 ;  /* 0x0001b81201007387 */ /* 0x000fe80000100a00 */
[----:B------:R-:W-:Y:S04]  /*27190*/  STL.64 [R1+0x1a8], R6 ;  /* 0x0001a80601007387 */ /* 0x000fe80000100a00 */
[----:B------:R-:W0:Y:S04]  /*271a0*/  LDSM.16.M88.4 R4, [R14+UR5+0x1000] ;  /* 0x001000050e04783b */ /* 0x000e280008000200 */
[----:B------:R-:W-:Y:S04]  /*271b0*/  STL [R1+0xec0], R24 ;  /* 0x000ec01801007387 */ /* 0x000fe80000100800 */
[----:B------:R-:W-:Y:S04]  /*271c0*/  STL [R1+0xebc], R25 ;  /* 0x000ebc1901007387 */ /* 0x000fe80000100800 */
[----:B------:R-:W-:Y:S01]  /*271d0*/  LDSM.16.MT88.4 R8, [R15+0x8400] ;  /* 0x008400000f08783b */ /* 0x000fe20000004200 */
[----:B0-----:R-:W-:-:S03]  /*271e0*/  IMAD.MOV.U32 R27, RZ, RZ, R4 ;  /* 0x000000ffff1b7224 */ /* 0x001fc600078e0004 */
[----:B------:R-:W-:Y:S01]  /*271f0*/  STL.64 [R1+0x198], R6 ;  /* 0x0001980601007387 */ /* 0x000fe20000100a00 */
[----:B------:R-:W-:-:S03]  /*27200*/  IMAD.MOV.U32 R26, RZ, RZ, R5 ;  /* 0x000000ffff1a7224 */ /* 0x000fc600078e0005 */
[----:B------:R-:W0:Y:S04]  /*27210*/  LDSM.16.M88.4 R4, [R14+UR5+0x1800] ;  /* 0x001800050e04783b */ /* 0x000e280008000200 */
[----:B------:R-:W-:Y:S04]  /*27220*/  STL [R1+0xec8], R26 ;  /* 0x000ec81a01007387 */ /* 0x000fe80000100800 */
[----:B------:R-:W-:Y:S01]  /*27230*/  STL [R1+0xec4], R27 ;  /* 0x000ec41b01007387 */ /* 0x000fe20000100800 */
        /* <DEDUP_REMOVED lines=34> */
[----:B------:R-:W-:Y:S01]  /*27460*/  STL [R1+0xef4], R26 ;  /* 0x000ef41a01007387 */ /* 0x000fe20000100800 */
[----:B------:R-:W-:Y:S02]  /*27470*/  IMAD.MOV.U32 R3, RZ, RZ, R16 ;  /* 0x000000ffff037224 */ /* 0x000fe400078e0010 */
[----:B------:R-:W-:Y:S02]  /*27480*/  IMAD.MOV.U32 R2, RZ, RZ, R17 ;  /* 0x000000ffff027224 */ /* 0x000fe400078e0011 */
[----:B------:R-:W-:Y:S01]  /*27490*/  LDSM.16.M88.4 R16, [R14+UR5+0x5800] ;  /* 0x005800050e10783b */ /* 0x000fe20008000200 */
[----:B0-----:R-:W-:-:S03]  /*274a0*/  IMAD.MOV.U32 R25, RZ, RZ, R4 ;  /* 0x000000ffff197224 */ /* 0x001fc600078e0004 */
[----:B------:R-:W-:Y:S01]  /*274b0*/  STL.64 [R1+0x128], R6 ;  /* 0x0001280601007387 */ /* 0x000fe20000100a00 */
[----:B------:R-:W-:-:S03]  /*274c0*/  IMAD.MOV.U32 R28, RZ, RZ, R5 ;  /* 0x000000ffff1c7224 */ /* 0x000fc600078e0005 */
[----:B------:R-:W0:Y:S02]  /*274d0*/  LDSM.16.M88.4 R4, [R14+UR5+0x5000] ;  /* 0x005000050e04783b */ /* 0x000e240008000200 */
[----:B0-----:R-:W-:Y:S02]  /*274e0*/  IMAD.MOV.U32 R26, RZ, RZ, R4 ;  /* 0x000000ffff1a7224 */ /* 0x001fe400078e0004 */
[----:B------:R-:W-:Y:S01]  /*274f0*/  IMAD.MOV.U32 R24, RZ, RZ, R5 ;  /* 0x000000ffff187224 */ /* 0x000fe200078e0005 */
[----:B------:R-:W-:Y:S01]  /*27500*/  STL [R1+0x118], R6 ;  /* 0x0001180601007387 */ /* 0x000fe20000100800 */
[----:B------:R-:W-:-:S03]  /*27510*/  IMAD.MOV.U32 R0, RZ, RZ, R7 ;  /* 0x000000ffff007224 */ /* 0x000fc600078e0007 */
[----:B------:R0:W-:Y:S01]  /*27520*/  STL.64 [R1+0xf00], R26 ;  /* 0x000f001a01007387 */ /* 0x0001e20000100a00 */
[----:B------:R-:W-:-:S03]  /*27530*/  IMAD.MOV.U32 R4, RZ, RZ, R17 ;  /* 0x000000ffff047224 */ /* 0x000fc600078e0011 */
[----:B------:R1:W-:Y:S01]  /*27540*/  STL.64 [R1+0xef8], R24 ;  /* 0x000ef81801007387 */ /* 0x0003e20000100a00 */
[----:B0-----:R-:W-:-:S03]  /*27550*/  IMAD.MOV.U32 R27, RZ, RZ, R29 ;  /* 0x000000ffff1b7224 */ /* 0x001fc600078e001d */
[----:B-1----:R-:W2:Y:S04]  /*27560*/  LDL.LU R24, [R1+0x1e0] ;  /* 0x0001e00001187983 */ /* 0x002ea80000300800 */
[----:B------:R-:W2:Y:S04]  /*27570*/  LDL.LU R25, [R1+0x1e4] ;  /* 0x0001e40001197983 */ /* 0x000ea80000300800 */
[----:B------:R-:W2:Y:S01]  /*27580*/  LDL.LU R26, [R1+0x1e8] ;  /* 0x0001e800011a7983 */ /* 0x000ea20000300800 */
[----:B------:R-:W-:-:S03]  /*27590*/  IMAD.MOV.U32 R29, RZ, RZ, R23 ;  /* 0x000000ffff1d7224 */ /* 0x000fc600078e0017 */
[----:B------:R0:W-:Y:S01]  /*275a0*/  STL [R1+0xcf0], R0 ;  /* 0x000cf00001007387 */ /* 0x0001e20000100800 */
[----:B------:R-:W-:-:S03]  /*275b0*/  IMAD.MOV.U32 R23, RZ, RZ, R4 ;  /* 0x000000ffff177224 */ /* 0x000fc600078e0004 */
[----:B------:R-:W-:Y:S04]  /*275c0*/  STL.64 [R1+0x108], R18 ;  /* 0x0001081201007387 */ /* 0x000fe80000100a00 */
[----:B------:R-:W1:Y:S01]  /*275d0*/  LDSM.16.M88.4 R4, [R14+UR5+0x7000] ;  /* 0x007000050e04783b */ /* 0x000e620008000200 */
[----:B0-----:R-:W-:-:S03]  /*275e0*/  IMAD.MOV.U32 R0, RZ, RZ, R16 ;  /* 0x000000ffff007224 */ /* 0x001fc600078e0010 */
[----:B------:R-:W0:Y:S04]  /*275f0*/  LDSM.16.M88.4 R16, [R14+UR5+0x6000] ;  /* 0x006000050e10783b */ /* 0x000e280008000200 */
[----:B------:R-:W3:Y:S04]  /*27600*/  LDSM.16.M88.4 R12, [R14+UR5+0x7800] ;  /* 0x007800050e0c783b */ /* 0x000ee80008000200 */
[----:B------:R4:W-:Y:S02]  /*27610*/  STL [R1+0xd6c], R29 ;  /* 0x000d6c1d01007387 */ /* 0x0009e40000100800 */
[----:B----4-:R-:W-:-:S02]  /*27620*/  IMAD.MOV.U32 R29, RZ, RZ, R0 ;  /* 0x000000ffff1d7224 */ /* 0x010fc400078e0000 */
[----:B-1----:R-:W-:Y:S01]  /*27630*/  IMAD.MOV.U32 R0, RZ, RZ, R6 ;  /* 0x000000ffff007224 */ /* 0x002fe200078e0006 */
[----:B0-----:R-:W-:Y:S04]  /*27640*/  STL.64 [R1+0xf8], R18 ;  /* 0x0000f81201007387 */ /* 0x001fe80000100a00 */
[----:B------:R-:W-:Y:S04]  /*27650*/  STL.64 [R1+0xdb8], R16 ;  /* 0x000db81001007387 */ /* 0x000fe80000100a00 */
[----:B------:R-:W-:Y:S04]  /*27660*/  STL [R1+0xe8], R22 ;  /* 0x0000e81601007387 */ /* 0x000fe80000100800 */
[----:B------:R-:W-:Y:S04]  /*27670*/  STL.64 [R1+0xdb0], R20 ;  /* 0x000db01401007387 */ /* 0x000fe80000100a00 */
[----:B------:R-:W-:Y:S04]  /*27680*/  STL [R1+0xd68], R0 ;  /* 0x000d680001007387 */ /* 0x000fe80000100800 */
[----:B---3--:R0:W-:Y:S04]  /*27690*/  STL.64 [R1+0xc8], R14 ;  /* 0x0000c80e01007387 */ /* 0x0081e80000100a00 */
[----:B0-----:R-:W3:Y:S01]  /*276a0*/  LDL.LU R15, [R1+0xf08] ;  /* 0x000f0800010f7983 */ /* 0x001ee20000300800 */
[----:B------:R-:W-:-:S02]  /*276b0*/  IMAD.MOV.U32 R18, RZ, RZ, R12 ;  /* 0x000000ffff127224 */ /* 0x000fc400078e000c */
[----:B------:R-:W-:Y:S01]  /*276c0*/  IMAD.MOV.U32 R0, RZ, RZ, R13 ;  /* 0x000000ffff007224 */ /* 0x000fe200078e000d */
[----:B------:R-:W-:Y:S04]  /*276d0*/  STL [R1+0xdc], R7 ;  /* 0x0000dc0701007387 */ /* 0x000fe80000100800 */
[----:B---3--:R-:W0:Y:S04]  /*276e0*/  LDSM.16.MT88.4 R12, [R15+0x8600] ;  /* 0x008600000f0c783b */ /* 0x008e280000004200 */
[----:B0-----:R-:W-:Y:S04]  /*276f0*/  STL.64 [R1+0xd88], R14 ;  /* 0x000d880e01007387 */ /* 0x001fe80000100a00 */
[----:B------:R0:W-:Y:S02]  /*27700*/  STL.64 [R1+0xd80], R12 ;  /* 0x000d800c01007387 */ /* 0x0001e40000100a00 */
[----:B0-----:R-:W-:-:S02]  /*27710*/  IMAD.MOV.U32 R12, RZ, RZ, R3 ;  /* 0x000000ffff0c7224 */ /* 0x001fc400078e0003 */
[----:B------:R-:W-:-:S07]  /*27720*/  IMAD.MOV.U32 R13, RZ, RZ, R2 ;  /* 0x000000ffff0d7224 */ /* 0x000fce00078e0002 */
[----:B--2---:R-:W-:Y:S01]  /*27730*/  HMMA.16816.F32.BF16 R12, R8, R12, R24 ;  /* 0x0000000c080c723c */ /* 0x004fe20000041818 */
[----:B------:R-:W2:Y:S04]  /*27740*/  LDL.LU.64 R26, [R1+0xf00] ;  /* 0x000f0000011a7983 */ /* 0x000ea80000300a00 */
[----:B------:R-:W3:Y:S01]  /*27750*/  LDL.LU.64 R24, [R1+0xef8] ;  /* 0x000ef80001187983 */ /* 0x000ee20000300a00 */
[----:B------:R-:W-:Y:S02]  /*27760*/  IMAD.MOV.U32 R16, RZ, RZ, R29 ;  /* 0x000000ffff107224 */ /* 0x000fe400078e001d */
[----:B------:R-:W-:-:S11]  /*27770*/  IMAD.MOV.U32 R17, RZ, RZ, R23 ;  /* 0x000000ffff117224 */ /* 0x000fd600078e0017 */
[----:B------:R-:W-:Y:S04]  /*27780*/  STL.64 [R1+0xb0], R12 ;  /* 0x0000b00c01007387 */ /* 0x000fe80000100a00 */
[----:B------:R2:W-:Y:S04]  /*27790*/  STL.64 [R1+0xdd0], R16 ;  /* 0x000dd01001007387 */ /* 0x0005e80000100a00 */
[----:B------:R-:W4:Y:S04]  /*277a0*/  LDL.LU R20, [R1+0x1d0] ;  /* 0x0001d00001147983 */ /* 0x000f280000300800 */
[----:B------:R-:W4:Y:S04]  /*277b0*/  LDL.LU R21, [R1+0x1d4] ;  /* 0x0001d40001157983 */ /* 0x000f280000300800 */
[----:B------:R-:W4:Y:S04]  /*277c0*/  LDL.LU R22, [R1+0x1d8] ;  /* 0x0001d80001167983 */ /* 0x000f280000300800 */
[----:B------:R-:W4:Y:S01]  /*277d0*/  LDL.LU R23, [R1+0x1dc] ;  /* 0x0001dc0001177983 */ /* 0x000f220000300800 */
[----:B--2---:R-:W-:-:S03]  /*277e0*/  IMAD.MOV.U32 R16, RZ, RZ, R26 ;  /* 0x000000ffff107224 */ /* 0x004fc600078e001a */
[----:B------:R-:W2:Y:S01]  /*277f0*/  LDL.LU R26, [R1+0xef4] ;  /* 0x000ef400011a7983 */ /* 0x000ea20000300800 */
[----:B---3--:R-:W-:-:S03]  /*27800*/  IMAD.MOV.U32 R17, RZ, RZ, R24 ;  /* 0x000000ffff117224 */ /* 0x008fc600078e0018 */
[----:B------:R-:W3:Y:S04]  /*27810*/  LDL.LU R24, [R1+0xef0] ;  /* 0x000ef00001187983 */ /* 0x000ee80000300800 */
[----:B------:R0:W-:Y:S02]  /*27820*/  STL.64 [R1+0xde8], R16 ;  /* 0x000de81001007387 */ /* 0x0001e40000100a00 */
[----:B0-----:R-:W-:Y:S02]  /*27830*/  IMAD.MOV.U32 R16, RZ, RZ, R25 ;  /* 0x000000ffff107224 */ /* 0x001fe400078e0019 */
[----:B------:R-:W-:Y:S01]  /*27840*/  IMAD.MOV.U32 R17, RZ, RZ, R28 ;  /* 0x000000ffff117224 */ /* 0x000fe200078e001c */
[----:B------:R-:W3:Y:S04]  /*27850*/  LDL.LU R25, [R1+0xeec] ;  /* 0x000eec0001197983 */ /* 0x000ee80000300800 */
[----:B------:R-:W3:Y:S04]  /*27860*/  LDL.LU R28, [R1+0xee8] ;  /* 0x000ee800011c7983 */ /* 0x000ee80000300800 */
[----:B------:R0:W-:Y:S02]  /*27870*/  STL.64 [R1+0xe00], R16 ;  /* 0x000e001001007387 */ /* 0x0001e40000100a00 */
[----:B0-----:R-:W-:-:S02]  /*27880*/  IMAD.MOV.U32 R16, RZ, RZ, R27 ;  /* 0x000000ffff107224 */ /* 0x001fc400078e001b */
[----:B------:R-:W3:Y:S01]  /*27890*/  LDL.LU R27, [R1+0xee4] ;  /* 0x000ee400011b7983 */ /* 0x000ee20000300800 */
[----:B--2---:R-:W-:-:S03]  /*278a0*/  IMAD.MOV.U32 R17, RZ, RZ, R26 ;  /* 0x000000ffff117224 */ /* 0x004fc600078e001a */
[----:B------:R-:W2:Y:S04]  /*278b0*/  LDL.LU R26, [R1+0xee0] ;  /* 0x000ee000011a7983 */ /* 0x000ea80000300800 */
[----:B------:R-:W-:Y:S04]  /*278c0*/  STL [R1+0xe20], R18 ;  /* 0x000e201201007387 */ /* 0x000fe80000100800 */
[----:B------:R-:W-:Y:S04]  /*278d0*/  STL.64 [R1+0xe18], R16 ;  /* 0x000e181001007387 */ /* 0x000fe80000100a00 */
[----:B----4-:R-:W-:Y:S04]  /*278e0*/  STL.64 [R1+0xdc8], R22 ;  /* 0x000dc81601007387 */ /* 0x010fe80000100a00 */
[----:B------:R0:W-:Y:S04]  /*278f0*/  STL.64 [R1+0xdc0], R20 ;  /* 0x000dc01401007387 */ /* 0x0001e80000100a00 */
[----:B0-----:R-:W4:Y:S04]  /*27900*/  LDL.LU R20, [R1] ;  /* 0x0000000001147983 */ /* 0x001f280000300800 */
[----:B------:R-:W4:Y:S04]  /*27910*/  LDL.LU R21, [R1+0x4] ;  /* 0x0000040001157983 */ /* 0x000f280000300800 */
[----:B------:R-:W2:Y:S04]  /*27920*/  LDL.LU R22, [R1+0x8] ;  /* 0x0000080001167983 */ /* 0x000ea80000300800 */
[----:B------:R-:W2:Y:S01]  /*27930*/  LDL.LU R23, [R1+0xc] ;  /* 0x00000c0001177983 */ /* 0x000ea20000300800 */
[----:B---3--:R-:W-:-:S02]  /*27940*/  IMAD.MOV.U32 R16, RZ, RZ, R25 ;  /* 0x000000ffff107224 */ /* 0x008fc400078e0019 */
[----:B------:R-:W-:Y:S01]  /*27950*/  IMAD.MOV.U32 R17, RZ, RZ, R24 ;  /* 0x000000ffff117224 */ /* 0x000fe200078e0018 */
[----:B------:R-:W3:Y:S04]  /*27960*/  LDL.LU R25, [R1+0xedc] ;  /* 0x000edc0001197983 */ /* 0x000ee80000300800 */
[----:B------:R-:W3:Y:S04]  /*27970*/  LDL.LU R24, [R1+0xed8] ;  /* 0x000ed80001187983 */ /* 0x000ee80000300800 */
[----:B------:R-:W-:Y:S04]  /*27980*/  STL.64 [R1+0xe38], R16 ;  /* 0x000e381001007387 */ /* 0x000fe80000100a00 */
[----:B--2---:R-:W-:Y:S04]  /*27990*/  STL.64 [R1+0xde0], R22 ;  /* 0x000de01601007387 */ /* 0x004fe80000100a00 */
[----:B----4-:R0:W-:Y:S04]  /*279a0*/  STL.64 [R1+0xdd8], R20 ;  /* 0x000dd81401007387 */ /* 0x0101e80000100a00 */
[----:B0-----:R-:W2:Y:S04]  /*279b0*/  LDL.LU R20, [R1+0x10] ;  /* 0x0000100001147983 */ /* 0x001ea80000300800 */
[----:B------:R-:W2:Y:S04]  /*279c0*/  LDL.LU R21, [R1+0x14] ;  /* 0x0000140001157983 */ /* 0x000ea80000300800 */
[----:B------:R-:W4:Y:S04]  /*279d0*/  LDL.LU R22, [R1+0x18] ;  /* 0x0000180001167983 */ /* 0x000f280000300800 */
[----:B------:R-:W4:Y:S01]  /*279e0*/  LDL.LU R23, [R1+0x1c] ;  /* 0x00001c0001177983 */ /* 0x000f220000300800 */
[----:B------:R-:W-:-:S02]  /*279f0*/  IMAD.MOV.U32 R16, RZ, RZ, R27 ;  /* 0x000000ffff107224 */ /* 0x000fc400078e001b */
[----:B------:R-:W-:Y:S01]  /*27a00*/  IMAD.MOV.U32 R17, RZ, RZ, R28 ;  /* 0x000000ffff117224 */ /* 0x000fe200078e001c */
[----:B------:R-:W2:Y:S04]  /*27a10*/  LDL.LU R27, [R1+0xed4] ;  /* 0x000ed400011b7983 */ /* 0x000ea80000300800 */
[----:B------:R-:W3:Y:S04]  /*27a20*/  LDL.LU R28, [R1+0xed0] ;  /* 0x000ed000011c7983 */ /* 0x000ee80000300800 */
[----:B------:R-:W-:Y:S04]  /*27a30*/  STL.64 [R1+0xe50], R16 ;  /* 0x000e501001007387 */ /* 0x000fe80000100a00 */
[----:B----4-:R-:W-:Y:S04]  /*27a40*/  STL.64 [R1+0xdf8], R22 ;  /* 0x000df81601007387 */ /* 0x010fe80000100a00 */
[----:B--2---:R0:W-:Y:S04]  /*27a50*/  STL.64 [R1+0xdf0], R20 ;  /* 0x000df01401007387 */ /* 0x0041e80000100a00 */
[----:B0-----:R-:W2:Y:S04]  /*27a60*/  LDL.LU R20, [R1+0x20] ;  /* 0x0000200001147983 */ /* 0x001ea80000300800 */
[----:B------:R-:W2:Y:S04]  /*27a70*/  LDL.LU R21, [R1+0x24] ;  /* 0x0000240001157983 */ /* 0x000ea80000300800 */
[----:B------:R-:W4:Y:S04]  /*27a80*/  LDL.LU R22, [R1+0x28] ;  /* 0x0000280001167983 */ /* 0x000f280000300800 */
[----:B------:R-:W4:Y:S01]  /*27a90*/  LDL.LU R23, [R1+0x2c] ;  /* 0x00002c0001177983 */ /* 0x000f220000300800 */
[----:B---3--:R-:W-:-:S02]  /*27aa0*/  IMAD.MOV.U32 R16, RZ, RZ, R25 ;  /* 0x000000ffff107224 */ /* 0x008fc400078e0019 */
[----:B------:R-:W-:Y:S01]  /*27ab0*/  IMAD.MOV.U32 R17, RZ, RZ, R26 ;  /* 0x000000ffff117224 */ /* 0x000fe200078e001a */
[----:B------:R-:W3:Y:S04]  /*27ac0*/  LDL.LU R25, [R1+0xecc] ;  /* 0x000ecc0001197983 */ /* 0x000ee80000300800 */
[----:B------:R-:W3:Y:S04]  /*27ad0*/  LDL.LU R26, [R1+0xec8] ;  /* 0x000ec800011a7983 */ /* 0x000ee80000300800 */
[----:B------:R0:W-:Y:S02]  /*27ae0*/  STL.64 [R1+0xe68], R16 ;  /* 0x000e681001007387 */ /* 0x0001e40000100a00 */
[----:B0-----:R-:W-:-:S02]  /*27af0*/  IMAD.MOV.U32 R16, RZ, RZ, R27 ;  /* 0x000000ffff107224 */ /* 0x001fc400078e001b */
[----:B------:R-:W-:Y:S01]  /*27b00*/  IMAD.MOV.U32 R17, RZ, RZ, R24 ;  /* 0x000000ffff117224 */ /* 0x000fe200078e0018 */
[----:B------:R-:W3:Y:S04]  /*27b10*/  LDL.LU R27, [R1+0xec4] ;  /* 0x000ec400011b7983 */ /* 0x000ee80000300800 */
        /* <DEDUP_REMOVED lines=19> */
[----:B------:R-:W-:-:S02]  /*27c50*/  IMAD.MOV.U32 R16, RZ, RZ, R27 ;  /* 0x000000ffff107224 */ /* 0x000fc400078e001b */
[----:B------:R-:W-:-:S05]  /*27c60*/  IMAD.MOV.U32 R17, RZ, RZ, R26 ;  /* 0x000000ffff117224 */ /* 0x000fca00078e001a */
[----:B------:R0:W-:Y:S04]  /*27c70*/  STL.64 [R1+0xeb0], R16 ;  /* 0x000eb01001007387 */ /* 0x0001e80000100a00 */
[----:B0-----:R-:W3:Y:S04]  /*27c80*/  LDL.LU R16, [R1+0xa0] ;  /* 0x0000a00001107983 */ /* 0x001ee80000300800 */
[----:B------:R-:W3:Y:S04]  /*27c90*/  LDL.LU R17, [R1+0xa4] ;  /* 0x0000a40001117983 */ /* 0x000ee80000300800 */
[----:B------:R-:W3:Y:S04]  /*27ca0*/  LDL.LU R18, [R1+0xa8] ;  /* 0x0000a80001127983 */ /* 0x000ee80000300800 */
[----:B------:R-:W3:Y:S04]  /*27cb0*/  LDL.LU R19, [R1+0xac] ;  /* 0x0000ac0001137983 */ /* 0x000ee80000300800 */
[----:B----4-:R-:W-:Y:S04]  /*27cc0*/  STL.64 [R1+0xe48], R22 ;  /* 0x000e481601007387 */ /* 0x010fe80000100a00 */
[----:B--2---:R0:W-:Y:S04]  /*27cd0*/  STL.64 [R1+0xe40], R20 ;  /* 0x000e401401007387 */ /* 0x0041e80000100a00 */
[----:B0-----:R-:W2:Y:S04]  /*27ce0*/  LDL.LU R20, [R1+0x50] ;  /* 0x0000500001147983 */ /* 0x001ea80000300800 */
[----:B------:R-:W2:Y:S04]  /*27cf0*/  LDL.LU R21, [R1+0x54] ;  /* 0x0000540001157983 */ /* 0x000ea80000300800 */
[----:B------:R-:W4:Y:S04]  /*27d00*/  LDL.LU R22, [R1+0x58] ;  /* 0x0000580001167983 */ /* 0x000f280000300800 */
[----:B------:R-:W4:Y:S04]  /*27d10*/  LDL.LU R23, [R1+0x5c] ;  /* 0x00005c0001177983 */ /* 0x000f280000300800 */
        /* <DEDUP_REMOVED lines=14> */
[----:B----4-:R-:W-:Y:S04]  /*27e00*/  STL.64 [R1+0xe90], R22 ;  /* 0x000e901601007387 */ /* 0x010fe80000100a00 */
[----:B--2---:R0:W-:Y:S04]  /*27e10*/  STL.64 [R1+0xe88], R20 ;  /* 0x000e881401007387 */ /* 0x0041e80000100a00 */
[----:B0-----:R-:W2:Y:S04]  /*27e20*/  LDL.LU R20, [R1+0x80] ;  /* 0x0000800001147983 */ /* 0x001ea80000300800 */
[----:B------:R-:W2:Y:S04]  /*27e30*/  LDL.LU R21, [R1+0x84] ;  /* 0x0000840001157983 */ /* 0x000ea80000300800 */
[----:B------:R-:W3:Y:S04]  /*27e40*/  LDL.LU R22, [R1+0x88] ;  /* 0x0000880001167983 */ /* 0x000ee80000300800 */
[----:B------:R-:W3:Y:S01]  /*27e50*/  LDL.LU R23, [R1+0x8c] ;  /* 0x00008c0001177983 */ /* 0x000ee20000300800 */
[----:B------:R-:W-:Y:S01]  /*27e60*/  HMMA.16816.F32.BF16 R16, R8, R12, R16 ;  /* 0x0000000c0810723c */ /* 0x000fe20000041810 */
[----:B------:R-:W-:-:S02]  /*27e70*/  IMAD.MOV.U32 R3, RZ, RZ, R14 ;  /* 0x000000ffff037224 */ /* 0x000fc400078e000e */
[----:B------:R-:W-:-:S15]  /*27e80*/  IMAD.MOV.U32 R2, RZ, RZ, R15 ;  /* 0x000000ffff027224 */ /* 0x000fde00078e000f */
[----:B------:R-:W-:Y:S01]  /*27e90*/  NOP ;  /* 0x0000000000007918 */ /* 0x000fe20000000000 */
[----:B------:R-:W-:Y:S02]  /*27ea0*/  IMAD.MOV.U32 R15, RZ, RZ, R16 ;  /* 0x000000ffff0f7224 */ /* 0x000fe400078e0010 */
[----:B------:R-:W-:Y:S01]  /*27eb0*/  IMAD.MOV.U32 R14, RZ, RZ, R17 ;  /* 0x000000ffff0e7224 */ /* 0x000fe200078e0011 */
[----:B---3--:R-:W-:Y:S04]  /*27ec0*/  STL.64 [R1+0xea8], R22 ;  /* 0x000ea81601007387 */ /* 0x008fe80000100a00 */
[----:B--2---:R0:W-:Y:S04]  /*27ed0*/  STL.64 [R1+0xea0], R20 ;  /* 0x000ea01401007387 */ /* 0x0041e80000100a00 */
[----:B0-----:R-:W2:Y:S04]  /*27ee0*/  LDL.LU R20, [R1+0x90] ;  /* 0x0000900001147983 */ /* 0x001ea80000300800 */
[----:B------:R-:W2:Y:S04]  /*27ef0*/  LDL.LU R21, [R1+0x94] ;  /* 0x0000940001157983 */ /* 0x000ea80000300800 */
[----:B------:R-:W2:Y:S04]  /*27f00*/  LDL.LU R22, [R1+0x98] ;  /* 0x0000980001167983 */ /* 0x000ea80000300800 */
[----:B------:R-:W2:Y:S04]  /*27f10*/  LDL.LU R23, [R1+0x9c] ;  /* 0x00009c0001177983 */ /* 0x000ea80000300800 */
[----:B------:R-:W3:Y:S04]  /*27f20*/  LDL.LU R24, [R1+0x1c0] ;  /* 0x0001c00001187983 */ /* 0x000ee80000300800 */
[----:B------:R-:W3:Y:S04]  /*27f30*/  LDL.LU R25, [R1+0x1c4] ;  /* 0x0001c40001197983 */ /* 0x000ee80000300800 */
[----:B------:R-:W3:Y:S04]  /*27f40*/  LDL.LU R26, [R1+0x1c8] ;  /* 0x0001c800011a7983 */ /* 0x000ee80000300800 */
[----:B------:R-:W2:Y:S01]  /*27f50*/  LDL.LU.64 R16, [R1+0xeb0] ;  /* 0x000eb00001107983 */ /* 0x000ea20000300a00 */
[----:B------:R-:W-:-:S02]  /*27f60*/  IMAD.MOV.U32 R7, RZ, RZ, R18 ;  /* 0x000000ffff077224 */ /* 0x000fc400078e0012 */
[----:B------:R-:W-:Y:S02]  /*27f70*/  IMAD.MOV.U32 R6, RZ, RZ, R19 ;  /* 0x000000ffff067224 */ /* 0x000fe400078e0013 */
[----:B--2---:R-:W-:Y:S01]  /*27f80*/  HMMA.16816.F32.BF16 R16, R8, R16, R20 ;  /* 0x000000100810723c */ /* 0x004fe20000041814 */
[----:B------:R-:W2:Y:S04]  /*27f90*/  LDL.LU.64 R22, [R1+0xea8] ;  /* 0x000ea80001167983 */ /* 0x000ea80000300a00 */
[----:B------:R-:W2:-:S14]  /*27fa0*/  LDL.LU.64 R20, [R1+0xea0] ;  /* 0x000ea00001147983 */ /* 0x000e9c0000300a00 */
[----:B------:R0:W-:Y:S04]  /*27fb0*/  STL.64 [R1+0x90], R16 ;  /* 0x0000901001007387 */ /* 0x0001e80000100a00 */
[----:B------:R2:W-:Y:S04]  /*27fc0*/  STL.64 [R1+0x98], R18 ;  /* 0x0000981201007387 */ /* 0x0005e80000100a00 */
[----:B0-----:R-:W2:Y:S02]  /*27fd0*/  LDL.LU.64 R16, [R1+0xe98] ;  /* 0x000e980001107983 */ /* 0x001ea40000300a00 */
[----:B--2---:R-:W-:Y:S02]  /*27fe0*/  HMMA.16816.F32.BF16 R16, R8, R16, R20 ;  /* 0x000000100810723c */ /* 0x004fe40000041814 */
[----:B------:R-:W2:Y:S04]  /*27ff0*/  LDL.LU.64 R22, [R1+0xe90] ;  /* 0x000e900001167983 */ /* 0x000ea80000300a00 */
[----:B------:R-:W2:-:S13]  /*28000*/  LDL.LU.64 R20, [R1+0xe88] ;  /* 0x000e880001147983 */ /* 0x000e9a0000300a00 */
        /* <DEDUP_REMOVED lines=24> */
[----:B------:R-:W-:Y:S04]  /*28190*/  STL.64 [R1+0x40], R16 ;  /* 0x0000401001007387 */ /* 0x000fe80000100a00 */
[----:B------:R0:W-:Y:S04]  /*281a0*/  STL.64 [R1+0x48], R18 ;  /* 0x0000481201007387 */ /* 0x0001e80000100a00 */
[----:B0-----:R-:W4:Y:S04]  /*281b0*/  LDL.LU R18, [R1+0xe20] ;  /* 0x000e200001127983 */ /* 0x001f280000300800 */
[----:B------:R-:W2:Y:S01]  /*281c0*/  LDL.LU.64 R16, [R1+0xe18] ;  /* 0x000e180001107983 */ /* 0x000ea20000300a00 */
[----:B----4-:R-:W-:-:S02]  /*281d0*/  IMAD.MOV.U32 R12, RZ, RZ, R18 ;  /* 0x000000ffff0c7224 */ /* 0x010fc400078e0012 */
        /* <DEDUP_REMOVED lines=9> */
[----:B------:R-:W-:Y:S01]  /*28270*/  IMAD.MOV.U32 R29, RZ, RZ, R17 ;  /* 0x000000ffff1d7224 */ /* 0x000fe200078e0011 */
[----:B------:R0:W-:Y:S04]  /*28280*/  STL [R1+0x20], R16 ;  /* 0x0000201001007387 */ /* 0x0001e80000100800 */
[----:B0-----:R-:W2:Y:S01]  /*28290*/  LDL.LU.64 R16, [R1+0xde8] ;  /* 0x000de80001107983 */ /* 0x001ea20000300a00 */
[----:B------:R-:W-:Y:S02]  /*282a0*/  IMAD.MOV.U32 R27, RZ, RZ, R28 ;  /* 0x000000ffff1b7224 */ /* 0x000fe400078e001c */
[----:B------:R-:W-:Y:S02]  /*282b0*/  IMAD.MOV.U32 R13, RZ, RZ, R0 ;  /* 0x000000ffff0d7224 */ /* 0x000fe400078e0000 */
[----:B------:R-:W-:-:S02]  /*282c0*/  IMAD.MOV.U32 R0, RZ, RZ, R18 ;  /* 0x000000ffff007224 */ /* 0x000fc400078e0012 */
[----:B------:R-:W-:Y:S01]  /*282d0*/  IMAD.MOV.U32 R28, RZ, RZ, R19 ;  /* 0x000000ffff1c7224 */ /* 0x000fe200078e0013 */
[----:B------:R-:W-:Y:S04]  /*282e0*/  STL [R1+0xd78], R29 ;  /* 0x000d781d01007387 */ /* 0x000fe80000100800 */
[----:B------:R-:W-:Y:S04]  /*282f0*/  STL [R1+0xd74], R0 ;  /* 0x000d740001007387 */ /* 0x000fe80000100800 */
[----:B------:R-:W-:Y:S01]  /*28300*/  STL [R1+0xd70], R28 ;  /* 0x000d701c01007387 */ /* 0x000fe20000100800 */
[----:B--2---:R-:W-:Y:S03]  /*28310*/  HMMA.16816.F32.BF16 R16, R8, R16, R20 ;  /* 0x000000100810723c */ /* 0x004fe60000041814 */
[----:B------:R-:W2:Y:S04]  /*28320*/  LDL.LU.64 R22, [R1+0xde0] ;  /* 0x000de00001167983 */ /* 0x000ea80000300a00 */
[----:B------:R-:W2:-:S12]  /*28330*/  LDL.LU.64 R20, [R1+0xdd8] ;  /* 0x000dd80001147983 */ /* 0x000e980000300a00 */
[----:B------:R0:W-:Y:S04]  /*28340*/  STL.64 [R1+0x10], R16 ;  /* 0x0000101001007387 */ /* 0x0001e80000100a00 */
[----:B------:R2:W-:Y:S04]  /*28350*/  STL.64 [R1+0x18], R18 ;  /* 0x0000181201007387 */ /* 0x0005e80000100a00 */
[----:B0-----:R-:W2:Y:S02]  /*28360*/  LDL.LU.64 R16, [R1+0xdd0] ;  /* 0x000dd00001107983 */ /* 0x001ea40000300a00 */
[----:B--2---:R-:W-:Y:S02]  /*28370*/  HMMA.16816.F32.BF16 R16, R8, R16, R20 ;  /* 0x000000100810723c */ /* 0x004fe40000041814 */
[----:B------:R-:W2:Y:S04]  /*28380*/  LDL.LU.64 R22, [R1+0xdc8] ;  /* 0x000dc80001167983 */ /* 0x000ea80000300a00 */
[----:B------:R-:W2:-:S13]  /*28390*/  LDL.LU.64 R20, [R1+0xdc0] ;  /* 0x000dc00001147983 */ /* 0x000e9a0000300a00 */
[----:B------:R-:W-:Y:S02]  /*283a0*/  IMAD.MOV.U32 R29, RZ, RZ, R16 ;  /* 0x000000ffff1d7224 */ /* 0x000fe400078e0010 */
[----:B------:R-:W-:Y:S01]  /*283b0*/  IMAD.MOV.U32 R0, RZ, RZ, R17 ;  /* 0x000000ffff007224 */ /* 0x000fe200078e0011 */
[----:B------:R2:W-:Y:S04]  /*283c0*/  STL [R1+0xc], R19 ;  /* 0x00000c1301007387 */ /* 0x0005e80000100800 */
[----:B------:R-:W2:Y:S01]  /*283d0*/  LDL.LU.64 R16, [R1+0xdb8] ;  /* 0x000db80001107983 */ /* 0x000ea20000300a00 */
[----:B------:R-:W-:Y:S02]  /*283e0*/  IMAD.MOV.U32 R28, RZ, RZ, R18 ;  /* 0x000000ffff1c7224 */ /* 0x000fe400078e0012 */
[----:B--2---:R-:W-:Y:S01]  /*283f0*/  HMMA.16816.F32.BF16 R16, R8, R16, R20 ;  /* 0x000000100810723c */ /* 0x004fe20000041814 */
[----:B------:R-:W3:-:S15]  /*28400*/  LDL.LU.64 R20, [R1+0xdb0] ;  /* 0x000db00001147983 */ /* 0x000ede0000300a00 */
[----:B------:R-:W-:-:S03]  /*28410*/  NOP ;  /* 0x0000000000007918 */ /* 0x000fc60000000000 */
[----:B------:R0:W-:Y:S04]  /*28420*/  STL.64 [R1+0xcb0], R18 ;  /* 0x000cb01201007387 */ /* 0x0001e80000100a00 */
[----:B------:R-:W-:Y:S04]  /*28430*/  STL.64 [R1+0xca8], R16 ;  /* 0x000ca81001007387 */ /* 0x000fe80000100a00 */
[----:B0-----:R-:W2:Y:S04]  /*28440*/  LDL.LU R18, [R1+0x1a8] ;  /* 0x0001a80001127983 */ /* 0x001ea80000300800 */
[----:B------:R-:W2:Y:S01]  /*28450*/  LDL.LU R19, [R1+0x1ac] ;  /* 0x0001ac0001137983 */ /* 0x000ea20000300800 */
[----:B---3--:R-:W-:Y:S03]  /*28460*/  HMMA.16816.F32.BF16 R20, R8, R20, R24 ;  /* 0x000000140814723c */ /* 0x008fe60000041818 */
[----:B------:R-:W3:Y:S04]  /*28470*/  LDL.LU.64 R26, [R1+0xda8] ;  /* 0x000da800011a7983 */ /* 0x000ee80000300a00 */
[----:B------:R-:W3:-:S12]  /*28480*/  LDL.LU.64 R24, [R1+0xda0] ;  /* 0x000da00001187983 */ /* 0x000ed80000300a00 */
[----:B------:R0:W-:Y:S04]  /*28490*/  STL.64 [R1+0xca0], R22 ;  /* 0x000ca01601007387 */ /* 0x0001e80000100a00 */
[----:B------:R1:W-:Y:S01]  /*284a0*/  STL.64 [R1+0xc98], R20 ;  /* 0x000c981401007387 */ /* 0x0003e20000100a00 */
[----:B0-----:R-:W-:Y:S02]  /*284b0*/  IMAD.MOV.U32 R22, RZ, RZ, R7 ;  /* 0x000000ffff167224 */ /* 0x001fe400078e0007 */
[----:B------:R-:W-:Y:S02]  /*284c0*/  IMAD.MOV.U32 R23, RZ, RZ, R6 ;  /* 0x000000ffff177224 */ /* 0x000fe400078e0006 */
[----:B------:R-:W4:Y:S01]  /*284d0*/  LDL.LU.64 R6, [R1+0xd98] ;  /* 0x000d980001067983 */ /* 0x000f220000300a00 */
[----:B---3--:R-:W-:Y:S03]  /*284e0*/  HMMA.16816.F32.BF16 R24, R8, R4, R24 ;  /* 0x000000040818723c */ /* 0x008fe60000041818 */
[----:B------:R-:W4:Y:S01]  /*284f0*/  LDL.LU.64 R4, [R1+0xd90] ;  /* 0x000d900001047983 */ /* 0x000f220000300a00 */
[----:B-1----:R-:W-:-:S02]  /*28500*/  IMAD.MOV.U32 R20, RZ, RZ, R15 ;  /* 0x000000ffff147224 */ /* 0x002fc400078e000f */
[----:B------:R-:W-:-:S13]  /*28510*/  IMAD.MOV.U32 R21, RZ, RZ, R14 ;  /* 0x000000ffff157224 */ /* 0x000fda00078e000e */
[----:B------:R0:W-:Y:S04]  /*28520*/  STL.64 [R1+0xc90], R26 ;  /* 0x000c901a01007387 */ /* 0x0001e80000100a00 */
[----:B------:R1:W-:Y:S04]  /*28530*/  STL.64 [R1+0xc88], R24 ;  /* 0x000c881801007387 */ /* 0x0003e80000100a00 */
[----:B0-----:R-:W1:Y:S04]  /*28540*/  LDL.LU R26, [R1+0x1b8] ;  /* 0x0001b800011a7983 */ /* 0x001e680000300800 */
[----:B------:R-:W1:Y:S04]  /*28550*/  LDL.LU R27, [R1+0x1bc] ;  /* 0x0001bc00011b7983 */ /* 0x000e680000300800 */
[----:B------:R-:W1:Y:S01]  /*28560*/  LDL.LU.64 R14, [R1+0xd88] ;  /* 0x000d8800010e7983 */ /* 0x000e620000300a00 */
[----:B----4-:R-:W-:Y:S03]  /*28570*/  HMMA.16816.F32.BF16 R4, R8, R12, R4 ;  /* 0x0000000c0804723c */ /* 0x010fe60000041804 */
[----:B------:R-:W1:Y:S04]  /*28580*/  LDL.LU.64 R12, [R1+0xd80] ;  /* 0x000d8000010c7983 */ /* 0x000e680000300a00 */
[----:B------:R-:W1:Y:S04]  /*28590*/  LDL.LU R8, [R1+0xb0] ;  /* 0x0000b00001087983 */ /* 0x000e680000300800 */
[----:B------:R-:W1:Y:S01]  /*285a0*/  LDL.LU R9, [R1+0xb4] ;  /* 0x0000b40001097983 */ /* 0x000e620000300800 */
[----:B------:R-:W-:-:S02]  /*285b0*/  IMAD.MOV.U32 R10, RZ, RZ, R3 ;  /* 0x000000ffff0a7224 */ /* 0x000fc400078e0003 */
[----:B------:R-:W-:-:S05]  /*285c0*/  IMAD.MOV.U32 R11, RZ, RZ, R2 ;  /* 0x000000ffff0b7224 */ /* 0x000fca00078e0002 */
[----:B------:R-:W-:Y:S04]  /*285d0*/  STL.64 [R1+0xc80], R6 ;  /* 0x000c800601007387 */ /* 0x000fe80000100a00 */
[----:B------:R2:W-:Y:S01]  /*285e0*/  STL.64 [R1+0xc78], R4 ;  /* 0x000c780401007387 */ /* 0x0005e20000100a00 */
[C---:B-1----:R-:W-:Y:S08]  /*285f0*/  HMMA.16816.F32.BF16 R24, R12.reuse, R26, R8 ;  /* 0x0000001a0c18723c */ /* 0x042ff00000041808 */
[----:B--2---:R-:W-:Y:S11]  /*28600*/  HMMA.16816.F32.BF16 R4, R12, R18, R20 ;  /* 0x000000120c04723c */ /* 0x004ff60000041814 */
[----:B------:R-:W-:Y:S01]  /*28610*/  IMAD.MOV.U32 R2, RZ, RZ, R24 ;  /* 0x000000ffff027224 */ /* 0x000fe200078e0018 */
[----:B------:R-:W-:Y:S04]  /*28620*/  STL.64 [R1+0x2b0], R24 ;  /* 0x0002b01801007387 */ /* 0x000fe80000100a00 */
[----:B------:R-:W-:Y:S04]  /*28630*/  STL.64 [R1+0x2b8], R26 ;  /* 0x0002b81a01007387 */ /* 0x000fe80000100a00 */
[----:B------:R-:W-:Y:S04]  /*28640*/  STL [R1+0xbb8], R2 ;  /* 0x000bb80201007387 */ /* 0x000fe80000100800 */
[----:B------:R-:W-:Y:S04]  /*28650*/  STL.64 [R1+0x2a0], R4 ;  /* 0x0002a00401007387 */ /* 0x000fe80000100a00 */
[----:B------:R-:W-:Y:S04]  /*28660*/  STL.64 [R1+0x2a8], R6 ;  /* 0x0002a80601007387 */ /* 0x000fe80000100a00 */
[----:B------:R-:W2:Y:S04]  /*28670*/  LDL.LU R18, [R1+0x108] ;  /* 0x0001080001127983 */ /* 0x000ea80000300800 */
[----:B------:R-:W2:Y:S04]  /*28680*/  LDL.LU R19, [R1+0x10c] ;  /* 0x00010c0001137983 */ /* 0x000ea80000300800 */
[----:B--2---:R0:W-:Y:S04]  /*28690*/  STL.64 [R1+0xcc0], R18 ;  /* 0x000cc01201007387 */ /* 0x0041e80000100a00 */
[----:B------:R-:W2:Y:S04]  /*286a0*/  LDL.LU R16, [R1+0x10] ;  /* 0x0000100001107983 */ /* 0x000ea80000300800 */
[----:B------:R-:W2:Y:S04]  /*286b0*/  LDL.LU R17, [R1+0x14] ;  /* 0x0000140001117983 */ /* 0x000ea80000300800 */
[----:B0-----:R-:W3:Y:S04]  /*286c0*/  LDL.LU R18, [R1+0x18] ;  /* 0x0000180001127983 */ /* 0x001ee80000300800 */
[----:B------:R-:W3:Y:S04]  /*286d0*/  LDL.LU R19, [R1+0x1c] ;  /* 0x00001c0001137983 */ /* 0x000ee80000300800 */
[----:B------:R-:W4:Y:S04]  /*286e0*/  LDL.LU R10, [R1+0x138] ;  /* 0x00013800010a7983 */ /* 0x000f280000300800 */
[----:B------:R-:W4:Y:S04]  /*286f0*/  LDL.LU R11, [R1+0x13c] ;  /* 0x00013c00010b7983 */ /* 0x000f280000300800 */
[----:B----4-:R-:W-:Y:S04]  /*28700*/  STL.64 [R1+0xcf8], R10 ;  /* 0x000cf80a01007387 */ /* 0x010fe80000100a00 */
[----:B---3--:R0:W-:Y:S04]  /*28710*/  STL.64 [R1+0xcd0], R18 ;  /* 0x000cd01201007387 */ /* 0x0081e80000100a00 */
[----:B--2---:R-:W-:Y:S04]  /*28720*/  STL.64 [R1+0xcc8], R16 ;  /* 0x000cc81001007387 */ /* 0x004fe80000100a00 */
[----:B0-----:R-:W2:Y:S04]  /*28730*/  LDL.LU R18, [R1+0x128] ;  /* 0x0001280001127983 */ /* 0x001ea80000300800 */
[----:B------:R-:W2:Y:S04]  /*28740*/  LDL.LU R19, [R1+0x12c] ;  /* 0x00012c0001137983 */ /* 0x000ea80000300800 */
[----:B------:R-:W3:Y:S04]  /*28750*/  LDL.LU R6, [R1+0x148] ;  /* 0x0001480001067983 */ /* 0x000ee80000300800 */
[----:B------:R-:W3:Y:S04]  /*28760*/  LDL.LU R7, [R1+0x14c] ;  /* 0x00014c0001077983 */ /* 0x000ee80000300800 */
[----:B---3--:R0:W-:Y:S04]  /*28770*/  STL.64 [R1+0xd00], R6 ;  /* 0x000d000601007387 */ /* 0x0081e80000100a00 */
[----:B0-----:R-:W3:Y:S04]  /*28780*/  LDL.LU R6, [R1+0x158] ;  /* 0x0001580001067983 */ /* 0x001ee80000300800 */
[----:B------:R-:W3:Y:S04]  /*28790*/  LDL.LU R7, [R1+0x15c] ;  /* 0x00015c0001077983 */ /* 0x000ee80000300800 */
[----:B---3--:R0:W-:Y:S04]  /*287a0*/  STL.64 [R1+0xd18], R6 ;  /* 0x000d180601007387 */ /* 0x0081e80000100a00 */
[----:B------:R-:W3:Y:S04]  /*287b0*/  LDL.LU R8, [R1+0x40] ;  /* 0x0000400001087983 */ /* 0x000ee80000300800 */
[----:B------:R-:W3:Y:S04]  /*287c0*/  LDL.LU R9, [R1+0x44] ;  /* 0x0000440001097983 */ /* 0x000ee80000300800 */
[----:B------:R-:W4:Y:S04]  /*287d0*/  LDL.LU R10, [R1+0x48] ;  /* 0x00004800010a7983 */ /* 0x000f280000300800 */
[----:B------:R-:W4:Y:S04]  /*287e0*/  LDL.LU R11, [R1+0x4c] ;  /* 0x00004c00010b7983 */ /* 0x000f280000300800 */
[----:B0-----:R-:W2:Y:S04]  /*287f0*/  LDL.LU R6, [R1+0x168] ;  /* 0x0001680001067983 */ /* 0x001ea80000300800 */
[----:B------:R-:W2:Y:S04]  /*28800*/  LDL.LU R7, [R1+0x16c] ;  /* 0x00016c0001077983 */ /* 0x000ea80000300800 */
[----:B--2---:R-:W-:Y:S04]  /*28810*/  STL.64 [R1+0xd30], R6 ;  /* 0x000d300601007387 */ /* 0x004fe80000100a00 */
[----:B----4-:R-:W-:Y:S04]  /*28820*/  STL.64 [R1+0xd10], R10 ;  /* 0x000d100a01007387 */ /* 0x010fe80000100a00 */
[----:B---3--:R0:W-:Y:S04]  /*28830*/  STL.64 [R1+0xd08], R8 ;  /* 0x000d080801007387 */ /* 0x0081e80000100a00 */
[----:B0-----:R-:W2:Y:S04]  /*28840*/  LDL.LU R8, [R1+0x50] ;  /* 0x0000500001087983 */ /* 0x001ea80000300800 */
[----:B------:R-:W2:Y:S04]  /*28850*/  LDL.LU R9, [R1+0x54] ;  /* 0x0000540001097983 */ /* 0x000ea80000300800 */
[----:B------:R-:W3:Y:S04]  /*28860*/  LDL.LU R10, [R1+0x58] ;  /* 0x00005800010a7983 */ /* 0x000ee80000300800 */
[----:B------:R-:W3:Y:S04]  /*28870*/  LDL.LU R11, [R1+0x5c] ;  /* 0x00005c00010b7983 */ /* 0x000ee80000300800 */
[----:B------:R-:W4:Y:S04]  /*28880*/  LDL.LU R6, [R1+0x178] ;  /* 0x0001780001067983 */ /* 0x000f280000300800 */
[----:B------:R-:W4:Y:S04]  /*28890*/  LDL.LU R7, [R1+0x17c] ;  /* 0x00017c0001077983 */ /* 0x000f280000300800 */
[----:B----4-:R-:W-:Y:S04]  /*288a0*/  STL.64 [R1+0xd48], R6 ;  /* 0x000d480601007387 */ /* 0x010fe80000100a00 */
[----:B---3--:R-:W-:Y:S04]  /*288b0*/  STL.64 [R1+0xd28], R10 ;  /* 0x000d280a01007387 */ /* 0x008fe80000100a00 */
[----:B--2---:R0:W-:Y:S04]  /*288c0*/  STL.64 [R1+0xd20], R8 ;  /* 0x000d200801007387 */ /* 0x0041e80000100a00 */
[----:B0-----:R-:W2:Y:S04]  /*288d0*/  LDL.LU R8, [R1+0x60] ;  /* 0x0000600001087983 */ /* 0x001ea80000300800 */
[----:B------:R-:W2:Y:S04]  /*288e0*/  LDL.LU R9, [R1+0x64] ;  /* 0x0000640001097983 */ /* 0x000ea80000300800 */
[----:B------:R-:W3:Y:S04]  /*288f0*/  LDL.LU R10, [R1+0x68] ;  /* 0x00006800010a7983 */ /* 0x000ee80000300800 */
[----:B------:R-:W3:Y:S04]  /*28900*/  LDL.LU R11, [R1+0x6c] ;  /* 0x00006c00010b7983 */ /* 0x000ee80000300800 */
[----:B------:R-:W4:Y:S04]  /*28910*/  LDL.LU R6, [R1+0x188] ;  /* 0x0001880001067983 */ /* 0x000f280000300800 */
[----:B------:R-:W4:Y:S01]  /*28920*/  LDL.LU R7, [R1+0x18c] ;  /* 0x00018c0001077983 */ /* 0x000f220000300800 */
[----:B------:R-:W-:-:S03]  /*28930*/  IMAD.MOV.U32 R3, RZ, RZ, R4 ;  /* 0x000000ffff037224 */ /* 0x000fc600078e0004 */
[----:B----4-:R0:W-:Y:S04]  /*28940*/  STL.64 [R1+0xd60], R6 ;  /* 0x000d600601007387 */ /* 0x0101e80000100a00 */
[----:B------:R-:W4:Y:S04]  /*28950*/  LDL.LU R26, [R1+0x198] ;  /* 0x00019800011a7983 */ /* 0x000f280000300800 */
[----:B------:R-:W4:Y:S04]  /*28960*/  LDL.LU R27, [R1+0x19c] ;  /* 0x00019c00011b7983 */ /* 0x000f280000300800 */
[----:B------:R-:W4:Y:S04]  /*28970*/  LDL.LU R4, [R1+0x90] ;  /* 0x0000900001047983 */ /* 0x000f280000300800 */
[----:B------:R-:W4:Y:S04]  /*28980*/  LDL.LU R5, [R1+0x94] ;  /* 0x0000940001057983 */ /* 0x000f280000300800 */
[----:B0-----:R-:W4:Y:S04]  /*28990*/  LDL.LU R6, [R1+0x98] ;  /* 0x0000980001067983 */ /* 0x001f280000300800 */
[----:B------:R-:W4:Y:S04]  /*289a0*/  LDL.LU R7, [R1+0x9c] ;  /* 0x00009c0001077983 */ /* 0x000f280000300800 */
[----:B---3--:R-:W-:Y:S04]  /*289b0*/  STL.64 [R1+0xd40], R10 ;  /* 0x000d400a01007387 */ /* 0x008fe80000100a00 */
[----:B--2---:R0:W-:Y:S04]  /*289c0*/  STL.64 [R1+0xd38], R8 ;  /* 0x000d380801007387 */ /* 0x0041e80000100a00 */
[----:B0-----:R-:W2:Y:S04]  /*289d0*/  LDL.LU R8, [R1+0x70] ;  /* 0x0000700001087983 */ /* 0x001ea80000300800 */
[----:B------:R-:W2:Y:S04]  /*289e0*/  LDL.LU R9, [R1+0x74] ;  /* 0x0000740001097983 */ /* 0x000ea80000300800 */
[----:B------:R-:W3:Y:S04]  /*289f0*/  LDL.LU R10, [R1+0x78] ;  /* 0x00007800010a7983 */ /* 0x000ee80000300800 */
[----:B------:R-:W3:Y:S04]  /*28a00*/  LDL.LU R11, [R1+0x7c] ;  /* 0x00007c00010b7983 */ /* 0x000ee80000300800 */
[----:B---3--:R-:W-:Y:S04]  /*28a10*/  STL.64 [R1+0xd58], R10 ;  /* 0x000d580a01007387 */ /* 0x008fe80000100a00 */
[----:B--2---:R0:W-:Y:S04]  /*28a20*/  STL.64 [R1+0xd50], R8 ;  /* 0x000d500801007387 */ /* 0x0041e80000100a00 */
[----:B0-----:R-:W2:Y:S04]  /*28a30*/  LDL.LU R8, [R1+0x80] ;  /* 0x0000800001087983 */ /* 0x001ea80000300800 */
[----:B------:R-:W2:Y:S04]  /*28a40*/  LDL.LU R9, [R1+0x84] ;  /* 0x0000840001097983 */ /* 0x000ea80000300800 */
[----:B------:R-:W2:Y:S04]  /*28a50*/  LDL.LU R10, [R1+0x88] ;  /* 0x00008800010a7983 */ /* 0x000ea80000300800 */
[----:B------:R-:W2:Y:S04]  /*28a60*/  LDL.LU R11, [R1+0x8c] ;  /* 0x00008c00010b7983 */ /* 0x000ea80000300800 */
[----:B------:R0:W-:Y:S04]  /*28a70*/  STL.64 [R1+0xce8], R18 ;  /* 0x000ce81201007387 */ /* 0x0001e80000100a00 */
[----:B------:R-:W3:Y:S04]  /*28a80*/  LDL.LU R16, [R1+0x30] ;  /* 0x0000300001107983 */ /* 0x000ee80000300800 */
[----:B------:R-:W3:Y:S04]  /*28a90*/  LDL.LU R17, [R1+0x34] ;  /* 0x0000340001117983 */ /* 0x000ee80000300800 */
[----:B0-----:R-:W3:Y:S04]  /*28aa0*/  LDL.LU R18, [R1+0x38] ;  /* 0x0000380001127983 */ /* 0x001ee80000300800 */
[----:B------:R-:W3:Y:S04]  /*28ab0*/  LDL.LU R19, [R1+0x3c] ;  /* 0x00003c0001137983 */ /* 0x000ee80000300800 */
[----:B------:R-:W2:Y:S04]  /*28ac0*/  LDL.LU R22, [R1+0xf8] ;  /* 0x0000f80001167983 */ /* 0x000ea80000300800 */
[----:B------:R-:W2:Y:S01]  /*28ad0*/  LDL.LU R23, [R1+0xfc] ;  /* 0x0000fc0001177983 */ /* 0x000ea20000300800 */
[----:B------:R-:W-:-:S02]  /*28ae0*/  IMAD.MOV.U32 R20, RZ, RZ, R29 ;  /* 0x000000ffff147224 */ /* 0x000fc400078e001d */
[----:B------:R-:W-:Y:S01]  /*28af0*/  IMAD.MOV.U32 R21, RZ, RZ, R0 ;  /* 0x000000ffff157224 */ /* 0x000fe200078e0000 */
[----:B--2---:R0:W-:Y:S04]  /*28b00*/  STL.64 [R1+0xcb8], R22 ;  /* 0x000cb81601007387 */ /* 0x0041e80000100a00 */
[----:B------:R-:W2:Y:S04]  /*28b10*/  LDL.LU R29, [R1+0xd78] ;  /* 0x000d7800011d7983 */ /* 0x000ea80000300800 */
[----:B------:R-:W2:Y:S01]  /*28b20*/  LDL.LU R0, [R1+0xd74] ;  /* 0x000d740001007983 */ /* 0x000ea20000300800 */
[----:B0-----:R-:W-:-:S03]  /*28b30*/  IMAD.MOV.U32 R22, RZ, RZ, R28 ;  /* 0x000000ffff167224 */ /* 0x001fc600078e001c */
[----:B------:R-:W2:Y:S04]  /*28b40*/  LDL.LU R28, [R1+0xd70] ;  /* 0x000d7000011c7983 */ /* 0x000ea80000300800 */
[----:B------:R-:W2:Y:S01]  /*28b50*/  LDL.LU R23, [R1+0xc] ;  /* 0x00000c0001177983 */ /* 0x000ea20000300800 */
[----:B----4-:R-:W-:Y:S03]  /*28b60*/  HMMA.16816.F32.BF16 R24, R12, R26, R4 ;  /* 0x0000001a0c18723c */ /* 0x010fe60000041804 */
[----:B--2---:R0:W-:Y:S04]  /*28b70*/  STL.64 [R1+0xce0], R22 ;  /* 0x000ce01601007387 */ /* 0x0041e80000100a00 */
[----:B------:R1:W-:Y:S01]  /*28b80*/  STL.64 [R1+0xcd8], R20 ;  /* 0x000cd81401007387 */ /* 0x0003e20000100a00 */
[----:B0-----:R-:W-:-:S03]  /*28b90*/  IMAD.MOV.U32 R22, RZ, RZ, R0 ;  /* 0x000000ffff167224 */ /* 0x001fc600078e0000 */
[----:B-1----:R-:W2:Y:S01]  /*28ba0*/  LDL.LU R20, [R1+0x20] ;  /* 0x0000200001147983 */ /* 0x002ea20000300800 */
[----:B------:R-:W-:-:S03]  /*28bb0*/  IMAD.MOV.U32 R21, RZ, RZ, R29 ;  /* 0x000000ffff157224 */ /* 0x000fc600078e001d */
[----:B------:R-:W4:Y:S04]  /*28bc0*/  LDL.LU R29, [R1+0xd6c] ;  /* 0x000d6c00011d7983 */ /* 0x000f280000300800 */
[----:B------:R-:W2:Y:S04]  /*28bd0*/  LDL.LU R0, [R1+0xd68] ;  /* 0x000d680001007983 */ /* 0x000ea80000300800 */
[----:B------:R-:W-:Y:S04]  /*28be0*/  STL [R1+0xbbc], R3 ;  /* 0x000bbc0301007387 */ /* 0x000fe80000100800 */
[----:B------:R-:W2:Y:S01]  /*28bf0*/  LDL.LU.64 R6, [R1+0xd60] ;  /* 0x000d600001067983 */ /* 0x000ea20000300a00 */
[----:B------:R-:W-:-:S02]  /*28c00*/  IMAD.MOV.U32 R23, RZ, RZ, R28 ;  /* 0x000000ffff177224 */ /* 0x000fc400078e001c */
[----:B------:R-:W-:Y:S01]  /*28c10*/  IMAD.MOV.U32 R28, RZ, RZ, R24 ;  /* 0x000000ffff1c7224 */ /* 0x000fe200078e0018 */
[----:B------:R-:W-:Y:S04]  /*28c20*/  STL.64 [R1+0x290], R24 ;  /* 0x0002901801007387 */ /* 0x000fe80000100a00 */
[----:B------:R0:W-:Y:S04]  /*28c30*/  STL.64 [R1+0x298], R26 ;  /* 0x0002981a01007387 */ /* 0x0001e80000100a00 */
[----:B0-----:R-:W3:Y:S04]  /*28c40*/  LDL.LU R26, [R1+0xe8] ;  /* 0x0000e800011a7983 */ /* 0x001ee80000300800 */
[----:B------:R-:W-:Y:S01]  /*28c50*/  STL [R1+0xbc0], R28 ;  /* 0x000bc01c01007387 */ /* 0x000fe20000100800 */
[----:B--2---:R-:W-:Y:S03]  /*28c60*/  HMMA.16816.F32.BF16 R4, R12, R6, R8 ;  /* 0x000000060c04723c */ /* 0x004fe60000041808 */
[----:B------:R-:W2:Y:S04]  /*28c70*/  LDL.LU.64 R10, [R1+0xd58] ;  /* 0x000d5800010a7983 */ /* 0x000ea80000300a00 */
[----:B------:R-:W2:-:S12]  /*28c80*/  LDL.LU.64 R8, [R1+0xd50] ;  /* 0x000d500001087983 */ /* 0x000e980000300a00 */
[----:B------:R-:W-:Y:S04]  /*28c90*/  STL.64 [R1+0x280], R4 ;  /* 0x0002800401007387 */ /* 0x000fe80000100a00 */
[----:B------:R0:W-:Y:S04]  /*28ca0*/  STL.64 [R1+0x288], R6 ;  /* 0x0002880601007387 */ /* 0x0001e80000100a00 */
[----:B0-----:R-:W2:Y:S01]  /*28cb0*/  LDL.LU.64 R6, [R1+0xd48] ;  /* 0x000d480001067983 */ /* 0x001ea20000300a00 */
[----:B----4-:R-:W-:Y:S02]  /*28cc0*/  IMAD.MOV.U32 R27, RZ, RZ, R29 ;  /* 0x000000ffff1b7224 */ /* 0x010fe400078e001d */
[----:B------:R-:W-:-:S05]  /*28cd0*/  IMAD.MOV.U32 R29, RZ, RZ, R4 ;  /* 0x000000ffff1d7224 */ /* 0x000fca00078e0004 */
[----:B------:R-:W-:Y:S01]  /*28ce0*/  STL [R1+0xbc4], R29 ;  /* 0x000bc41d01007387 */ /* 0x000fe20000100800 */
[----:B--2---:R-:W-:Y:S03]  /*28cf0*/  HMMA.16816.F32.BF16 R4, R12, R6, R8 ;  /* 0x000000060c04723c */ /* 0x004fe60000041808 */
[----:B------:R-:W2:Y:S04]  /*28d00*/  LDL.LU.64 R10, [R1+0xd40] ;  /* 0x000d4000010a7983 */ /* 0x000ea80000300a00 */
[----:B------:R-:W2:-:S12]  /*28d10*/  LDL.LU.64 R8, [R1+0xd38] ;  /* 0x000d380001087983 */ /* 0x000e980000300a00 */
        /* <DEDUP_REMOVED lines=16> */
[----:B------:R-:W3:-:S15]  /*28e20*/  LDL.LU.64 R10, [R1+0xcf8] ;  /* 0x000cf800010a7983 */ /* 0x000ede0000300a00 */
[----:B------:R-:W-:Y:S02]  /*28e30*/  NOP ;  /* 0x0000000000007918 */ /* 0x000fe40000000000 */
[----:B------:R-:W-:Y:S04]  /*28e40*/  STL.64 [R1+0x240], R4 ;  /* 0x0002400401007387 */ /* 0x000fe80000100a00 */
[----:B------:R0:W-:Y:S02]  /*28e50*/  STL.64 [R1+0x248], R6 ;  /* 0x0002480601007387 */ /* 0x0001e40000100a00 */
[----:B0-----:R-:W-:Y:S02]  /*28e60*/  IMAD.MOV.U32 R6, RZ, RZ, R0 ;  /* 0x000000ffff067224 */ /* 0x001fe400078e0000 */
[----:B------:R-:W2:Y:S04]  /*28e70*/  LDL.LU R0, [R1+0xcf0] ;  /* 0x000cf00001007983 */ /* 0x000ea80000300800 */
[----:B------:R-:W4:Y:S01]  /*28e80*/  LDL.LU R7, [R1+0xdc] ;  /* 0x0000dc0001077983 */ /* 0x000f220000300800 */
[----:B---3--:R-:W-:Y:S03]  /*28e90*/  HMMA.16816.F32.BF16 R8, R12, R10, R16 ;  /* 0x0000000a0c08723c */ /* 0x008fe60000041810 */
[----:B------:R-:W3:-:S15]  /*28ea0*/  LDL.LU.64 R18, [R1+0xce8] ;  /* 0x000ce80001127983 */ /* 0x000ede0000300a00 */
[----:B------:R-:W-:Y:S01]  /*28eb0*/  NOP ;  /* 0x0000000000007918 */ /* 0x000fe20000000000 */
[----:B------:R-:W-:Y:S04]  /*28ec0*/  STL.64 [R1+0x230], R8 ;  /* 0x0002300801007387 */ /* 0x000fe80000100a00 */
[----:B------:R0:W-:Y:S04]  /*28ed0*/  STL.64 [R1+0x238], R10 ;  /* 0x0002380a01007387 */ /* 0x0001e80000100a00 */
[----:B------:R-:W-:Y:S04]  /*28ee0*/  STL [R1+0xbc8], R8 ;  /* 0x000bc80801007387 */ /* 0x000fe80000100800 */
[----:B0-----:R-:W2:Y:S01]  /*28ef0*/  LDL.LU R10, [R1+0x118] ;  /* 0x00011800010a7983 */ /* 0x001ea20000300800 */
[----:B---3--:R-:W-:Y:S03]  /*28f00*/  HMMA.16816.F32.BF16 R16, R12, R18, R20 ;  /* 0x000000120c10723c */ /* 0x008fe60000041814 */
[----:B------:R-:W3:Y:S04]  /*28f10*/  LDL.LU.64 R22, [R1+0xce0] ;  /* 0x000ce00001167983 */ /* 0x000ee80000300a00 */
[----:B------:R-:W3:-:S12]  /*28f20*/  LDL.LU.64 R20, [R1+0xcd8] ;  /* 0x000cd80001147983 */ /* 0x000ed80000300a00 */
[----:B------:R-:W-:Y:S04]  /*28f30*/  STL.64 [R1+0x220], R16 ;  /* 0x0002201001007387 */ /* 0x000fe80000100a00 */
[----:B------:R0:W-:Y:S04]  /*28f40*/  STL.64 [R1+0x228], R18 ;  /* 0x0002281201007387 */ /* 0x0001e80000100a00 */
[----:B0-----:R-:W3:Y:S04]  /*28f50*/  LDL.LU.64 R18, [R1+0xcd0] ;  /* 0x000cd00001127983 */ /* 0x001ee80000300a00 */
[----:B------:R-:W3:Y:S01]  /*28f60*/  LDL.LU.64 R16, [R1+0xcc8] ;  /* 0x000cc80001107983 */ /* 0x000ee20000300a00 */
[----:B--2---:R-:W-:-:S07]  /*28f70*/  IMAD.MOV.U32 R11, RZ, RZ, R0 ;  /* 0x000000ffff0b7224 */ /* 0x004fce00078e0000 */
[----:B---3--:R-:W-:Y:S01]  /*28f80*/  HMMA.16816.F32.BF16 R8, R12, R10, R16 ;  /* 0x0000000a0c08723c */ /* 0x008fe20000041810 */
[----:B------:R-:W2:-:S15]  /*28f90*/  LDL.LU.64 R18, [R1+0xcc0] ;  /* 0x000cc00001127983 */ /* 0x000e9e0000300a00 */
[----:B------:R-:W-:-:S03]  /*28fa0*/  NOP ;  /* 0x0000000000007918 */ /* 0x000fc60000000000 */
[----:B------:R0:W-:Y:S04]  /*28fb0*/  STL.64 [R1+0x210], R8 ;  /* 0x0002100801007387 */ /* 0x0001e80000100a00 */
[----:B------:R-:W-:Y:S01]  /*28fc0*/  STL.64 [R1+0x218], R10 ;  /* 0x0002180a01007387 */ /* 0x000fe20000100a00 */
[----:B0-----:R-:W-:-:S03]  /*28fd0*/  IMAD.MOV.U32 R9, RZ, RZ, R8 ;  /* 0x000000ffff097224 */ /* 0x001fc600078e0008 */
[----:B------:R-:W3:Y:S04]  /*28fe0*/  LDL.LU R8, [R1+0x2f4] ;  /* 0x0002f40001087983 */ /* 0x000ee80000300800 */
[----:B------:R-:W3:Y:S04]  /*28ff0*/  LDL.LU R29, [R1+0x320] ;  /* 0x00032000011d7983 */ /* 0x000ee80000300800 */
[----:B------:R-:W3:Y:S04]  /*29000*/  LDL.LU R28, [R1+0x2ec] ;  /* 0x0002ec00011c7983 */ /* 0x000ee80000300800 */
[----:B------:R-:W3:Y:S04]  /*29010*/  LDL.LU R3, [R1+0x318] ;  /* 0x0003180001037983 */ /* 0x000ee80000300800 */
[----:B------:R-:W3:Y:S04]  /*29020*/  LDL.LU R2, [R1+0x2e4] ;  /* 0x0002e40001027983 */ /* 0x000ee80000300800 */
[----:B------:R-:W3:Y:S04]  /*29030*/  LDL.LU R0, [R1+0x310] ;  /* 0x0003100001007983 */ /* 0x000ee80000300800 */
[----:B------:R0:W-:Y:S04]  /*29040*/  STL [R1+0xbcc], R9 ;  /* 0x000bcc0901007387 */ /* 0x0001e80000100800 */
[----:B0-----:R-:W3:Y:S01]  /*29050*/  LDL.LU R9, [R1+0x32c] ;  /* 0x00032c0001097983 */ /* 0x001ee20000300800 */
[----:B--2---:R-:W-:Y:S03]  /*29060*/  HMMA.16816.F32.BF16 R16, R12, R18, R20 ;  /* 0x000000120c10723c */ /* 0x004fe60000041814 */
[----:B------:R-:W2:-:S15]  /*29070*/  LDL.LU.64 R22, [R1+0xcb8] ;  /* 0x000cb80001167983 */ /* 0x000e9e0000300a00 */
[----:B------:R-:W-:Y:S01]  /*29080*/  NOP ;  /* 0x0000000000007918 */ /* 0x000fe20000000000 */
[----:B------:R-:W-:Y:S04]  /*29090*/  STL.64 [R1+0x200], R16 ;  /* 0x0002001001007387 */ /* 0x000fe80000100a00 */
[----:B------:R0:W-:Y:S04]  /*290a0*/  STL.64 [R1+0x208], R18 ;  /* 0x0002081201007387 */ /* 0x0001e80000100a00 */
[----:B0-----:R-:W2:Y:S04]  /*290b0*/  LDL.LU.64 R18, [R1+0xcb0] ;  /* 0x000cb00001127983 */ /* 0x001ea80000300a00 */
[----:B------:R-:W2:Y:S02]  /*290c0*/  LDL.LU.64 R16, [R1+0xca8] ;  /* 0x000ca80001107983 */ /* 0x000ea40000300a00 */
[----:B--2---:R-:W-:Y:S02]  /*290d0*/  HMMA.16816.F32.BF16 R16, R12, R22, R16 ;  /* 0x000000160c10723c */ /* 0x004fe40000041810 */
[----:B------:R-:W2:Y:S04]  /*290e0*/  LDL.LU.64 R22, [R1+0xca0] ;  /* 0x000ca00001167983 */ /* 0x000ea80000300a00 */
[----:B------:R-:W2:-:S13]  /*290f0*/  LDL.LU.64 R20, [R1+0xc98] ;  /* 0x000c980001147983 */ /* 0x000e9a0000300a00 */
[----:B------:R0:W-:Y:S01]  /*29100*/  STL.64 [R1+0x1e0], R16 ;  /* 0x0001e01001007387 */ /* 0x0001e20000100a00 */
[----:B------:R-:W-:-:S03]  /*29110*/  IMAD.MOV.U32 R10, RZ, RZ, R16 ;  /* 0x000000ffff0a7224 */ /* 0x000fc600078e0010 */
[----:B------:R1:W-:Y:S04]  /*29120*/  STL.64 [R1+0x1e8], R18 ;  /* 0x0001e81201007387 */ /* 0x0003e80000100a00 */
[----:B0-----:R-:W3:Y:S04]  /*29130*/  LDL.LU R17, [R1+0x304] ;  /* 0x0003040001117983 */ /* 0x001ee80000300800 */
[----:B-1----:R-:W3:Y:S04]  /*29140*/  LDL.LU R18, [R1+0x330] ;  /* 0x0003300001127983 */ /* 0x002ee80000300800 */
[----:B------:R-:W3:Y:S04]  /*29150*/  LDL.LU R19, [R1+0x2fc] ;  /* 0x0002fc0001137983 */ /* 0x000ee80000300800 */
[----:B------:R0:W-:Y:S04]  /*29160*/  STL [R1+0xbd0], R10 ;  /* 0x000bd00a01007387 */ /* 0x0001e80000100800 */
[----:B0-----:R-:W3:Y:S01]  /*29170*/  LDL.LU R10, [R1+0x30c] ;  /* 0x00030c00010a7983 */ /* 0x001ee20000300800 */
[----:B--2---:R-:W-:Y:S03]  /*29180*/  HMMA.16816.F32.BF16 R20, R12, R26, R20 ;  /* 0x0000001a0c14723c */ /* 0x004fe60000041814 */
[----:B------:R-:W4:Y:S04]  /*29190*/  LDL.LU.64 R26, [R1+0xc90] ;  /* 0x000c9000011a7983 */ /* 0x000f280000300a00 */
[----:B------:R-:W4:-:S12]  /*291a0*/  LDL.LU.64 R24, [R1+0xc88] ;  /* 0x000c880001187983 */ /* 0x000f180000300a00 */
[----:B------:R0:W-:Y:S04]  /*291b0*/  STL.64 [R1+0x1d0], R20 ;  /* 0x0001d01401007387 */ /* 0x0001e80000100a00 */
[----:B------:R1:W-:Y:S04]  /*291c0*/  STL.64 [R1+0x1d8], R22 ;  /* 0x0001d81601007387 */ /* 0x0003e80000100a00 */
[----:B0-----:R-:W2:Y:S04]  /*291d0*/  LDL.LU R20, [R1+0x338] ;  /* 0x0003380001147983 */ /* 0x001ea80000300800 */
[----:B------:R-:W2:Y:S04]  /*291e0*/  LDL.LU R21, [R1+0x328] ;  /* 0x0003280001157983 */ /* 0x000ea80000300800 */
[----:B-1----:R-:W2:Y:S04]  /*291f0*/  LDL.LU R22, [R1+0x31c] ;  /* 0x00031c0001167983 */ /* 0x002ea80000300800 */
[----:B------:R-:W2:Y:S01]  /*29200*/  LDL.LU R23, [R1+0x314] ;  /* 0x0003140001177983 */ /* 0x000ea20000300800 */
[----:B----4-:R-:W-:Y:S03]  /*29210*/  HMMA.16816.F32.BF16 R24, R12, R6, R24 ;  /* 0x000000060c18723c */ /* 0x010fe60000041818 */
[----:B--2---:R0:W-:Y:S04]  /*29220*/  STL.64 [R1+0xc70], R22 ;  /* 0x000c701601007387 */ /* 0x0041e80000100a00 */
[----:B------:R-:W-:Y:S04]  /*29230*/  STL.64 [R1+0xc68], R20 ;  /* 0x000c681401007387 */ /* 0x000fe80000100a00 */
[----:B0-----:R-:W2:Y:S04]  /*29240*/  LDL.LU R22, [R1+0xc8] ;  /* 0x0000c80001167983 */ /* 0x001ea80000300800 */
[----:B------:R-:W2:Y:S04]  /*29250*/  LDL.LU R23, [R1+0xcc] ;  /* 0x0000cc0001177983 */ /* 0x000ea80000300800 */
[----:B------:R-:W2:Y:S04]  /*29260*/  LDL.LU.64 R6, [R1+0xc80] ;  /* 0x000c800001067983 */ /* 0x000ea80000300a00 */
[----:B------:R-:W2:Y:S01]  /*29270*/  LDL.LU.64 R4, [R1+0xc78] ;  /* 0x000c780001047983 */ /* 0x000ea20000300a00 */
[----:B------:R-:W-:-:S02]  /*29280*/  IMAD.MOV.U32 R11, RZ, RZ, R24 ;  /* 0x000000ffff0b7224 */ /* 0x000fc400078e0018 */
[----:B------:R-:W-:Y:S01]  /*29290*/  IMAD.MOV.U32 R16, RZ, RZ, R27 ;  /* 0x000000ffff107224 */ /* 0x000fe200078e001b */
[----:B------:R-:W-:Y:S04]  /*292a0*/  STL.64 [R1+0x1c0], R24 ;  /* 0x0001c01801007387 */ /* 0x000fe80000100a00 */
[----:B------:R0:W-:Y:S04]  /*292b0*/  STL.64 [R1+0x1c8], R26 ;  /* 0x0001c81a01007387 */ /* 0x0001e80000100a00 */
[----:B0-----:R-:W4:Y:S04]  /*292c0*/  LDL.LU R27, [R1+0x33c] ;  /* 0x00033c00011b7983 */ /* 0x001f280000300800 */
[----:B------:R-:W-:Y:S04]  /*292d0*/  STL [R1+0xbd8], R11 ;  /* 0x000bd80b01007387 */ /* 0x000fe80000100800 */
[----:B------:R-:W-:Y:S01]  /*292e0*/  STL [R1+0xbd4], R16 ;  /* 0x000bd41001007387 */ /* 0x000fe20000100800 */
[----:B--2---:R-:W-:Y:S03]  /*292f0*/  HMMA.16816.F32.BF16 R4, R12, R22, R4 ;  /* 0x000000160c04723c */ /* 0x004fe60000041804 */
[----:B------:R-:W2:Y:S04]  /*29300*/  LDL.LU.64 R22, [R1+0xc70] ;  /* 0x000c700001167983 */ /* 0x000ea80000300a00 */
[----:B------:R-:W2:Y:S01]  /*29310*/  LDL.LU.64 R20, [R1+0xc68] ;  /* 0x000c680001147983 */ /* 0x000ea20000300a00 */
[----:B---3--:R-:W-:-:S02]  /*29320*/  IADD3 R10, P5, PT, R10, UR13, RZ ;  /* 0x0000000d0a0a7c10 */ /* 0x008fc4000ffbe0ff */
[----:B------:R-:W-:Y:S02]  /*29330*/  IADD3 R17, P6, PT, R17, UR13, RZ ;  /* 0x0000000d11117c10 */ /* 0x000fe4000ffde0ff */
[----:B----4-:R-:W-:-:S07]  /*29340*/  IADD3 R27, P0, PT, R27, UR13, RZ ;  /* 0x0000000d1b1b7c10 */ /* 0x010fce000ff1e0ff */
[----:B------:R0:W-:Y:S04]  /*29350*/  STL.64 [R1+0x1b0], R4 ;  /* 0x0001b00401007387 */ /* 0x0001e80000100a00 */
[----:B------:R-:W-:Y:S01]  /*29360*/  STL.64 [R1+0x1b8], R6 ;  /* 0x0001b80601007387 */ /* 0x000fe20000100a00 */
[----:B------:R-:W-:Y:S02]  /*29370*/  IADD3.X R18, PT, PT, R18, UR6, RZ, P0, !PT ;  /* 0x0000000612127c10 */ /* 0x000fe400087fe4ff */
[----:B------:R-:W-:Y:S01]  /*29380*/  IADD3 R19, P0, PT, R19, UR13, RZ ;  /* 0x0000000d13137c10 */ /* 0x000fe2000ff1e0ff */
[----:B0-----:R-:W-:-:S05]  /*29390*/  IMAD.MOV.U32 R4, RZ, RZ, R7 ;  /* 0x000000ffff047224 */ /* 0x001fca00078e0007 */
[----:B------:R0:W-:Y:S04]  /*293a0*/  STL [R1+0xbdc], R4 ;  /* 0x000bdc0401007387 */ /* 0x0001e80000100800 */
[----:B------:R-:W-:Y:S01]  /*293b0*/  STL [R1+0x33c], R27 ;  /* 0x00033c1b01007387 */ /* 0x000fe20000100800 */
[----:B--2---:R-:W-:Y:S02]  /*293c0*/  IADD3 R20, P1, PT, R20, UR13, RZ ;  /* 0x0000000d14147c10 */ /* 0x004fe4000ff3e0ff */
[----:B------:R-:W-:Y:S02]  /*293d0*/  IADD3 R21, P2, PT, R21, UR13, RZ ;  /* 0x0000000d15157c10 */ /* 0x000fe4000ff5e0ff */
[----:B------:R-:W-:Y:S02]  /*293e0*/  IADD3 R22, P3, PT, R22, UR13, RZ ;  /* 0x0000000d16167c10 */ /* 0x000fe4000ff7e0ff */
[----:B------:R-:W-:Y:S01]  /*293f0*/  IADD3 R23, P4, PT, R23, UR13, RZ ;  /* 0x0000000d17177c10 */ /* 0x000fe2000ff9e0ff */
[----:B------:R-:W-:Y:S04]  /*29400*/  STL [R1+0x338], R20 ;  /* 0x0003381401007387 */ /* 0x000fe80000100800 */
[----:B------:R-:W-:Y:S04]  /*29410*/  STL [R1+0x328], R21 ;  /* 0x0003281501007387 */ /* 0x000fe80000100800 */
[----:B------:R-:W-:Y:S04]  /*29420*/  STL [R1+0x31c], R22 ;  /* 0x00031c1601007387 */ /* 0x000fe80000100800 */
[----:B------:R-:W-:Y:S01]  /*29430*/  STL [R1+0x314], R23 ;  /* 0x0003141701007387 */ /* 0x000fe20000100800 */
[----:B------:R-:W-:-:S03]  /*29440*/  IADD3.X R9, PT, PT, R9, UR6, RZ, P1, !PT ;  /* 0x0000000609097c10 */ /* 0x000fc60008ffe4ff */
[----:B------:R-:W-:Y:S01]  /*29450*/  STL [R1+0x30c], R10 ;  /* 0x00030c0a01007387 */ /* 0x000fe20000100800 */
[----:B------:R-:W-:-:S03]  /*29460*/  IADD3 R8, P1, PT, R8, UR13, RZ ;  /* 0x0000000d08087c10 */ /* 0x000fc6000ff3e0ff */
[----:B------:R-:W-:Y:S01]  /*29470*/  STL [R1+0x304], R17 ;  /* 0x0003041101007387 */ /* 0x000fe20000100800 */
[----:B------:R-:W-:-:S03]  /*29480*/  IADD3.X R29, PT, PT, R29, UR6, RZ, P2, !PT ;  /* 0x000000061d1d7c10 */ /* 0x000fc600097fe4ff */
[----:B------:R-:W-:Y:S01]  /*29490*/  STL [R1+0x330], R18 ;  /* 0x0003301201007387 */ /* 0x000fe20000100800 */
[----:B------:R-:W-:-:S03]  /*294a0*/  IADD3 R28, P2, PT, R28, UR13, RZ ;  /* 0x0000000d1c1c7c10 */ /* 0x000fc6000ff5e0ff */
[----:B------:R-:W-:Y:S04]  /*294b0*/  STL [R1+0x2fc], R19 ;  /* 0x0002fc1301007387 */ /* 0x000fe80000100800 */
[----:B------:R-:W-:Y:S04]  /*294c0*/  STL [R1+0x32c], R9 ;  /* 0x00032c0901007387 */ /* 0x000fe80000100800 */
[----:B------:R-:W-:Y:S04]  /*294d0*/  STL [R1+0x2f4], R8 ;  /* 0x0002f40801007387 */ /* 0x000fe80000100800 */
[----:B------:R-:W-:Y:S04]  /*294e0*/  STL [R1+0x320], R29 ;  /* 0x0003201d01007387 */ /* 0x000fe80000100800 */
[----:B------:R-:W-:Y:S04]  /*294f0*/  STL [R1+0x2ec], R28 ;  /* 0x0002ec1c01007387 */ /* 0x000fe80000100800 */
[----:B0-----:R-:W2:Y:S01]  /*29500*/  LDL.LU R4, [R1+0x2d4] ;  /* 0x0002d40001047983 */ /* 0x001ea20000300800 */
[----:B------:R-:W-:-:S02]  /*29510*/  IADD3.X R3, PT, PT, R3, UR6, RZ, P3, !PT ;  /* 0x0000000603037c10 */ /* 0x000fc40009ffe4ff */
[----:B------:R-:W-:-:S03]  /*29520*/  IADD3 R2, P3, PT, R2, UR13, RZ ;  /* 0x0000000d02027c10 */ /* 0x000fc6000ff7e0ff */
[----:B------:R-:W-:Y:S04]  /*29530*/  STL [R1+0x318], R3 ;  /* 0x0003180301007387 */ /* 0x000fe80000100800 */
[----:B--2---:R0:W-:Y:S04]  /*29540*/  STL [R1+0xc5c], R4 ;  /* 0x000c5c0401007387 */ /* 0x0041e80000100800 */
[----:B------:R-:W-:Y:S04]  /*29550*/  STL [R1+0x2e4], R2 ;  /* 0x0002e40201007387 */ /* 0x000fe80000100800 */
[----:B0-----:R-:W2:Y:S01]  /*29560*/  LDL.LU R4, [R1+0x308] ;  /* 0x0003080001047983 */ /* 0x001ea20000300800 */
[----:B------:R-:W-:-:S05]  /*29570*/  IADD3.X R0, PT, PT, R0, UR6, RZ, P4, !PT ;  /* 0x0000000600007c10 */ /* 0x000fca000a7fe4ff */
[----:B------:R-:W-:Y:S04]  /*29580*/  STL [R1+0x310], R0 ;  /* 0x0003100001007387 */ /* 0x000fe80000100800 */
[----:B--2---:R0:W-:Y:S04]  /*29590*/  STL [R1+0xc60], R4 ;  /* 0x000c600401007387 */ /* 0x0041e80000100800 */
[----:B0-----:R-:W2:Y:S04]  /*295a0*/  LDL.LU R4, [R1+0x2dc] ;  /* 0x0002dc0001047983 */ /* 0x001ea80000300800 */
[----:B------:R-:W3:Y:S04]  /*295b0*/  LDL.LU R12, [R1+0x300] ;  /* 0x00030000010c7983 */ /* 0x000ee80000300800 */
[----:B------:R-:W4:Y:S04]  /*295c0*/  LDL.LU R13, [R1+0x2cc] ;  /* 0x0002cc00010d7983 */ /* 0x000f280000300800 */
        /* <DEDUP_REMOVED lines=26> */
[----:B--2---:R-:W-:-:S05]  /*29770*/  IADD3 R4, P4, PT, R4, UR13, RZ ;  /* 0x0000000d04047c10 */ /* 0x004fca000ff9e0ff */
[----:B------:R0:W-:Y:S04]  /*29780*/  STL [R1+0x2dc], R4 ;  /* 0x0002dc0401007387 */ /* 0x0001e80000100800 */
[----:B0-----:R-:W2:Y:S02]  /*29790*/  LDL.LU R4, [R1+0xc60] ;  /* 0x000c600001047983 */ /* 0x001ea40000300800 */
[----:B--2---:R-:W-:-:S05]  /*297a0*/  IADD3.X R4, PT, PT, R4, UR6, RZ, P5, !PT ;  /* 0x0000000604047c10 */ /* 0x004fca000affe4ff */
[----:B------:R0:W-:Y:S04]  /*297b0*/  STL [R1+0x308], R4 ;  /* 0x0003080401007387 */ /* 0x0001e80000100800 */
[----:B0-----:R-:W2:Y:S01]  /*297c0*/  LDL.LU R4, [R1+0xc5c] ;  /* 0x000c5c0001047983 */ /* 0x001ea20000300800 */
[----:B---3--:R-:W-:Y:S02]  /*297d0*/  IADD3.X R12, PT, PT, R12, UR6, RZ, P6, !PT ;  /* 0x000000060c0c7c10 */ /* 0x008fe4000b7fe4ff */
[----:B----4-:R-:W-:Y:S02]  /*297e0*/  IADD3 R13, P6, PT, R13, UR13, RZ ;  /* 0x0000000d0d0d7c10 */ /* 0x010fe4000ffde0ff */
[----:B------:R-:W-:Y:S02]  /*297f0*/  IADD3.X R14, PT, PT, R14, UR6, RZ, P0, !PT ;  /* 0x000000060e0e7c10 */ /* 0x000fe400087fe4ff */
[----:B------:R-:W-:-:S02]  /*29800*/  IADD3 R15, P0, PT, R15, UR13, RZ ;  /* 0x0000000d0f0f7c10 */ /* 0x000fc4000ff1e0ff */
[----:B------:R-:W-:Y:S02]  /*29810*/  IADD3.X R5, PT, PT, R5, UR6, RZ, P1, !PT ;  /* 0x0000000605057c10 */ /* 0x000fe40008ffe4ff */
[----:B------:R-:W-:Y:S02]  /*29820*/  IADD3 R6, P1, PT, R6, UR12, RZ ;  /* 0x0000000c06067c10 */ /* 0x000fe4000ff3e0ff */
[----:B------:R-:W-:Y:S02]  /*29830*/  IADD3.X R7, PT, PT, R7, UR6, RZ, P2, !PT ;  /* 0x0000000607077c10 */ /* 0x000fe400097fe4ff */
[----:B------:R-:W-:Y:S02]  /*29840*/  IADD3 R16, P2, PT, R16, UR12, RZ ;  /* 0x0000000c10107c10 */ /* 0x000fe4000ff5e0ff */
        /* <DEDUP_REMOVED lines=15> */
[----:B--2---:R-:W-:-:S05]  /*29940*/  IADD3 R4, P5, PT, R4, UR13, RZ ;  /* 0x0000000d04047c10 */ /* 0x004fca000ffbe0ff */
[----:B------:R0:W-:Y:S04]  /*29950*/  STL [R1+0x2d4], R4 ;  /* 0x0002d40401007387 */ /* 0x0001e80000100800 */
[----:B------:R-:W-:Y:S04]  /*29960*/  STL [R1+0x300], R12 ;  /* 0x0003000c01007387 */ /* 0x000fe80000100800 */
[----:B------:R-:W-:Y:S04]  /*29970*/  STL [R1+0x2cc], R13 ;  /* 0x0002cc0d01007387 */ /* 0x000fe80000100800 */
[----:B------:R-:W-:Y:S04]  /*29980*/  STL [R1+0x2f8], R14 ;  /* 0x0002f80e01007387 */ /* 0x000fe80000100800 */
[----:B------:R-:W-:Y:S04]  /*29990*/  STL [R1+0x2c4], R15 ;  /* 0x0002c40f01007387 */ /* 0x000fe80000100800 */
[----:B------:R-:W-:Y:S04]  /*299a0*/  STL [R1+0x2f0], R5 ;  /* 0x0002f00501007387 */ /* 0x000fe80000100800 */
[----:B------:R-:W-:Y:S04]  /*299b0*/  STL [R1+0xacc], R6 ;  /* 0x000acc0601007387 */ /* 0x000fe80000100800 */
[----:B------:R-:W-:Y:S04]  /*299c0*/  STL [R1+0x2e8], R7 ;  /* 0x0002e80701007387 */ /* 0x000fe80000100800 */
        /* <DEDUP_REMOVED lines=20> */
[----:B0-----:R-:W2:Y:S01]  /*29b10*/  LDL.LU R4, [R1+0x344] ;  /* 0x0003440001047983 */ /* 0x001ea20000300800 */
[----:B------:R-:W-:-:S02]  /*29b20*/  IADD3 R3, P4, PT, R3, UR12, RZ ;  /* 0x0000000c03037c10 */ /* 0x000fc4000ff9e0ff */
[----:B------:R-:W-:-:S03]  /*29b30*/  IADD3.X R2, PT, PT, R2, UR9, RZ, P5, !PT ;  /* 0x0000000902027c10 */ /* 0x000fc6000affe4ff */
[----:B------:R-:W-:Y:S04]  /*29b40*/  STL [R1+0xa9c], R3 ;  /* 0x000a9c0301007387 */ /* 0x000fe80000100800 */
[----:B--2---:R0:W-:Y:S04]  /*29b50*/  STL [R1+0xc54], R4 ;  /* 0x000c540401007387 */ /* 0x0041e80000100800 */
[----:B------:R-:W-:Y:S04]  /*29b60*/  STL [R1+0x34c], R2 ;  /* 0x00034c0201007387 */ /* 0x000fe80000100800 */
[----:B0-----:R-:W2:Y:S01]  /*29b70*/  LDL.LU R4, [R1+0xa8c] ;  /* 0x000a8c0001047983 */ /* 0x001ea20000300800 */
[----:B------:R-:W-:-:S05]  /*29b80*/  IADD3 R0, P5, PT, R0, UR12, RZ ;  /* 0x0000000c00007c10 */ /* 0x000fca000ffbe0ff */
        /* <DEDUP_REMOVED lines=31> */
[----:B--2---:R-:W-:-:S05]  /*29d80*/  IADD3.X R4, PT, PT, R4, UR9, RZ, P6, !PT ;  /* 0x0000000904047c10 */ /* 0x004fca000b7fe4ff */
[----:B------:R0:W-:Y:S04]  /*29d90*/  STL [R1+0x348], R4 ;  /* 0x0003480401007387 */ /* 0x0001e80000100800 */
[----:B0-----:R-:W2:Y:S02]  /*29da0*/  LDL.LU R4, [R1+0xc58] ;  /* 0x000c580001047983 */ /* 0x001ea40000300800 */
[----:B--2---:R-:W-:-:S05]  /*29db0*/  IADD3 R4, P6, PT, R4, UR12, RZ ;  /* 0x0000000c04047c10 */ /* 0x004fca000ffde0ff */
[----:B------:R0:W-:Y:S04]  /*29dc0*/  STL [R1+0xa8c], R4 ;  /* 0x000a8c0401007387 */ /* 0x0001e80000100800 */
[----:B0-----:R-:W2:Y:S01]  /*29dd0*/  LDL.LU R4, [R1+0xc54] ;  /* 0x000c540001047983 */ /* 0x001ea20000300800 */
[----:B----4-:R-:W-:Y:S02]  /*29de0*/  IADD3.X R13, PT, PT, R13, UR9, RZ, P1, !PT ;  /* 0x000000090d0d7c10 */ /* 0x010fe40008ffe4ff */
[----:B---3--:R-:W-:Y:S02]  /*29df0*/  IADD3 R14, P1, PT, R14, UR12, RZ ;  /* 0x0000000c0e0e7c10 */ /* 0x008fe4000ff3e0ff */
        /* <DEDUP_REMOVED lines=20> */
[----:B--2---:R-:W-:Y:S02]  /*29f40*/  IADD3.X R4, PT, PT, R4, UR9, RZ, P0, !PT ;  /* 0x0000000904047c10 */ /* 0x004fe400087fe4ff */
[----:B------:R-:W-:-:S03]  /*29f50*/  IADD3 R12, P0, PT, R12, UR12, RZ ;  /* 0x0000000c0c0c7c10 */ /* 0x000fc6000ff1e0ff */
        /* <DEDUP_REMOVED lines=1357> */
[----:B--2---:R-:W-:Y:S02]  /*2f430*/  IADD3.X R4, PT, PT, R4, UR9, RZ, P0, !PT ;  /* 0x0000000904047c10 */ /* 0x004fe400087fe4ff */
        /* <DEDUP_REMOVED lines=25> */
[----:B------:R-:W-:Y:S04]  /*2f5d0*/  STL [R1+0x398], R9 ;  /* 0x0003980901007387 */ /* 0x000fe80000100800 */
[----:B------:R-:W-:Y:S04]  /*2f5e0*/  STL [R1+0xae4], R8 ;  /* 0x000ae40801007387 */ /* 0x000fe80000100800 */
[----:B------:R-:W-:Y:S04]  /*2f5f0*/  STL [R1+0x390], R29 ;  /* 0x0003901d01007387 */ /* 0x000fe80000100800 */
[----:B------:R-:W-:Y:S04]  /*2f600*/  STL [R1+0xaec], R28 ;  /* 0x000aec1c01007387 */ /* 0x000fe80000100800 */
[----:B0-----:R-:W2:Y:S04]  /*2f610*/  LDL.LU R19, [R1+0xafc] ;  /* 0x000afc0001137983 */ /* 0x001ea80000300800 */
[----:B------:R-:W-:Y:S04]  /*2f620*/  STL [R1+0x388], R3 ;  /* 0x0003880301007387 */ /* 0x000fe80000100800 */
[----:B------:R-:W3:Y:S01]  /*2f630*/  LDL.LU R4, [R1+0xb04] ;  /* 0x000b040001047983 */ /* 0x000ee20000300800 */
[----:B------:R-:W-:-:S02]  /*2f640*/  IADD3 R2, P6, PT, R2, UR12, RZ ;  /* 0x0000000c02027c10 */ /* 0x000fc4000ffde0ff */
[----:B------:R-:W-:-:S03]  /*2f650*/  IADD3.X R0, PT, PT, R0, UR9, RZ, P0, !PT ;  /* 0x0000000900007c10 */ /* 0x000fc600087fe4ff */
[----:B------:R-:W-:Y:S04]  /*2f660*/  STL [R1+0xaf4], R2 ;  /* 0x000af40201007387 */ /* 0x000fe80000100800 */
[----:B---3--:R0:W-:Y:S04]  /*2f670*/  STL [R1+0xbe0], R4 ;  /* 0x000be00401007387 */ /* 0x0081e80000100800 */
[----:B------:R1:W-:Y:S04]  /*2f680*/  STL [R1+0x380], R0 ;  /* 0x0003800001007387 */ /* 0x0003e80000100800 */
[----:B0-----:R-:W3:Y:S04]  /*2f690*/  LDL.LU R4, [R1+0x378] ;  /* 0x0003780001047983 */ /* 0x001ee80000300800 */
[----:B------:R-:W4:Y:S04]  /*2f6a0*/  LDL.LU R11, [R1+0x374] ;  /* 0x00037400010b7983 */ /* 0x000f280000300800 */
        /* <DEDUP_REMOVED lines=8> */
[----:B-1----:R-:W4:Y:S04]  /*2f730*/  LDL.LU R0, [R1+0xb34] ;  /* 0x000b340001007983 */ /* 0x002f280000300800 */
        /* <DEDUP_REMOVED lines=12> */
[----:B------:R-:W4:Y:S01]  /*2f800*/  LDL.LU R21, [R1+0x334] ;  /* 0x0003340001157983 */ /* 0x000f220000300800 */
[----:B--2---:R-:W-:-:S03]  /*2f810*/  IADD3 R19, P0, PT, R19, UR12, RZ ;  /* 0x0000000c13137c10 */ /* 0x004fc6000ff1e0ff */
[----:B------:R-:W2:Y:S04]  /*2f820*/  LDL.LU R22, [R1+0xaf8] ;  /* 0x000af80001167983 */ /* 0x000ea80000300800 */
[----:B------:R-:W2:Y:S04]  /*2f830*/  LDL.LU R23, [R1+0xb00] ;  /* 0x000b000001177983 */ /* 0x000ea80000300800 */
[----:B------:R-:W2:Y:S04]  /*2f840*/  LDL.LU R17, [R1+0xb08] ;  /* 0x000b080001117983 */ /* 0x000ea80000300800 */
[----:B------:R-:W2:Y:S04]  /*2f850*/  LDL.LU R18, [R1+0xb10] ;  /* 0x000b100001127983 */ /* 0x000ea80000300800 */
[----:B------:R0:W-:Y:S04]  /*2f860*/  STL [R1+0xafc], R19 ;  /* 0x000afc1301007387 */ /* 0x0001e80000100800 */
[----:B0-----:R-:W2:Y:S01]  /*2f870*/  LDL.LU R19, [R1+0x324] ;  /* 0x0003240001137983 */ /* 0x001ea20000300800 */
[----:B---3--:R-:W-:-:S05]  /*2f880*/  IADD3.X R4, PT, PT, R4, UR9, RZ, P1, !PT ;  /* 0x0000000904047c10 */ /* 0x008fca0008ffe4ff */
[----:B------:R0:W-:Y:S04]  /*2f890*/  STL [R1+0x378], R4 ;  /* 0x0003780401007387 */ /* 0x0001e80000100800 */
[----:B0-----:R-:W3:Y:S01]  /*2f8a0*/  LDL.LU R4, [R1+0xbe0] ;  /* 0x000be00001047983 */ /* 0x001ee20000300800 */
[----:B----4-:R-:W-:Y:S02]  /*2f8b0*/  IADD3.X R11, PT, PT, R11, UR9, RZ, P2, !PT ;  /* 0x000000090b0b7c10 */ /* 0x010fe400097fe4ff */
        /* <DEDUP_REMOVED lines=9> */
[----:B---3--:R-:W-:-:S05]  /*2f950*/  IADD3 R4, P1, PT, R4, UR12, RZ ;  /* 0x0000000c04047c10 */ /* 0x008fca000ff3e0ff */
[----:B------:R0:W-:Y:S04]  /*2f960*/  STL [R1+0xb04], R4 ;  /* 0x000b040401007387 */ /* 0x0001e80000100800 */
[----:B0-----:R0:W5:Y:S04]  /*2f970*/  LDL.LU R4, [R1+0xbdc] ;  /* 0x000bdc0001047983 */ /* 0x0011680000300800 */
[----:B------:R1:W-:Y:S04]  /*2f980*/  STL [R1+0x374], R11 ;  /* 0x0003740b01007387 */ /* 0x0003e80000100800 */
[----:B-1----:R0:W5:Y:S04]  /*2f990*/  LDL.LU R11, [R1+0xbd8] ;  /* 0x000bd800010b7983 */ /* 0x0021680000300800 */
        /* <DEDUP_REMOVED lines=17> */
[----:B-1----:R-:W3:Y:S01]  /*2fab0*/  LDL.LU R0, [R1+0xbb4] ;  /* 0x000bb40001007983 */ /* 0x002ee20000300800 */
[----:B------:R-:W-:-:S02]  /*2fac0*/  IADD3.X R12, PT, PT, R12, UR9, RZ, P0, !PT ;  /* 0x000000090c0c7c10 */ /* 0x000fc400087fe4ff */
[----:B------:R-:W-:Y:S02]  /*2fad0*/  IADD3 R13, P0, PT, R13, UR12, RZ ;  /* 0x0000000c0d0d7c10 */ /* 0x000fe4000ff1e0ff */
[----:B------:R-:W-:Y:S02]  /*2fae0*/  IADD3.X R14, PT, PT, R14, UR9, RZ, P1, !PT ;  /* 0x000000090e0e7c10 */ /* 0x000fe40008ffe4ff */
[----:B------:R-:W-:Y:S02]  /*2faf0*/  IADD3 R15, P1, PT, R15, UR12, RZ ;  /* 0x0000000c0f0f7c10 */ /* 0x000fe4000ff3e0ff */
[----:B------:R-:W-:Y:S01]  /*2fb00*/  IADD3.X R5, PT, PT, R5, UR9, RZ, P2, !PT ;  /* 0x0000000905057c10 */ /* 0x000fe200097fe4ff */
[----:B------:R-:W-:Y:S01]  /*2fb10*/  STL [R1+0x360], R12 ;  /* 0x0003600c01007387 */ /* 0x000fe20000100800 */
[----:B------:R-:W-:-:S03]  /*2fb20*/  IADD3 R6, P2, PT, R6, UR12, RZ ;  /* 0x0000000c06067c10 */ /* 0x000fc6000ff5e0ff */
        /* <DEDUP_REMOVED lines=11> */
[----:B------:R-:W-:-:S03]  /*2fbe0*/  IADD3.X R20, PT, PT, R20, UR9, RZ, P6, !PT ;  /* 0x0000000914147c10 */ /* 0x000fc6000b7fe4ff */
[----:B------:R-:W-:Y:S01]  /*2fbf0*/  STL [R1+0xb24], R24 ;  /* 0x000b241801007387 */ /* 0x000fe20000100800 */
[----:B------:R-:W-:-:S03]  /*2fc00*/  IADD3 R21, P5, PT, R21, UR13, RZ ;  /* 0x0000000d15157c10 */ /* 0x000fc6000ffbe0ff */
[----:B------:R-:W-:Y:S01]  /*2fc10*/  STL [R1+0xae0], R25 ;  /* 0x000ae01901007387 */ /* 0x000fe20000100800 */
[----:B--2---:R-:W-:-:S03]  /*2fc20*/  IADD3.X R22, PT, PT, R22, UR9, RZ, P0, !PT ;  /* 0x0000000916167c10 */ /* 0x004fc600087fe4ff */
[----:B------:R-:W-:Y:S01]  /*2fc30*/  STL [R1+0xb20], R26 ;  /* 0x000b201a01007387 */ /* 0x000fe20000100800 */
[----:B------:R-:W-:-:S03]  /*2fc40*/  IADD3.X R23, PT, PT, R23, UR9, RZ, P1, !PT ;  /* 0x0000000917177c10 */ /* 0x000fc60008ffe4ff */
[----:B------:R-:W-:Y:S04]  /*2fc50*/  STL [R1+0xae8], R27 ;  /* 0x000ae81b01007387 */ /* 0x000fe80000100800 */
[----:B------:R-:W-:Y:S04]  /*2fc60*/  STL [R1+0xaf0], R20 ;  /* 0x000af01401007387 */ /* 0x000fe80000100800 */
[----:B------:R-:W-:Y:S04]  /*2fc70*/  STL [R1+0x334], R21 ;  /* 0x0003341501007387 */ /* 0x000fe80000100800 */
[----:B------:R-:W-:Y:S04]  /*2fc80*/  STL [R1+0xaf8], R22 ;  /* 0x000af81601007387 */ /* 0x000fe80000100800 */
[----:B------:R-:W-:Y:S01]  /*2fc90*/  STL [R1+0xb00], R23 ;  /* 0x000b001701007387 */ /* 0x000fe20000100800 */
[----:B------:R-:W-:-:S02]  /*2fca0*/  IADD3.X R17, PT, PT, R17, UR9, RZ, P2, !PT ;  /* 0x0000000911117c10 */ /* 0x000fc400097fe4ff */
[----:B------:R-:W-:Y:S02]  /*2fcb0*/  IADD3.X R18, PT, PT, R18, UR9, RZ, P3, !PT ;  /* 0x0000000912127c10 */ /* 0x000fe40009ffe4ff */
[----:B------:R-:W-:Y:S01]  /*2fcc0*/  IADD3.X R19, PT, PT, R19, UR6, RZ, P5, !PT ;  /* 0x0000000613137c10 */ /* 0x000fe2000affe4ff */
[----:B------:R-:W-:-:S04]  /*2fcd0*/  UIADD3 UR4, UPT, UPT, UR4, 0x1, URZ ;  /* 0x0000000104047890 */ /* 0x000fc8000fffe0ff */
[----:B------:R-:W-:Y:S01]  /*2fce0*/  UISETP.NE.U32.AND UP0, UPT, UR4, UR8, UPT ;  /* 0x000000080400728c */ /* 0x000fe2000bf05070 */
[----:B---3--:R-:W-:-:S05]  /*2fcf0*/  IADD3.X R0, PT, PT, R0, UR9, RZ, P4, !PT ;  /* 0x0000000900007c10 */ /* 0x008fca000a7fe4ff */
[----:B------:R1:W-:Y:S02]  /*2fd00*/  STL [R1+0xb18], R0 ;  /* 0x000b180001007387 */ /* 0x0003e40000100800 */
[----:B-1----:R-:W1:Y:S02]  /*2fd10*/  S2R R0, SR_TID.X ;  /* 0x0000000000007919 */ /* 0x002e640000002100 */
[----:B------:R0:W-:Y:S04]  /*2fd20*/  STL [R1+0xb08], R17 ;  /* 0x000b081101007387 */ /* 0x0001e80000100800 */
[----:B------:R0:W-:Y:S04]  /*2fd30*/  STL [R1+0xb10], R18 ;  /* 0x000b101201007387 */ /* 0x0001e80000100800 */
[----:B------:R0:W-:Y:S01]  /*2fd40*/  STL [R1+0x324], R19 ;  /* 0x0003241301007387 */ /* 0x0001e20000100800 */
[----:B-1----:R-:W-:-:S05]  /*2fd50*/  LOP3.LUT R0, R0, 0x3f, RZ, 0xc0, !PT ;  /* 0x0000003f00007812 */ /* 0x002fca00078ec0ff */
[----:B------:R-:W-:Y:S01]  /*2fd60*/  IMAD.SHL.U32 R0, R0, 0x2, RZ ;  /* 0x0000000200007824 */ /* 0x000fe200078e00ff */
[----:B0-----:R-:W-:Y:S06]  /*2fd70*/  BRA.U UP0, `(.L_x_2) ;  /* 0xfffffe9d00847547 */ /* 0x001fec000b83ffff */
[----:B------:R-:W2:Y:S04]  /*2fd80*/  LDL.LU R7, [R1+0x1c4] ;  /* 0x0001c40001077983 */ /* 0x000ea80000300800 */
[----:B--2---:R0:W-:Y:S04]  /*2fd90*/  STL [R1+0xc00], R7 ;  /* 0x000c000701007387 */ /* 0x0041e80000100800 */
[----:B0-----:R-:W2:Y:S04]  /*2fda0*/  LDL.LU R7, [R1+0x238] ;  /* 0x0002380001077983 */ /* 0x001ea80000300800 */
        /* <DEDUP_REMOVED lines=13> */
[----:B------:R-:W2:Y:S01]  /*2fe80*/  LDL.LU R6, [R1+0x1e4] ;  /* 0x0001e40001067983 */ /* 0x000ea20000300800 */
[----:B0----5:R-:W-:-:S03]  /*2fe90*/  IMAD.MOV.U32 R7, RZ, RZ, R16 ;  /* 0x000000ffff077224 */ /* 0x021fc600078e0010 */
        /* <DEDUP_REMOVED lines=16> */
[----:B--2---:R-:W-:Y:S04]  /*2ffa0*/  STL [R1+0xc3c], R6 ;  /* 0x000c3c0601007387 */ /* 0x004fe80000100800 */
[----:B------:R-:W2:Y:S04]  /*2ffb0*/  LDL.LU R5, [R1+0x214] ;  /* 0x0002140001057983 */ /* 0x000ea80000300800 */
[----:B--2---:R0:W-:Y:S04]  /*2ffc0*/  STL [R1+0xbf8], R5 ;  /* 0x000bf80501007387 */ /* 0x0041e80000100800 */
[----:B0-----:R-:W2:Y:S04]  /*2ffd0*/  LDL.LU R5, [R1+0x1d4] ;  /* 0x0001d40001057983 */ /* 0x001ea80000300800 */
[----:B------:R0:W-:Y:S04]  /*2ffe0*/  STL [R1+0xbf0], R11 ;  /* 0x000bf00b01007387 */ /* 0x0001e80000100800 */
[----:B0-----:R-:W3:Y:S01]  /*2fff0*/  LDL.LU R11, [R1+0x224] ;  /* 0x00022400010b7983 */ /* 0x001ee20000300800 */
[----:B------:R-:W-:-:S03]  /*30000*/  IMAD.MOV.U32 R6, RZ, RZ, R4 ;  /* 0x000000ffff067224 */ /* 0x000fc600078e0004 */
[----:B---3--:R0:W-:Y:S04]  /*30010*/  STL [R1+0xbf4], R11 ;  /* 0x000bf40b01007387 */ /* 0x0081e80000100800 */
[----:B0-----:R-:W3:Y:S04]  /*30020*/  LDL.LU R11, [R1+0x204] ;  /* 0x00020400010b7983 */ /* 0x001ee80000300800 */
[----:B------:R-:W4:Y:S04]  /*30030*/  LDL.LU R4, [R1+0x234] ;  /* 0x0002340001047983 */ /* 0x000f280000300800 */
[----:B------:R0:W-:Y:S04]  /*30040*/  STL [R1+0xbec], R10 ;  /* 0x000bec0a01007387 */ /* 0x0001e80000100800 */
[----:B0-----:R-:W2:Y:S04]  /*30050*/  LDL.LU R10, [R1+0x1b0] ;  /* 0x0001b000010a7983 */ /* 0x001ea80000300800 */
[----:B------:R0:W-:Y:S04]  /*30060*/  STL [R1+0xbe8], R9 ;  /* 0x000be80901007387 */ /* 0x0001e80000100800 */
[----:B0-----:R-:W2:Y:S04]  /*30070*/  LDL.LU R9, [R1+0x1d0] ;  /* 0x0001d00001097983 */ /* 0x001ea80000300800 */
[----:B------:R0:W-:Y:S04]  /*30080*/  STL [R1+0xbe4], R8 ;  /* 0x000be40801007387 */ /* 0x0001e80000100800 */
[----:B0-----:R-:W2:Y:S04]  /*30090*/  LDL.LU R8, [R1+0x200] ;  /* 0x0002000001087983 */ /* 0x001ea80000300800 */
[----:B------:R-:W2:Y:S04]  /*300a0*/  LDL.LU R15, [R1+0x25c] ;  /* 0x00025c00010f7983 */ /* 0x000ea80000300800 */
[----:B--2---:R0:W-:Y:S04]  /*300b0*/  STL [R1+0xbe0], R15 ;  /* 0x000be00f01007387 */ /* 0x0041e80000100800 */
        /* <DEDUP_REMOVED lines=19> */
[----:B------:R0:W-:Y:S04]  /*301f0*/  STL [R1+0xbc0], R28 ;  /* 0x000bc01c01007387 */ /* 0x0001e80000100800 */
[----:B0-----:R-:W2:Y:S01]  /*30200*/  LDL.LU R28, [R1+0x2a8] ;  /* 0x0002a800011c7983 */ /* 0x001ea20000300800 */
[----:B------:R-:W-:-:S03]  /*30210*/  F2FP.BF16.F32.PACK_AB R7, R6, R7 ;  /* 0x000000070607723e */ /* 0x000fc600000010ff */
[----:B--2---:R0:W-:Y:S04]  /*30220*/  STL [R1+0xbc4], R28 ;  /* 0x000bc41c01007387 */ /* 0x0041e80000100800 */
[----:B0-----:R-:W2:Y:S04]  /*30230*/  LDL.LU R28, [R1+0x288] ;  /* 0x00028800011c7983 */ /* 0x001ea80000300800 */
[----:B------:R-:W2:Y:S04]  /*30240*/  LDL.LU R16, [R1+0x2b8] ;  /* 0x0002b80001107983 */ /* 0x000ea80000300800 */
[----:B------:R0:W-:Y:S04]  /*30250*/  STL [R1+0xbbc], R29 ;  /* 0x000bbc1d01007387 */ /* 0x0001e80000100800 */
        /* <DEDUP_REMOVED lines=15> */
[----:B------:R0:W-:Y:S04]  /*30350*/  STL [R1+0x1c], R7 ;  /* 0x00001c0701007387 */ /* 0x0001e80000100800 */
[----:B0-----:R-:W2:Y:S02]  /*30360*/  LDL.LU R7, [R1+0xc38] ;  /* 0x000c380001077983 */ /* 0x001ea40000300800 */
[----:B--2---:R-:W-:-:S02]  /*30370*/  F2FP.BF16.F32.PACK_AB R7, R6, R7 ;  /* 0x000000070607723e */ /* 0x004fc400000010ff */
        /* <DEDUP_REMOVED lines=25> */
[----:B------:R0:W-:Y:S04]  /*30510*/  STL [R1], R7 ;  /* 0x0000000701007387 */ /* 0x0001e80000100800 */
[----:B0-----:R-:W2:Y:S02]  /*30520*/  LDL.LU R7, [R1+0xc00] ;  /* 0x000c000001077983 */ /* 0x001ea40000300800 */
[----:B--2---:R-:W-:-:S02]  /*30530*/  F2FP.BF16.F32.PACK_AB R7, R6, R7 ;  /* 0x000000070607723e */ /* 0x004fc400000010ff */
[----:B------:R-:W2:Y:S02]  /*30540*/  LDL.LU R6, [R1+0xbfc] ;  /* 0x000bfc0001067983 */ /* 0x000ea40000300800 */
[----:B--2---:R-:W-:Y:S02]  /*30550*/  F2FP.BF16.F32.PACK_AB R6, R5, R6 ;  /* 0x000000060506723e */ /* 0x004fe400000010ff */
[----:B------:R-:W3:Y:S02]  /*30560*/  LDL.LU R5, [R1+0xbf8] ;  /* 0x000bf80001057983 */ /* 0x000ee40000300800 */
[----:B---3--:R-:W-:Y:S02]  /*30570*/  F2FP.BF16.F32.PACK_AB R5, R11, R5 ;  /* 0x000000050b05723e */ /* 0x008fe400000010ff */
[----:B------:R-:W4:Y:S02]  /*30580*/  LDL.LU R11, [R1+0xbf4] ;  /* 0x000bf400010b7983 */ /* 0x000f240000300800 */
[----:B----4-:R-:W-:-:S02]  /*30590*/  F2FP.BF16.F32.PACK_AB R4, R11, R4 ;  /* 0x000000040b04723e */ /* 0x010fc400000010ff */
[----:B------:R-:W2:Y:S02]  /*305a0*/  LDL.LU R11, [R1+0xbf0] ;  /* 0x000bf000010b7983 */ /* 0x000ea40000300800 */
[----:B--2---:R-:W-:Y:S02]  /*305b0*/  F2FP.BF16.F32.PACK_AB R11, R10, R11 ;  /* 0x0000000b0a0b723e */ /* 0x004fe400000010ff */
[----:B------:R-:W2:Y:S02]  /*305c0*/  LDL.LU R10, [R1+0xbec] ;  /* 0x000bec00010a7983 */ /* 0x000ea40000300800 */
[----:B--2---:R-:W-:Y:S02]  /*305d0*/  F2FP.BF16.F32.PACK_AB R10, R9, R10 ;  /* 0x0000000a090a723e */ /* 0x004fe400000010ff */
[----:B------:R-:W2:Y:S02]  /*305e0*/  LDL.LU R9, [R1+0xbe8] ;  /* 0x000be80001097983 */ /* 0x000ea40000300800 */
[----:B--2---:R-:W-:-:S02]  /*305f0*/  F2FP.BF16.F32.PACK_AB R9, R8, R9 ;  /* 0x000000090809723e */ /* 0x004fc400000010ff */
        /* <DEDUP_REMOVED lines=16> */
[----:B------:R-:W2:Y:S01]  /*30700*/  LDL.LU R28, [R1+0xbc4] ;  /* 0x000bc400011c7983 */ /* 0x000ea20000300800 */
[----:B------:R-:W-:Y:S02]  /*30710*/  F2FP.BF16.F32.PACK_AB R23, R29, R23 ;  /* 0x000000171d17723e */ /* 0x000fe400000010ff */
[----:B------:R-:W-:-:S02]  /*30720*/  F2FP.BF16.F32.PACK_AB R22, R2, R22 ;  /* 0x000000160216723e */ /* 0x000fc400000010ff */
[----:B------:R-:W-:Y:S02]  /*30730*/  F2FP.BF16.F32.PACK_AB R21, R3, R21 ;  /* 0x000000150315723e */ /* 0x000fe400000010ff */
[----:B--2---:R-:W-:Y:S02]  /*30740*/  F2FP.BF16.F32.PACK_AB R16, R28, R16 ;  /* 0x000000101c10723e */ /* 0x004fe400000010ff */
[----:B------:R-:W2:Y:S04]  /*30750*/  LDL.LU R28, [R1+0xbc0] ;  /* 0x000bc000011c7983 */ /* 0x000ea80000300800 */
[----:B------:R-:W2:Y:S04]  /*30760*/  LDL.LU R29, [R1+0xbbc] ;  /* 0x000bbc00011d7983 */ /* 0x000ea80000300800 */
[----:B------:R-:W3:Y:S04]  /*30770*/  LDL.LU R2, [R1+0xbb8] ;  /* 0x000bb80001027983 */ /* 0x000ee80000300800 */
[----:B------:R-:W3:Y:S01]  /*30780*/  LDL.LU R3, [R1+0xbb4] ;  /* 0x000bb40001037983 */ /* 0x000ee20000300800 */
[----:B------:R-:W-:-:S02]  /*30790*/  F2FP.BF16.F32.PACK_AB R27, R24, R27 ;  /* 0x0000001b181b723e */ /* 0x000fc400000010ff */
[----:B------:R-:W-:Y:S02]  /*307a0*/  F2FP.BF16.F32.PACK_AB R26, R25, R26 ;  /* 0x0000001a191a723e */ /* 0x000fe400000010ff */
[----:B------:R-:W-:Y:S02]  /*307b0*/  F2FP.BF16.F32.PACK_AB R20, R0, R20 ;  /* 0x000000140014723e */ /* 0x000fe400000010ff */
[----:B--2---:R-:W-:Y:S02]  /*307c0*/  F2FP.BF16.F32.PACK_AB R25, R29, R28 ;  /* 0x0000001c1d19723e */ /* 0x004fe400000010ff */
[----:B---3--:R-:W-:-:S07]  /*307d0*/  F2FP.BF16.F32.PACK_AB R24, R3, R2 ;  /* 0x000000020318723e */ /* 0x008fce00000010ff */
.L_x_1:
[----:B0-----:R-:W2:Y:S01]  /*307e0*/  LDL.LU R2, [R1+0xb94] ;  /* 0x000b940001027983 */ /* 0x001ea20000300800 */
[----:B------:R-:W0:Y:S03]  /*307f0*/  LDCU.128 UR12, c[0x0][0x390] ;  /* 0x00007200ff0c77ac */ /* 0x000e260008000c00 */
[----:B------:R-:W-:Y:S01]  /*30800*/  STL [R1+0xbd4], R6 ;  /* 0x000bd40601007387 */ /* 0x000fe20000100800 */
[----:B------:R-:W1:Y:S03]  /*30810*/  LDCU UR4, c[0x0][0x3b4] ;  /* 0x00007680ff0477ac */ /* 0x000e660008000800 */
[----:B------:R3:W-:Y:S04]  /*30820*/  STL [R1+0xbd0], R7 ;  /* 0x000bd00701007387 */ /* 0x0007e80000100800 */
[----:B---3--:R-:W3:Y:S01]  /*30830*/  LDL.LU R7, [R1+0xba8] ;  /* 0x000ba80001077983 */ /* 0x008ee20000300800 */
[----:B------:R-:W-:Y:S01]  /*30840*/  MOV R6, 0x400 ;  /* 0x0000040000067802 */ /* 0x000fe20000000f00 */
[----:B------:R-:W4:Y:S01]  /*30850*/  S2R R28, SR_CgaCtaId ;  /* 0x00000000001c7919 */ /* 0x000f220000008800 */
[----:B------:R-:W5:Y:S02]  /*30860*/  S2R R29, SR_TID.X ;  /* 0x00000000001d7919 */ /* 0x000f640000002100 */
[----:B----4-:R-:W-:-:S02]  /*30870*/  LEA R28, R28, R6, 0x18 ;  /* 0x000000061c1c7211 */ /* 0x010fc400078ec0ff */
[----:B------:R-:W4:Y:S01]  /*30880*/  LDL.LU R6, [R1+0x1f4] ;  /* 0x0001f40001067983 */ /* 0x000f220000300800 */
[C---:B-----5:R-:W-:Y:S02]  /*30890*/  IMAD.SHL.U32 R0, R29.reuse, 0x80, RZ ;  /* 0x000000801d007824 */ /* 0x060fe400078e00ff */
[C---:B------:R-:W-:Y:S01]  /*308a0*/  IMAD.SHL.U32 R3, R29.reuse, 0x200, RZ ;  /* 0x000002001d037824 */ /* 0x040fe200078e00ff */
[----:B------:R-:W-:Y:S02]  /*308b0*/  BAR.SYNC.DEFER_BLOCKING 0x0 ;  /* 0x0000000000007b1d */ /* 0x000fe40000010000 */
[----:B--2---:R-:W-:Y:S01]  /*308c0*/  LOP3.LUT R0, R2, 0xc00, R0, 0xf8, !PT ;  /* 0x00000c0002007812 */ /* 0x004fe200078ef800 */
[----:B------:R-:W-:-:S05]  /*308d0*/  IMAD.SHL.U32 R2, R29, 0x4, RZ ;  /* 0x000000041d027824 */ /* 0x000fca00078e00ff */
[----:B------:R-:W-:Y:S02]  /*308e0*/  LOP3.LUT R2, R0, 0x70, R2, 0x78, !PT ;  /* 0x0000007000027812 */ /* 0x000fe400078e7802 */
[----:B------:R-:W-:Y:S02]  /*308f0*/  LOP3.LUT R0, R3, 0xc00, RZ, 0xc0, !PT ;  /* 0x00000c0003007812 */ /* 0x000fe400078ec0ff */
[----:B------:R-:W-:-:S05]  /*30900*/  LOP3.LUT R3, R29, 0x20, RZ, 0xc0, !PT ;  /* 0x000000201d037812 */ /* 0x000fca00078ec0ff */
[----:B------:R-:W-:-:S04]  /*30910*/  IMAD R3, R3, 0x10, R28 ;  /* 0x0000001003037824 */ /* 0x000fc800078e021c */
[----:B------:R-:W-:-:S05]  /*30920*/  IMAD.IADD R2, R2, 0x1, R3 ;  /* 0x0000000102027824 */ /* 0x000fca00078e0203 */
[----:B------:R2:W-:Y:S04]  /*30930*/  STS.128 [R2], R24 ;  /* 0x0000001802007388 */ /* 0x0005e80000000c00 */
[----:B--2---:R-:W1:Y:S01]  /*30940*/  LDL.LU R26, [R1+0xbac] ;  /* 0x000bac00011a7983 */ /* 0x004e620000300800 */
[----:B---3--:R-:W-:Y:S02]  /*30950*/  LOP3.LUT R0, R0, 0x1f0, R7, 0xf8, !PT ;  /* 0x000001f000007812 */ /* 0x008fe400078ef807 */
[----:B------:R-:W2:Y:S02]  /*30960*/  S2R R7, SR_TID.X ;  /* 0x0000000000077919 */ /* 0x000ea40000002100 */
[----:B------:R-:W-:-:S04]  /*30970*/  LOP3.LUT R0, R0, 0x20, R29, 0x78, !PT ;  /* 0x0000002000007812 */ /* 0x000fc800078e781d */
[----:B------:R-:W-:Y:S01]  /*30980*/  LOP3.LUT R3, R0, 0x40, RZ, 0x3c, !PT ;  /* 0x0000004000037812 */ /* 0x000fe200078e3cff */
[----:B------:R-:W-:-:S05]  /*30990*/  IMAD.IADD R27, R28, 0x1, R0 ;  /* 0x000000011c1b7824 */ /* 0x000fca00078e0200 */
[----:B------:R-:W-:Y:S01]  /*309a0*/  STL [R1+0x44], R27 ;  /* 0x0000441b01007387 */ /* 0x000fe20000100800 */
[----:B--2---:R-:W-:-:S05]  /*309b0*/  SHF.R.U32.HI R7, RZ, 0x4, R7 ;  /* 0x00000004ff077819 */ /* 0x004fca0000011607 */
[----:B------:R-:W-:-:S05]  /*309c0*/  VIADD R7, R7, 0x3c ;  /* 0x0000003c07077836 */ /* 0x000fca0000000000 */
[----:B----4-:R-:W-:Y:S01]  /*309d0*/  LOP3.LUT R0, R6, R7, RZ, 0xfc, !PT ;  /* 0x0000000706007212 */ /* 0x010fe200078efcff */
[----:B------:R-:W-:Y:S01]  /*309e0*/  STS.128 [R2+0x100], R20 ;  /* 0x0001001402007388 */ /* 0x000fe20000000c00 */
[----:B------:R-:W2:Y:S03]  /*309f0*/  LDC R7, c[0x0][0x3b8] ;  /* 0x0000ee00ff077b82 */ /* 0x000ea60000000800 */
[----:B------:R3:W-:Y:S04]  /*30a00*/  STL [R1+0x60], R0 ;  /* 0x0000600001007387 */ /* 0x0007e80000100800 */
[----:B------:R4:W-:Y:S01]  /*30a10*/  STS.128 [R2+0x180], R12 ;  /* 0x0001800c02007388 */ /* 0x0009e20000000c00 */
[----:B---3--:R-:W-:-:S02]  /*30a20*/  SHF.R.U32.HI R0, RZ, 0x4, R29 ;  /* 0x00000004ff007819 */ /* 0x008fc4000001161d */
[----:B------:R-:W-:Y:S01]  /*30a30*/  SHF.R.U32.HI R29, RZ, 0x4, R29 ;  /* 0x00000004ff1d7819 */ /* 0x000fe2000001161d */
[----:B------:R-:W-:-:S03]  /*30a40*/  IMAD.IADD R23, R28, 0x1, R3 ;  /* 0x000000011c177824 */ /* 0x000fc600078e0203 */
[--C-:B------:R-:W-:Y:S02]  /*30a50*/  LOP3.LUT R3, R6, 0xfc, R29.reuse, 0xfe, !PT ;  /* 0x000000fc06037812 */ /* 0x100fe400078efe1d */
[----:B------:R-:W-:Y:S02]  /*30a60*/  SGXT.U32 R0, R0, 0x2 ;  /* 0x000000020000781a */ /* 0x000fe40000000000 */
[C-C-:B----4-:R-:W-:Y:S02]  /*30a70*/  LOP3.LUT R13, R6.reuse, 0xbc, R29.reuse, 0xfe, !PT ;  /* 0x000000bc060d7812 */ /* 0x150fe400078efe1d */
[C---:B------:R-:W-:Y:S01]  /*30a80*/  LOP3.LUT R12, R6.reuse, 0x7c, R29, 0xfe, !PT ;  /* 0x0000007c060c7812 */ /* 0x040fe200078efe1d */
[----:B------:R-:W-:Y:S04]  /*30a90*/  STL [R1+0x28], R23 ;  /* 0x0000281701007387 */ /* 0x000fe80000100800 */
[----:B------:R-:W-:Y:S04]  /*30aa0*/  STL [R1+0x6c], R3 ;  /* 0x00006c0301007387 */ /* 0x000fe80000100800 */
[----:B------:R3:W-:Y:S04]  /*30ab0*/  STL [R1+0x68], R13 ;  /* 0x0000680d01007387 */ /* 0x0007e80000100800 */
[----:B------:R4:W-:Y:S01]  /*30ac0*/  STL [R1+0x64], R12 ;  /* 0x0000640c01007387 */ /* 0x0009e20000100800 */
[----:B------:R-:W-:-:S02]  /*30ad0*/  LOP3.LUT R14, R6, 0x10, R0, 0xfe, !PT ;  /* 0x00000010060e7812 */ /* 0x000fc400078efe00 */
[C-C-:B---3--:R-:W-:Y:S02]  /*30ae0*/  LOP3.LUT R13, R6.reuse, 0x8, R0.reuse, 0xfe, !PT ;  /* 0x00000008060d7812 */ /* 0x148fe400078efe00 */
[----:B----4-:R-:W-:-:S03]  /*30af0*/  LOP3.LUT R12, R6, 0xc, R0, 0xfe, !PT ;  /* 0x0000000c060c7812 */ /* 0x010fc600078efe00 */
[----:B------:R3:W-:Y:S04]  /*30b00*/  STL [R1+0x20], R13 ;  /* 0x0000200d01007387 */ /* 0x0007e80000100800 */
[----:B------:R4:W-:Y:S01]  /*30b10*/  STL [R1+0x24], R12 ;  /* 0x0000240c01007387 */ /* 0x0009e20000100800 */
[----:B---3--:R-:W-:-:S03]  /*30b20*/  LOP3.LUT R13, R6, 0x14, R0, 0xfe, !PT ;  /* 0x00000014060d7812 */ /* 0x008fc600078efe00 */
[----:B------:R3:W-:Y:S01]  /*30b30*/  STL [R1+0x2c], R14 ;  /* 0x00002c0e01007387 */ /* 0x0007e20000100800 */
[----:B----4-:R-:W-:-:S03]  /*30b40*/  LOP3.LUT R12, R6, 0x18, R0, 0xfe, !PT ;  /* 0x00000018060c7812 */ /* 0x010fc600078efe00 */
[----:B------:R4:W-:Y:S04]  /*30b50*/  STL [R1+0x30], R13 ;  /* 0x0000300d01007387 */ /* 0x0009e80000100800 */
[----:B------:R5:W-:Y:S01]  /*30b60*/  STL [R1+0x34], R12 ;  /* 0x0000340c01007387 */ /* 0x000be20000100800 */
[C-C-:B---3--:R-:W-:Y:S02]  /*30b70*/  LOP3.LUT R14, R6.reuse, 0x1c, R0.reuse, 0xfe, !PT ;  /* 0x0000001c060e7812 */ /* 0x148fe400078efe00 */
[----:B----4-:R-:W-:-:S03]  /*30b80*/  LOP3.LUT R13, R6, 0x20, R0, 0xfe, !PT ;  /* 0x00000020060d7812 */ /* 0x010fc600078efe00 */
[----:B------:R3:W-:Y:S01]  /*30b90*/  STL [R1+0x38], R14 ;  /* 0x0000380e01007387 */ /* 0x0007e20000100800 */
[----:B-----5:R-:W-:-:S03]  /*30ba0*/  LOP3.LUT R12, R6, 0x24, R0, 0xfe, !PT ;  /* 0x00000024060c7812 */ /* 0x020fc600078efe00 */
        /* <DEDUP_REMOVED lines=43> */
[----:B------:R-:W-:Y:S01]  /*30e60*/  STS.128 [R2+0x80], R16 ;  /* 0x0000801002007388 */ /* 0x000fe20000000c00 */
[----:B---3--:R-:W-:-:S03]  /*30e70*/  LOP3.LUT R14, R6, 0x8c, R0, 0xfe, !PT ;  /* 0x0000008c060e7812 */ /* 0x008fc600078efe00 */
[----:B------:R3:W-:Y:S01]  /*30e80*/  STL [R1+0xb0], R12 ;  /* 0x0000b00c01007387 */ /* 0x0007e20000100800 */
[----:B----4-:R-:W-:-:S03]  /*30e90*/  LOP3.LUT R13, R6, 0x90, R0, 0xfe, !PT ;  /* 0x00000090060d7812 */ /* 0x010fc600078efe00 */
[----:B------:R4:W-:Y:S01]  /*30ea0*/  STL [R1+0xb4], R14 ;  /* 0x0000b40e01007387 */ /* 0x0009e20000100800 */
[----:B---3--:R-:W-:-:S03]  /*30eb0*/  LOP3.LUT R12, R6, 0x94, R0, 0xfe, !PT ;  /* 0x00000094060c7812 */ /* 0x008fc600078efe00 */
[----:B------:R3:W-:Y:S01]  /*30ec0*/  STL [R1+0xb8], R13 ;  /* 0x0000b80d01007387 */ /* 0x0007e20000100800 */
[----:B----4-:R-:W-:-:S03]  /*30ed0*/  LOP3.LUT R14, R6, 0x98, R0, 0xfe, !PT ;  /* 0x00000098060e7812 */ /* 0x010fc600078efe00 */
        /* <DEDUP_REMOVED lines=14> */
[----:B------:R-:W-:Y:S01]  /*30fc0*/  STL [R1+0xdc], R14 ;  /* 0x0000dc0e01007387 */ /* 0x000fe20000100800 */
[----:B-----5:R-:W-:-:S03]  /*30fd0*/  LOP3.LUT R12, R6, 0xb8, R0, 0xfe, !PT ;  /* 0x000000b8060c7812 */ /* 0x020fc600078efe00 */
[----:B------:R-:W-:Y:S04]  /*30fe0*/  STL [R1+0xe0], R13 ;  /* 0x0000e00d01007387 */ /* 0x000fe80000100800 */
[----:B------:R-:W-:Y:S01]  /*30ff0*/  STL [R1+0xe4], R12 ;  /* 0x0000e40c01007387 */ /* 0x000fe20000100800 */
[----:B------:R-:W-:Y:S06]  /*31000*/  BAR.SYNC.DEFER_BLOCKING 0x0 ;  /* 0x0000000000007b1d */ /* 0x000fec0000010000 */
[----:B------:R-:W3:Y:S01]  /*31010*/  LDS.128 R12, [R27] ;  /* 0x000000001b0c7984 */ /* 0x000ee20000000c00 */
[----:B------:R-:W-:-:S05]  /*31020*/  LOP3.LUT R16, R6, 0xc0, R0, 0xfe, !PT ;  /* 0x000000c006107812 */ /* 0x000fca00078efe00 */
[----:B------:R4:W-:Y:S02]  /*31030*/  STL [R1+0xe8], R16 ;  /* 0x0000e81001007387 */ /* 0x0009e40000100800 */
[C-C-:B----4-:R-:W-:Y:S02]  /*31040*/  LOP3.LUT R16, R6.reuse, 0xc4, R0.reuse, 0xfe, !PT ;  /* 0x000000c406107812 */ /* 0x150fe400078efe00 */
[----:B---3--:R3:W-:Y:S04]  /*31050*/  STL [R1+0xbbc], R14 ;  /* 0x000bbc0e01007387 */ /* 0x0087e80000100800 */
[----:B------:R4:W-:Y:S04]  /*31060*/  STL [R1+0xbb8], R15 ;  /* 0x000bb80f01007387 */ /* 0x0009e80000100800 */
[----:B------:R5:W-:Y:S01]  /*31070*/  STL [R1+0xec], R16 ;  /* 0x0000ec1001007387 */ /* 0x000be20000100800 */
[----:B---3--:R-:W-:-:S02]  /*31080*/  LOP3.LUT R14, R6, 0xcc, R0, 0xfe, !PT ;  /* 0x000000cc060e7812 */ /* 0x008fc400078efe00 */
[C-C-:B----4-:R-:W-:Y:S02]  /*31090*/  LOP3.LUT R15, R6.reuse, 0xc8, R0.reuse, 0xfe, !PT ;  /* 0x000000c8060f7812 */ /* 0x150fe400078efe00 */
[----:B-----5:R-:W-:-:S03]  /*310a0*/  LOP3.LUT R16, R6, 0xd0, R0, 0xfe, !PT ;  /* 0x000000d006107812 */ /* 0x020fc600078efe00 */
[----:B------:R3:W-:Y:S04]  /*310b0*/  STL [R1+0xf0], R15 ;  /* 0x0000f00f01007387 */ /* 0x0007e80000100800 */
[----:B------:R4:W-:Y:S04]  /*310c0*/  STL [R1+0xf4], R14 ;  /* 0x0000f40e01007387 */ /* 0x0009e80000100800 */
[----:B------:R5:W-:Y:S01]  /*310d0*/  STL [R1+0xf8], R16 ;  /* 0x0000f81001007387 */ /* 0x000be20000100800 */
[C-C-:B---3--:R-:W-:Y:S02]  /*310e0*/  LOP3.LUT R15, R6.reuse, 0xd4, R0.reuse, 0xfe, !PT ;  /* 0x000000d4060f7812 */ /* 0x148fe400078efe00 */
[----:B----4-:R-:W-:-:S03]  /*310f0*/  LOP3.LUT R14, R6, 0xd8, R0, 0xfe, !PT ;  /* 0x000000d8060e7812 */ /* 0x010fc600078efe00 */
[----:B------:R3:W-:Y:S01]  /*31100*/  STL [R1+0xfc], R15 ;  /* 0x0000fc0f01007387 */ /* 0x0007e20000100800 */
[----:B-----5:R-:W-:-:S03]  /*31110*/  LOP3.LUT R16, R6, 0xdc, R0, 0xfe, !PT ;  /* 0x000000dc06107812 */ /* 0x020fc600078efe00 */
[----:B------:R4:W-:Y:S04]  /*31120*/  STL [R1+0x100], R14 ;  /* 0x0001000e01007387 */ /* 0x0009e80000100800 */
[----:B------:R-:W-:Y:S04]  /*31130*/  STL [R1+0x104], R16 ;  /* 0x0001041001007387 */ /* 0x000fe80000100800 */
[----:B------:R-:W5:Y:S01]  /*31140*/  LDS.128 R16, [R23] ;  /* 0x0000000017107984 */ /* 0x000f620000000c00 */
[--C-:B---3--:R-:W-:Y:S01]  /*31150*/  LOP3.LUT R15, R6, 0xe0, R0.reuse, 0xfe, !PT ;  /* 0x000000e0060f7812 */ /* 0x108fe200078efe00 */
[C---:B-1----:R-:W-:Y:S01]  /*31160*/  IMAD R28, R26.reuse, UR4, RZ ;  /* 0x000000041a1c7c24 */ /* 0x042fe2000f8e02ff */
[----:B0-----:R-:W-:Y:S01]  /*31170*/  ISETP.GE.AND P0, PT, R26, UR14, PT ;  /* 0x0000000e1a007c0c */ /* 0x001fe2000bf06270 */
[----:B------:R-:W-:Y:S01]  /*31180*/  LDS.128 R20, [R23+0x200] ;  /* 0x0002000017147984 */ /* 0x000fe20000000c00 */
[----:B----4-:R-:W-:-:S03]  /*31190*/  LOP3.LUT R14, R6, 0xe4, R0, 0xfe, !PT ;  /* 0x000000e4060e7812 */ /* 0x010fc600078efe00 */
[----:B------:R-:W0:Y:S01]  /*311a0*/  LDS.128 R24, [R27+0x200] ;  /* 0x000200001b187984 */ /* 0x000e220000000c00 */
[----:B------:R-:W-:Y:S06]  /*311b0*/  BAR.SYNC.DEFER_BLOCKING 0x0 ;  /* 0x0000000000007b1d */ /* 0x000fec0000010000 */
[----:B------:R1:W-:Y:S02]  /*311c0*/  STL [R1+0x108], R15 ;  /* 0x0001080f01007387 */ /* 0x0003e40000100800 */
[C-C-:B-1----:R-:W-:Y:S02]  /*311d0*/  LOP3.LUT R15, R6.reuse, 0xec, R0.reuse, 0xfe, !PT ;  /* 0x000000ec060f7812 */ /* 0x142fe400078efe00 */
[----:B-----5:R-:W-:Y:S04]  /*311e0*/  STL.64 [R1+0xbc8], R18 ;  /* 0x000bc81201007387 */ /* 0x020fe80000100a00 */
[----:B------:R1:W-:Y:S04]  /*311f0*/  STL [R1+0x10c], R14 ;  /* 0x00010c0e01007387 */ /* 0x0003e80000100800 */
[----:B------:R3:W-:Y:S01]  /*31200*/  STL.64 [R1+0xbc0], R16 ;  /* 0x000bc01001007387 */ /* 0x0007e20000100a00 */
[----:B-1----:R-:W-:-:S03]  /*31210*/  LOP3.LUT R14, R6, 0xe8, R0, 0xfe, !PT ;  /* 0x000000e8060e7812 */ /* 0x002fc600078efe00 */
[----:B---3--:R-:W3:Y:S04]  /*31220*/  LDL.LU R16, [R1] ;  /* 0x0000000001107983 */ /* 0x008ee80000300800 */
[----:B------:R-:W3:Y:S04]  /*31230*/  LDL.LU R17, [R1+0x4] ;  /* 0x0000040001117983 */ /* 0x000ee80000300800 */
[----:B------:R-:W3:Y:S04]  /*31240*/  LDL.LU R18, [R1+0x8] ;  /* 0x0000080001127983 */ /* 0x000ee80000300800 */
[----:B------:R-:W3:Y:S04]  /*31250*/  LDL.LU R19, [R1+0xc] ;  /* 0x00000c0001137983 */ /* 0x000ee80000300800 */
[----:B------:R1:W-:Y:S04]  /*31260*/  STL [R1+0x110], R14 ;  /* 0x0001100e01007387 */ /* 0x0003e80000100800 */
[----:B------:R4:W-:Y:S01]  /*31270*/  STL [R1+0x114], R15 ;  /* 0x0001140f01007387 */ /* 0x0009e20000100800 */
[----:B-1----:R-:W-:-:S02]  /*31280*/  LOP3.LUT R14, R6, 0xf0, R0, 0xfe, !PT ;  /* 0x000000f0060e7812 */ /* 0x002fc400078efe00 */
[----:B----4-:R-:W-:-:S03]  /*31290*/  LOP3.LUT R15, R6, 0xf4, R0, 0xfe, !PT ;  /* 0x000000f4060f7812 */ /* 0x010fc600078efe00 */
[----:B------:R1:W-:Y:S01]  /*312a0*/  STL [R1+0x118], R14 ;  /* 0x0001180e01007387 */ /* 0x0003e20000100800 */
[----:B------:R-:W-:-:S03]  /*312b0*/  LOP3.LUT R3, R6, R0, RZ, 0xfc, !PT ;  /* 0x0000000006037212 */ /* 0x000fc600078efcff */
[----:B------:R4:W-:Y:S01]  /*312c0*/  STL [R1+0x11c], R15 ;  /* 0x00011c0f01007387 */ /* 0x0009e20000100800 */
[----:B-1----:R-:W-:-:S03]  /*312d0*/  LOP3.LUT R14, R6, 0xf8, R0, 0xfe, !PT ;  /* 0x000000f8060e7812 */ /* 0x002fc600078efe00 */
[----:B------:R-:W-:Y:S01]  /*312e0*/  STS.128 [R2], R8 ;  /* 0x0000000802007388 */ /* 0x000fe20000000c00 */
[C-C-:B------:R-:W-:Y:S02]  /*312f0*/  LOP3.LUT R29, R6.reuse, 0x4, R0.reuse, 0xfe, !PT ;  /* 0x00000004061d7812 */ /* 0x140fe400078efe00 */
[C-C-:B----4-:R-:W-:Y:S01]  /*31300*/  LOP3.LUT R15, R6.reuse, 0x38, R0.reuse, 0xfe, !PT ;  /* 0x00000038060f7812 */ /* 0x150fe200078efe00 */
[----:B------:R1:W-:Y:S01]  /*31310*/  STL [R1+0x120], R14 ;  /* 0x0001200e01007387 */ /* 0x0003e20000100800 */
[C---:B------:R-:W-:Y:S01]  /*31320*/  ISETP.LT.AND P4, PT, R3.reuse, UR15, !P0 ;  /* 0x0000000f03007c0c */ /* 0x040fe2000c781270 */
[----:B--2---:R-:W-:Y:S01]  /*31330*/  IMAD R3, R3, R7, RZ ;  /* 0x0000000703037224 */ /* 0x004fe200078e02ff */
[----:B-1----:R-:W-:Y:S02]  /*31340*/  LOP3.LUT R14, R6, 0x34, R0, 0xfe, !PT ;  /* 0x00000034060e7812 */ /* 0x002fe400078efe00 */
[----:B------:R-:W2:Y:S04]  /*31350*/  LDL.LU R6, [R1+0xbd4] ;  /* 0x000bd40001067983 */ /* 0x000ea80000300800 */
[----:B------:R-:W4:Y:S04]  /*31360*/  LDL.LU R9, [R1+0x20] ;  /* 0x0000200001097983 */ /* 0x000f280000300800 */
[----:B------:R-:W5:Y:S04]  /*31370*/  LDL.LU R10, [R1+0x24] ;  /* 0x00002400010a7983 */ /* 0x000f680000300800 */
[----:B------:R-:W2:Y:S04]  /*31380*/  LDL.LU R8, [R1+0x58] ;  /* 0x0000580001087983 */ /* 0x000ea80000300800 */
[----:B------:R-:W2:Y:S04]  /*31390*/  LDL.LU R11, [R1+0x2c] ;  /* 0x00002c00010b7983 */ /* 0x000ea80000300800 */
[----:B------:R-:W2:Y:S04]  /*313a0*/  LDL.LU R7, [R1+0xbd0] ;  /* 0x000bd00001077983 */ /* 0x000ea80000300800 */
[----:B---3--:R-:W-:Y:S04]  /*313b0*/  STS.128 [R2+0x80], R16 ;  /* 0x0000801002007388 */ /* 0x008fe80000000c00 */
[----:B--2---:R1:W-:Y:S04]  /*313c0*/  STS.128 [R2+0x100], R4 ;  /* 0x0001000402007388 */ /* 0x0043e80000000c00 */
[----:B-1----:R-:W2:Y:S04]  /*313d0*/  LDL.LU R4, [R1+0x10] ;  /* 0x0000100001047983 */ /* 0x002ea80000300800 */
[----:B------:R-:W2:Y:S04]  /*313e0*/  LDL.LU R5, [R1+0x14] ;  /* 0x0000140001057983 */ /* 0x000ea80000300800 */
[----:B------:R-:W2:Y:S04]  /*313f0*/  LDL.LU R6, [R1+0x18] ;  /* 0x0000180001067983 */ /* 0x000ea80000300800 */
[----:B------:R-:W2:Y:S04]  /*31400*/  LDL.LU R7, [R1+0x1c] ;  /* 0x00001c0001077983 */ /* 0x000ea80000300800 */
[----:B------:R-:W3:Y:S04]  /*31410*/  LDL.LU.64 R18, [R1+0xbc8] ;  /* 0x000bc80001127983 */ /* 0x000ee80000300a00 */
[----:B------:R-:W3:Y:S01]  /*31420*/  LDL.LU.64 R16, [R1+0xbc0] ;  /* 0x000bc00001107983 */ /* 0x000ee20000300a00 */
[----:B------:R-:W-:-:S02]  /*31430*/  LEA R0, P1, R28, UR12, 0x1 ;  /* 0x0000000c1c007c11 */ /* 0x000fc4000f8208ff */
[----:B----4-:R-:W-:Y:S02]  /*31440*/  ISETP.LT.AND P3, PT, R9, UR15, !P0 ;  /* 0x0000000f09007c0c */ /* 0x010fe4000c761270 */
[----:B------:R-:W-:Y:S02]  /*31450*/  ISETP.LT.AND P2, PT, R29, UR15, !P0 ;  /* 0x0000000f1d007c0c */ /* 0x000fe4000c741270 */
[----:B------:R-:W-:Y:S01]  /*31460*/  ISETP.LT.AND P5, PT, R8, UR15, !P0 ;  /* 0x0000000f08007c0c */ /* 0x000fe2000c7a1270 */
[----:B--2---:R1:W-:Y:S02]  /*31470*/  STS.128 [R2+0x180], R4 ;  /* 0x0001800402007388 */ /* 0x0043e40000000c00 */
[----:B-1----:R-:W1:Y:S01]  /*31480*/  LDC R7, c[0x0][0x3b8] ;  /* 0x0000ee00ff077b82 */ /* 0x002e620000000800 */
[----:B------:R-:W-:-:S07]  /*31490*/  LEA.HI.X.SX32 R2, R28, UR13, 0x1, P1 ;  /* 0x0000000d1c027c11 */ /* 0x000fce00088f0eff */
[----:B------:R-:W-:Y:S01]  /*314a0*/  BAR.SYNC.DEFER_BLOCKING 0x0 ;  /* 0x0000000000007b1d */ /* 0x000fe20000010000 */
[----:B------:R-:W-:-:S04]  /*314b0*/  LEA R4, P1, R3, R0, 0x1 ;  /* 0x0000000003047211 */ /* 0x000fc800078208ff */
[----:B------:R-:W-:Y:S01]  /*314c0*/  LEA.HI.X.SX32 R5, R3, R2, 0x1, P1 ;  /* 0x0000000203057211 */ /* 0x000fe200008f0eff */
[----:B------:R-:W2:Y:S01]  /*314d0*/  LDL.LU R28, [R1+0x34] ;  /* 0x00003400011c7983 */ /* 0x000ea20000300800 */
[----:B-1----:R-:W-:-:S03]  /*314e0*/  IMAD R9, R9, R7, RZ ;  /* 0x0000000709097224 */ /* 0x002fc600078e02ff */
[----:B------:R1:W-:Y:S02]  /*314f0*/  @P4 STG.E.U16 desc[UR10][R4.64], R12 ;  /* 0x0000000c04004986 */ /* 0x0003e4000c10150a */
[----:B-1----:R-:W-:-:S04]  /*31500*/  LEA R4, P4, R9, R0, 0x1 ;  /* 0x0000000009047211 */ /* 0x002fc800078808ff */
[----:B------:R-:W-:Y:S02]  /*31510*/  LEA.HI.X.SX32 R5, R9, R2, 0x1, P4 ;  /* 0x0000000209057211 */ /* 0x000fe400020f0eff */
[----:B------:R-:W1:Y:S01]  /*31520*/  LDC R9, c[0x0][0x3b8] ;  /* 0x0000ee00ff097b82 */ /* 0x000e620000000800 */
[-C--:B------:R-:W-:Y:S01]  /*31530*/  IMAD R29, R29, R7.reuse, RZ ;  /* 0x000000071d1d7224 */ /* 0x080fe200078e02ff */
[C---:B-----5:R-:W-:Y:S01]  /*31540*/  ISETP.LT.AND P1, PT, R10.reuse, UR15, !P0 ;  /* 0x0000000f0a007c0c */ /* 0x060fe2000c721270 */
[----:B------:R-:W-:-:S03]  /*31550*/  IMAD R10, R10, R7, RZ ;  /* 0x000000070a0a7224 */ /* 0x000fc600078e02ff */
[----:B------:R-:W-:-:S04]  /*31560*/  LEA R6, P6, R29, R0, 0x1 ;  /* 0x000000001d067211 */ /* 0x000fc800078c08ff */
[----:B------:R-:W-:Y:S02]  /*31570*/  LEA.HI.X.SX32 R7, R29, R2, 0x1, P6 ;  /* 0x000000021d077211 */ /* 0x000fe400030f0eff */
[----:B------:R-:W4:Y:S01]  /*31580*/  LDL.LU R29, [R1+0x30] ;  /* 0x00003000011d7983 */ /* 0x000f220000300800 */
[C---:B------:R-:W-:Y:S02]  /*31590*/  LEA R8, P6, R10.reuse, R0, 0x1 ;  /* 0x000000000a087211 */ /* 0x040fe400078c08ff */
[C---:B------:R-:W-:Y:S01]  /*315a0*/  ISETP.LT.AND P4, PT, R11.reuse, UR15, !P0 ;  /* 0x0000000f0b007c0c */ /* 0x040fe2000c781270 */
[----:B---3--:R3:W-:Y:S01]  /*315b0*/  @P2 STG.E.U16 desc[UR10][R6.64], R16 ;  /* 0x0000001006002986 */ /* 0x0087e2000c10150a */
[----:B-1----:R-:W-:Y:S01]  /*315c0*/  IMAD R11, R11, R9, RZ ;  /* 0x000000090b0b7224 */ /* 0x002fe200078e02ff */
[----:B------:R-:W-:Y:S02]  /*315d0*/  LEA.HI.X.SX32 R9, R10, R2, 0x1, P6 ;  /* 0x000000020a097211 */ /* 0x000fe400030f0eff */
[----:B0-----:R-:W-:Y:S01]  /*315e0*/  @P3 STG.E.U16 desc[UR10][R4.64], R24 ;  /* 0x0000001804003986 */ /* 0x001fe2000c10150a */
[----:B---3--:R-:W2:Y:S03]  /*315f0*/  LDC R6, c[0x0][0x3b8] ;  /* 0x0000ee00ff067b82 */ /* 0x008ea60000000800 */
[----:B------:R-:W3:Y:S04]  /*31600*/  LDL.LU R10, [R1+0x40] ;  /* 0x00004000010a7983 */ /* 0x000ee80000300800 */
[----:B------:R0:W-:Y:S04]  /*31610*/  @P1 STG.E.U16 desc[UR10][R8.64], R20 ;  /* 0x0000001408001986 */ /* 0x0001e8000c10150a */
[----:B0-----:R-:W5:Y:S01]  /*31620*/  LDL.LU R9, [R1+0x38] ;  /* 0x0000380001097983 */ /* 0x001f620000300800 */
[----:B------:R-:W-:-:S02]  /*31630*/  LEA R4, P2, R11, R0, 0x1 ;  /* 0x000000000b047211 */ /* 0x000fc400078408ff */
[----:B------:R-:W-:Y:S02]  /*31640*/  PRMT R12, R12, 0x7632, R12 ;  /* 0x000076320c0c7816 */ /* 0x000fe4000000000c */
[----:B------:R-:W-:-:S05]  /*31650*/  LEA.HI.X.SX32 R5, R11, R2, 0x1, P2 ;  /* 0x000000020b057211 */ /* 0x000fca00010f0eff */
[----:B------:R0:W-:Y:S02]  /*31660*/  @P4 STG.E.U16 desc[UR10][R4.64], R12 ;  /* 0x0000000c04004986 */ /* 0x0001e4000c10150a */
[----:B0-----:R-:W0:Y:S01]  /*31670*/  LDC R5, c[0x0][0x3b8] ;  /* 0x0000ee00ff057b82 */ /* 0x001e220000000800 */
[C---:B--2---:R-:W-:Y:S01]  /*31680*/  IMAD R8, R28.reuse, R6, RZ ;  /* 0x000000061c087224 */ /* 0x044fe200078e02ff */
[----:B------:R-:W-:-:S04]  /*31690*/  ISETP.LT.AND P3, PT, R28, UR15, !P0 ;  /* 0x0000000f1c007c0c */ /* 0x000fc8000c761270 */
[----:B------:R-:W-:Y:S01]  /*316a0*/  LEA R4, P4, R8, R0, 0x1 ;  /* 0x0000000008047211 */ /* 0x000fe200078808ff */
[C---:B----4-:R-:W-:Y:S01]  /*316b0*/  IMAD R7, R29.reuse, R6, RZ ;  /* 0x000000061d077224 */ /* 0x050fe200078e02ff */
[----:B------:R-:W-:Y:S02]  /*316c0*/  ISETP.LT.AND P1, PT, R29, UR15, !P0 ;  /* 0x0000000f1d007c0c */ /* 0x000fe4000c721270 */
[----:B------:R-:W2:Y:S02]  /*316d0*/  LDL.LU R29, [R1+0x4c] ;  /* 0x00004c00011d7983 */ /* 0x000ea40000300800 */
[C---:B------:R-:W-:Y:S02]  /*316e0*/  LEA R6, P2, R7.reuse, R0, 0x1 ;  /* 0x0000000007067211 */ /* 0x040fe400078408ff */
[----:B------:R-:W4:Y:S02]  /*316f0*/  LDL.LU R11, [R1+0x70] ;  /* 0x00007000010b7983 */ /* 0x000f240000300800 */
[----:B------:R-:W-:-:S02]  /*31700*/  LEA.HI.X.SX32 R7, R7, R2, 0x1, P2 ;  /* 0x0000000207077211 */ /* 0x000fc400010f0eff */
[----:B------:R-:W2:Y:S04]  /*31710*/  LDL.LU R28, [R1+0x50] ;  /* 0x00005000011c7983 */ /* 0x000ea80000300800 */
[----:B------:R-:W2:Y:S01]  /*31720*/  LDL.LU R12, [R1+0x48] ;  /* 0x00004800010c7983 */ /* 0x000ea20000300800 */
[C---:B-----5:R-:W-:Y:S01]  /*31730*/  ISETP.LT.AND P2, PT, R9.reuse, UR15, !P0 ;  /* 0x0000000f09007c0c */ /* 0x060fe2000c741270 */
[----:B0-----:R-:W-:Y:S01]  /*31740*/  IMAD R9, R9, R5, RZ ;  /* 0x0000000509097224 */ /* 0x001fe200078e02ff */
[----:B------:R-:W-:Y:S02]  /*31750*/  LEA.HI.X.SX32 R5, R8, R2, 0x1, P4 ;  /* 0x0000000208057211 */ /* 0x000fe400020f0eff */
[----:B------:R-:W5:Y:S01]  /*31760*/  LDL.LU R8, [R1+0x3c] ;  /* 0x00003c0001087983 */ /* 0x000f620000300800 */
[----:B------:R-:W-:-:S05]  /*31770*/  PRMT R16, R16, 0x7632, R16 ;  /* 0x0000763210107816 */ /* 0x000fca0000000010 */
[----:B------:R0:W-:Y:S02]  /*31780*/  @P1 STG.E.U16 desc[UR10][R6.64], R16 ;  /* 0x0000001006001986 */ /* 0x0001e4000c10150a */
[----:B0-----:R-:W2:Y:S01]  /*31790*/  LDC R16, c[0x0][0x3b8] ;  /* 0x0000ee00ff107b82 */ /* 0x001ea20000000800 */
[----:B------:R-:W-:Y:S02]  /*317a0*/  PRMT R24, R24, 0x7632, R24 ;  /* 0x0000763218187816 */ /* 0x000fe40000000018 */
[----:B------:R-:W-:-:S03]  /*317b0*/  LEA R6, P4, R9, R0, 0x1 ;  /* 0x0000000009067211 */ /* 0x000fc600078808ff */
[----:B------:R5:W-:Y:S01]  /*317c0*/  @P3 STG.E.U16 desc[UR10][R4.64], R24 ;  /* 0x0000001804003986 */ /* 0x000be2000c10150a */
[----:B------:R-:W-:Y:S02]  /*317d0*/  LEA.HI.X.SX32 R7, R9, R2, 0x1, P4 ;  /* 0x0000000209077211 */ /* 0x000fe400020f0eff */
[----:B------:R-:W-:Y:S02]  /*317e0*/  PRMT R20, R20, 0x7632, R20 ;  /* 0x0000763214147816 */ /* 0x000fe40000000014 */
[----:B---3--:R-:W-:-:S03]  /*317f0*/  ISETP.LT.AND P4, PT, R10, UR15, !P0 ;  /* 0x0000000f0a007c0c */ /* 0x008fc6000c781270 */
[----:B------:R0:W-:Y:S01]  /*31800*/  @P2 STG.E.U16 desc[UR10][R6.64], R20 ;  /* 0x0000001406002986 */ /* 0x0001e2000c10150a */
[-C--:B--2---:R-:W-:Y:S02]  /*31810*/  IMAD R9, R12, R16.reuse, RZ ;  /* 0x000000100c097224 */ /* 0x084fe400078e02ff */
[CC--:B-----5:R-:W-:Y:S01]  /*31820*/  IMAD R5, R8.reuse, R16.reuse, RZ ;  /* 0x0000001008057224 */ /* 0x0e0fe200078e02ff */
[----:B------:R-:W-:Y:S01]  /*31830*/  ISETP.LT.AND P1, PT, R8, UR15, !P0 ;  /* 0x0000000f08007c0c */ /* 0x000fe2000c721270 */
[----:B------:R-:W-:Y:S02]  /*31840*/  IMAD R8, R10, R16, RZ ;  /* 0x000000100a087224 */ /* 0x000fe400078e02ff */
[----:B------:R-:W2:Y:S01]  /*31850*/  LDL.LU R10, [R1+0x60] ;  /* 0x00006000010a7983 */ /* 0x000ea20000300800 */
[-C--:B------:R-:W-:Y:S02]  /*31860*/  LEA R4, P3, R5, R0.reuse, 0x1 ;  /* 0x0000000005047211 */ /* 0x080fe400078608ff */
[----:B0-----:R-:W-:-:S02]  /*31870*/  LEA R6, P6, R8, R0, 0x1 ;  /* 0x0000000008067211 */ /* 0x001fc400078c08ff */
[-C--:B------:R-:W-:Y:S02]  /*31880*/  LEA.HI.X.SX32 R5, R5, R2.reuse, 0x1, P3 ;  /* 0x0000000205057211 */ /* 0x080fe400018f0eff */
[----:B------:R-:W-:-:S03]  /*31890*/  LEA.HI.X.SX32 R7, R8, R2, 0x1, P6 ;  /* 0x0000000208077211 */ /* 0x000fc600030f0eff */
[----:B------:R0:W-:Y:S01]  /*318a0*/  @P1 STG.E.U16 desc[UR10][R4.64], R13 ;  /* 0x0000000d04001986 */ /* 0x0001e2000c10150a */
[C---:B------:R-:W-:Y:S01]  /*318b0*/  ISETP.LT.AND P3, PT, R29.reuse, UR15, !P0 ;  /* 0x0000000f1d007c0c */ /* 0x040fe2000c761270 */
[----:B------:R-:W-:Y:S02]  /*318c0*/  IMAD R8, R29, R16, RZ ;  /* 0x000000101d087224 */ /* 0x000fe400078e02ff */
[----:B------:R-:W3:Y:S04]  /*318d0*/  LDL.LU R29, [R1+0x74] ;  /* 0x00007400011d7983 */ /* 0x000ee80000300800 */
[----:B------:R1:W-:Y:S01]  /*318e0*/  @P4 STG.E.U16 desc[UR10][R6.64], R17 ;  /* 0x0000001106004986 */ /* 0x0003e2000c10150a */
[----:B0-----:R-:W-:Y:S02]  /*318f0*/  LEA R4, P1, R9, R0, 0x1 ;  /* 0x0000000009047211 */ /* 0x001fe400078208ff */
[----:B------:R-:W-:-:S02]  /*31900*/  ISETP.LT.AND P4, PT, R28, UR15, !P0 ;  /* 0x0000000f1c007c0c */ /* 0x000fc4000c781270 */
[----:B------:R-:W-:Y:S01]  /*31910*/  LEA.HI.X.SX32 R5, R9, R2, 0x1, P1 ;  /* 0x0000000209057211 */ /* 0x000fe200008f0eff */
[----:B------:R-:W-:Y:S02]  /*31920*/  IMAD R9, R28, R16, RZ ;  /* 0x000000101c097224 */ /* 0x000fe400078e02ff */
[----:B------:R-:W5:Y:S01]  /*31930*/  LDL.LU R28, [R1+0x78] ;  /* 0x00007800011c7983 */ /* 0x000f620000300800 */
[----:B------:R-:W-:Y:S02]  /*31940*/  ISETP.LT.AND P2, PT, R12, UR15, !P0 ;  /* 0x0000000f0c007c0c */ /* 0x000fe4000c741270 */
[----:B-1----:R-:W-:-:S04]  /*31950*/  LEA R6, P6, R8, R0, 0x1 ;  /* 0x0000000008067211 */ /* 0x002fc800078c08ff */
[----:B------:R-:W-:Y:S01]  /*31960*/  LEA.HI.X.SX32 R7, R8, R2, 0x1, P6 ;  /* 0x0000000208077211 */ /* 0x000fe200030f0eff */
[----:B------:R-:W-:-:S06]  /*31970*/  IMAD R8, R14, R16, RZ ;  /* 0x000000100e087224 */ /* 0x000fcc00078e02ff */
[----:B------:R0:W-:Y:S01]  /*31980*/  @P2 STG.E.U16 desc[UR10][R4.64], R25 ;  /* 0x0000001904002986 */ /* 0x0001e2000c10150a */
[----:B------:R-:W-:-:S03]  /*31990*/  ISETP.LT.AND P2, PT, R14, UR15, !P0 ;  /* 0x0000000f0e007c0c */ /* 0x000fc6000c741270 */
[----:B------:R-:W5:Y:S01]  /*319a0*/  LDL.LU R14, [R1+0xbbc] ;  /* 0x000bbc00010e7983 */ /* 0x000f620000300800 */
[----:B------:R-:W-:-:S03]  /*319b0*/  PRMT R13, R13, 0x7632, R13 ;  /* 0x000076320d0d7816 */ /* 0x000fc6000000000d */
[----:B------:R1:W-:Y:S01]  /*319c0*/  @P3 STG.E.U16 desc[UR10][R6.64], R21 ;  /* 0x0000001506003986 */ /* 0x0003e2000c10150a */
[----:B0-----:R-:W-:-:S03]  /*319d0*/  LEA R4, P6, R9, R0, 0x1 ;  /* 0x0000000009047211 */ /* 0x001fc600078c08ff */
[----:B------:R-:W5:Y:S01]  /*319e0*/  LDL.LU R24, [R1+0x7c] ;  /* 0x00007c0001187983 */ /* 0x000f620000300800 */
[----:B------:R-:W-:Y:S02]  /*319f0*/  ISETP.LT.AND P3, PT, R15, UR15, !P0 ;  /* 0x0000000f0f007c0c */ /* 0x000fe4000c761270 */
[----:B------:R-:W-:Y:S01]  /*31a00*/  LEA.HI.X.SX32 R5, R9, R2, 0x1, P6 ;  /* 0x0000000209057211 */ /* 0x000fe200030f0eff */
[----:B------:R-:W-:Y:S01]  /*31a10*/  IMAD R9, R15, R16, RZ ;  /* 0x000000100f097224 */ /* 0x000fe200078e02ff */
[----:B------:R-:W-:Y:S01]  /*31a20*/  PRMT R17, R17, 0x7632, R17 ;  /* 0x0000763211117816 */ /* 0x000fe20000000011 */
[----:B------:R-:W5:Y:S01]  /*31a30*/  LDL.LU R15, [R1+0xbb8] ;  /* 0x000bb800010f7983 */ /* 0x000f620000300800 */
[----:B-1----:R-:W-:-:S03]  /*31a40*/  LEA R6, P6, R8, R0, 0x1 ;  /* 0x0000000008067211 */ /* 0x002fc600078c08ff */
[----:B------:R0:W-:Y:S01]  /*31a50*/  @P4 STG.E.U16 desc[UR10][R4.64], R13 ;  /* 0x0000000d04004986 */ /* 0x0001e2000c10150a */
[----:B------:R-:W-:Y:S02]  /*31a60*/  LEA.HI.X.SX32 R7, R8, R2, 0x1, P6 ;  /* 0x0000000208077211 */ /* 0x000fe400030f0eff */
[----:B------:R-:W-:Y:S01]  /*31a70*/  PRMT R25, R25, 0x7632, R25 ;  /* 0x0000763219197816 */ /* 0x000fe20000000019 */
[----:B------:R-:W5:Y:S01]  /*31a80*/  LDL.LU R12, [R1+0x80] ;  /* 0x00008000010c7983 */ /* 0x000f620000300800 */
[----:B----4-:R-:W-:-:S03]  /*31a90*/  ISETP.LT.AND P1, PT, R11, UR15, !P0 ;  /* 0x0000000f0b007c0c */ /* 0x010fc6000c721270 */
[----:B------:R-:W4:Y:S01]  /*31aa0*/  LDL.LU R11, [R1+0x84] ;  /* 0x00008400010b7983 */ /* 0x000f220000300800 */
[----:B0-----:R-:W-:-:S03]  /*31ab0*/  LEA R4, P6, R9, R0, 0x1 ;  /* 0x0000000009047211 */ /* 0x001fc600078c08ff */
[----:B------:R0:W-:Y:S01]  /*31ac0*/  @P2 STG.E.U16 desc[UR10][R6.64], R17 ;  /* 0x0000001106002986 */ /* 0x0001e2000c10150a */
[----:B------:R-:W-:-:S05]  /*31ad0*/  LEA.HI.X.SX32 R5, R9, R2, 0x1, P6 ;  /* 0x0000000209057211 */ /* 0x000fca00030f0eff */
[----:B------:R1:W-:Y:S01]  /*31ae0*/  @P3 STG.E.U16 desc[UR10][R4.64], R25 ;  /* 0x0000001904003986 */ /* 0x0003e2000c10150a */
[C---:B--2---:R-:W-:Y:S01]  /*31af0*/  ISETP.LT.AND P4, PT, R10.reuse, UR15, !P0 ;  /* 0x0000000f0a007c0c */ /* 0x044fe2000c781270 */
[----:B------:R-:W-:Y:S02]  /*31b00*/  IMAD R8, R10, R16, RZ ;  /* 0x000000100a087224 */ /* 0x000fe400078e02ff */
[----:B------:R-:W2:Y:S01]  /*31b10*/  LDL.LU R10, [R1+0x88] ;  /* 0x00008800010a7983 */ /* 0x000ea20000300800 */
[----:B---3--:R-:W-:-:S03]  /*31b20*/  ISETP.LT.AND P2, PT, R29, UR15, !P0 ;  /* 0x0000000f1d007c0c */ /* 0x008fc6000c741270 */
[----:B------:R-:W3:Y:S01]  /*31b30*/  LDL.LU R29, [R1+0x8c] ;  /* 0x00008c00011d7983 */ /* 0x000ee20000300800 */
[----:B-----5:R-:W-:-:S03]  /*31b40*/  ISETP.LT.AND P3, PT, R28, UR15, !P0 ;  /* 0x0000000f1c007c0c */ /* 0x020fc6000c761270 */
[----:B------:R-:W5:Y:S01]  /*31b50*/  LDL.LU R28, [R1+0x90] ;  /* 0x00009000011c7983 */ /* 0x000f620000300800 */
[----:B0-----:R-:W-:Y:S01]  /*31b60*/  LEA R6, P6, R8, R0, 0x1 ;  /* 0x0000000008067211 */ /* 0x001fe200078c08ff */
[----:B------:R-:W-:Y:S01]  /*31b70*/  IMAD R3, R16, 0x40, R3 ;  /* 0x0000004010037824 */ /* 0x000fe200078e0203 */
[----:B------:R-:W-:Y:S02]  /*31b80*/  PRMT R21, R21, 0x7632, R21 ;  /* 0x0000763215157816 */ /* 0x000fe40000000015 */
[----:B------:R-:W-:Y:S01]  /*31b90*/  LEA.HI.X.SX32 R7, R8, R2, 0x1, P6 ;  /* 0x0000000208077211 */ /* 0x000fe200030f0eff */
[----:B------:R-:W-:Y:S01]  /*31ba0*/  IMAD R8, R16, 0x4, R3 ;  /* 0x0000000410087824 */ /* 0x000fe200078e0203 */
[----:B-1----:R-:W-:-:S03]  /*31bb0*/  LEA R4, P6, R3, R0, 0x1 ;  /* 0x0000000003047211 */ /* 0x002fc600078c08ff */
[----:B------:R0:W-:Y:S01]  /*31bc0*/  @P4 STG.E.U16 desc[UR10][R6.64], R21 ;  /* 0x0000001506004986 */ /* 0x0001e2000c10150a */
[----:B------:R-:W-:Y:S01]  /*31bd0*/  LEA.HI.X.SX32 R5, R3, R2, 0x1, P6 ;  /* 0x0000000203057211 */ /* 0x000fe200030f0eff */
[----:B------:R-:W-:-:S04]  /*31be0*/  IMAD R3, R16, 0x4, R8 ;  /* 0x0000000410037824 */ /* 0x000fc800078e0208 */
[----:B------:R1:W-:Y:S01]  /*31bf0*/  @P5 STG.E.U16 desc[UR10][R4.64], R14 ;  /* 0x0000000e04005986 */ /* 0x0003e2000c10150a */
[----:B0-----:R-:W-:-:S04]  /*31c00*/  LEA R6, P6, R8, R0, 0x1 ;  /* 0x0000000008067211 */ /* 0x001fc800078c08ff */
[----:B------:R-:W-:Y:S01]  /*31c10*/  LEA.HI.X.SX32 R7, R8, R2, 0x1, P6 ;  /* 0x0000000208077211 */ /* 0x000fe200030f0eff */
[----:B------:R-:W-:Y:S01]  /*31c20*/  IMAD R8, R16, 0x4, R3 ;  /* 0x0000000410087824 */ /* 0x000fe200078e0203 */
[----:B-1----:R-:W-:-:S03]  /*31c30*/  LEA R4, P6, R3, R0, 0x1 ;  /* 0x0000000003047211 */ /* 0x002fc600078c08ff */
[----:B------:R0:W-:Y:S01]  /*31c40*/  @P1 STG.E.U16 desc[UR10][R6.64], R18 ;  /* 0x0000001206001986 */ /* 0x0001e2000c10150a */
[----:B------:R-:W-:Y:S01]  /*31c50*/  LEA.HI.X.SX32 R5, R3, R2, 0x1, P6 ;  /* 0x0000000203057211 */ /* 0x000fe200030f0eff */
[----:B------:R-:W-:Y:S01]  /*31c60*/  IMAD R3, R16, 0x4, R8 ;  /* 0x0000000410037824 */ /* 0x000fe200078e0208 */
[----:B------:R-:W-:Y:S02]  /*31c70*/  ISETP.LT.AND P4, PT, R24, UR15, !P0 ;  /* 0x0000000f18007c0c */ /* 0x000fe4000c781270 */
[----:B------:R-:W5:Y:S01]  /*31c80*/  LDL.LU R24, [R1+0x94] ;  /* 0x0000940001187983 */ /* 0x000f620000300800 */
[----:B0-----:R-:W-:-:S03]  /*31c90*/  LEA R6, P6, R8, R0, 0x1 ;  /* 0x0000000008067211 */ /* 0x001fc600078c08ff */
[----:B------:R0:W-:Y:S01]  /*31ca0*/  @P2 STG.E.U16 desc[UR10][R4.64], R26 ;  /* 0x0000001a04002986 */ /* 0x0001e2000c10150a */
[----:B------:R-:W-:Y:S02]  /*31cb0*/  LEA.HI.X.SX32 R7, R8, R2, 0x1, P6 ;  /* 0x0000000208077211 */ /* 0x000fe400030f0eff */
[----:B------:R-:W-:Y:S02]  /*31cc0*/  PRMT R14, R14, 0x7632, R14 ;  /* 0x000076320e0e7816 */ /* 0x000fe4000000000e */
[C---:B0-----:R-:W-:Y:S01]  /*31cd0*/  LEA R4, P6, R3.reuse, R0, 0x1 ;  /* 0x0000000003047211 */ /* 0x041fe200078c08ff */
[----:B------:R0:W-:Y:S01]  /*31ce0*/  @P3 STG.E.U16 desc[UR10][R6.64], R22 ;  /* 0x0000001606003986 */ /* 0x0001e2000c10150a */
[----:B------:R-:W-:Y:S02]  /*31cf0*/  ISETP.LT.AND P5, PT, R12, UR15, !P0 ;  /* 0x0000000f0c007c0c */ /* 0x000fe4000c7a1270 */
[----:B------:R-:W-:Y:S01]  /*31d00*/  LEA.HI.X.SX32 R5, R3, R2, 0x1, P6 ;  /* 0x0000000203057211 */ /* 0x000fe200030f0eff */
[----:B------:R-:W5:Y:S01]  /*31d10*/  LDL.LU R12, [R1+0x98] ;  /* 0x00009800010c7983 */ /* 0x000f620000300800 */
[----:B----4-:R-:W-:-:S03]  /*31d20*/  ISETP.LT.AND P1, PT, R11, UR15, !P0 ;  /* 0x0000000f0b007c0c */ /* 0x010fc6000c721270 */
[----:B------:R-:W4:Y:S04]  /*31d30*/  LDL.LU R11, [R1+0x9c] ;  /* 0x00009c00010b7983 */ /* 0x000f280000300800 */
[----:B------:R1:W-:Y:S01]  /*31d40*/  @P4 STG.E.U16 desc[UR10][R4.64], R14 ;  /* 0x0000000e04004986 */ /* 0x0003e2000c10150a */
[----:B--2---:R-:W-:Y:S02]  /*31d50*/  ISETP.LT.AND P2, PT, R10, UR15, !P0 ;  /* 0x0000000f0a007c0c */ /* 0x004fe4000c741270 */
[----:B---3--:R-:W-:Y:S02]  /*31d60*/  ISETP.LT.AND P3, PT, R29, UR15, !P0 ;  /* 0x0000000f1d007c0c */ /* 0x008fe4000c761270 */
[----:B------:R-:W2:Y:S04]  /*31d70*/  LDL.LU R29, [R1+0xa0] ;  /* 0x0000a000011d7983 */ /* 0x000ea80000300800 */
[----:B------:R-:W3:Y:S01]  /*31d80*/  LDL.LU R10, [R1+0xa4] ;  /* 0x0000a400010a7983 */ /* 0x000ee20000300800 */
[----:B-----5:R-:W-:-:S03]  /*31d90*/  ISETP.LT.AND P4, PT, R28, UR15, !P0 ;  /* 0x0000000f1c007c0c */ /* 0x020fc6000c781270 */
[----:B------:R-:W5:Y:S01]  /*31da0*/  LDL.LU R28, [R1+0xa8] ;  /* 0x0000a800011c7983 */ /* 0x000f620000300800 */
[----:B------:R-:W-:-:S04]  /*31db0*/  IMAD R8, R16, 0x4, R3 ;  /* 0x0000000410087824 */ /* 0x000fc800078e0203 */
[----:B------:R-:W-:Y:S01]  /*31dc0*/  IMAD R3, R16, 0x4, R8 ;  /* 0x0000000410037824 */ /* 0x000fe200078e0208 */
[----:B0-----:R-:W-:-:S04]  /*31dd0*/  LEA R6, P6, R8, R0, 0x1 ;  /* 0x0000000008067211 */ /* 0x001fc800078c08ff */
[----:B------:R-:W-:Y:S02]  /*31de0*/  LEA.HI.X.SX32 R7, R8, R2, 0x1, P6 ;  /* 0x0000000208077211 */ /* 0x000fe400030f0eff */
[C---:B-1----:R-:W-:Y:S02]  /*31df0*/  LEA R4, P6, R3.reuse, R0, 0x1 ;  /* 0x0000000003047211 */ /* 0x042fe400078c08ff */
[----:B------:R-:W-:Y:S02]  /*31e00*/  PRMT R18, R18, 0x7632, R18 ;  /* 0x0000763212127816 */ /* 0x000fe40000000012 */
[----:B------:R-:W-:Y:S02]  /*31e10*/  LEA.HI.X.SX32 R5, R3, R2, 0x1, P6 ;  /* 0x0000000203057211 */ /* 0x000fe400030f0eff */
[----:B------:R-:W-:Y:S01]  /*31e20*/  PRMT R26, R26, 0x7632, R26 ;  /* 0x000076321a1a7816 */ /* 0x000fe2000000001a */
[----:B------:R-:W-:Y:S04]  /*31e30*/  @P5 STG.E.U16 desc[UR10][R6.64], R18 ;  /* 0x0000001206005986 */ /* 0x000fe8000c10150a */
[----:B------:R0:W-:Y:S02]  /*31e40*/  @P1 STG.E.U16 desc[UR10][R4.64], R26 ;  /* 0x0000001a04001986 */ /* 0x0001e4000c10150a */
[----:B0-----:R-:W0:Y:S01]  /*31e50*/  LDC R26, c[0x0][0x3b8] ;  /* 0x0000ee00ff1a7b82 */ /* 0x001e220000000800 */
[----:B------:R-:W-:-:S04]  /*31e60*/  IMAD R7, R16, 0x4, R3 ;  /* 0x0000000410077824 */ /* 0x000fc800078e0203 */
[----:B------:R-:W-:Y:S01]  /*31e70*/  IMAD R3, R16, 0x4, R7 ;  /* 0x0000000410037824 */ /* 0x000fe200078e0207 */
[C---:B------:R-:W-:Y:S01]  /*31e80*/  LEA R6, P6, R7.reuse, R0, 0x1 ;  /* 0x0000000007067211 */ /* 0x040fe200078c08ff */
[----:B------:R-:W4:Y:S03]  /*31e90*/  LDL.LU R16, [R1+0x44] ;  /* 0x0000440001107983 */ /* 0x000f260000300800 */
[----:B------:R-:W-:Y:S02]  /*31ea0*/  LEA.HI.X.SX32 R7, R7, R2, 0x1, P6 ;  /* 0x0000000207077211 */ /* 0x000fe400030f0eff */
[C---:B------:R-:W-:Y:S02]  /*31eb0*/  LEA R4, P6, R3.reuse, R0, 0x1 ;  /* 0x0000000003047211 */ /* 0x040fe400078c08ff */
[----:B------:R-:W-:Y:S02]  /*31ec0*/  PRMT R22, R22, 0x7632, R22 ;  /* 0x0000763216167816 */ /* 0x000fe40000000016 */
[----:B------:R-:W-:-:S02]  /*31ed0*/  LEA.HI.X.SX32 R5, R3, R2, 0x1, P6 ;  /* 0x0000000203057211 */ /* 0x000fc400030f0eff */
[----:B------:R-:W-:Y:S01]  /*31ee0*/  ISETP.LT.AND P5, PT, R24, UR15, !P0 ;  /* 0x0000000f18007c0c */ /* 0x000fe2000c7a1270 */
[C---:B0-----:R-:W-:Y:S01]  /*31ef0*/  IMAD R8, R26.reuse, 0x4, R3 ;  /* 0x000000041a087824 */ /* 0x041fe200078e0203 */
[----:B------:R0:W-:Y:S03]  /*31f00*/  @P2 STG.E.U16 desc[UR10][R6.64], R22 ;  /* 0x0000001606002986 */ /* 0x0001e6000c10150a */
[----:B------:R-:W-:Y:S01]  /*31f10*/  IMAD R3, R26, 0x4, R8 ;  /* 0x000000041a037824 */ /* 0x000fe200078e0208 */
[----:B------:R1:W-:Y:S04]  /*31f20*/  @P3 STG.E.U16 desc[UR10][R4.64], R15 ;  /* 0x0000000f04003986 */ /* 0x0003e8000c10150a */
[----:B------:R-:W4:Y:S01]  /*31f30*/  LDL.LU R24, [R1+0x28] ;  /* 0x0000280001187983 */ /* 0x000f220000300800 */
[----:B0-----:R-:W-:-:S03]  /*31f40*/  LEA R6, P2, R8, R0, 0x1 ;  /* 0x0000000008067211 */ /* 0x001fc600078408ff */
[----:B------:R-:W4:Y:S01]  /*31f50*/  LDL.LU R25, [R1+0x64] ;  /* 0x0000640001197983 */ /* 0x000f220000300800 */
[C---:B-1----:R-:W-:Y:S02]  /*31f60*/  LEA R4, P6, R3.reuse, R0, 0x1 ;  /* 0x0000000003047211 */ /* 0x042fe400078c08ff */
[-C--:B------:R-:W-:Y:S02]  /*31f70*/  LEA.HI.X.SX32 R7, R8, R2.reuse, 0x1, P2 ;  /* 0x0000000208077211 */ /* 0x080fe400010f0eff */
[----:B------:R-:W-:-:S03]  /*31f80*/  LEA.HI.X.SX32 R5, R3, R2, 0x1, P6 ;  /* 0x0000000203057211 */ /* 0x000fc600030f0eff */
[----:B------:R-:W-:Y:S04]  /*31f90*/  @P4 STG.E.U16 desc[UR10][R6.64], R19 ;  /* 0x0000001306004986 */ /* 0x000fe8000c10150a */
[----:B------:R0:W-:Y:S01]  /*31fa0*/  @P5 STG.E.U16 desc[UR10][R4.64], R27 ;  /* 0x0000001b04005986 */ /* 0x0001e2000c10150a */
[----:B--2---:R-:W-:-:S03]  /*31fb0*/  ISETP.LT.AND P2, PT, R29, UR15, !P0 ;  /* 0x0000000f1d007c0c */ /* 0x004fc6000c741270 */
[----:B------:R-:W2:Y:S01]  /*31fc0*/  LDL.LU R29, [R1+0xac] ;  /* 0x0000ac00011d7983 */ /* 0x000ea20000300800 */
[----:B-----5:R-:W-:-:S03]  /*31fd0*/  ISETP.LT.AND P5, PT, R28, UR15, !P0 ;  /* 0x0000000f1c007c0c */ /* 0x020fc6000c7a1270 */
[----:B------:R-:W5:Y:S01]  /*31fe0*/  LDL.LU R28, [R1+0xbc] ;  /* 0x0000bc00011c7983 */ /* 0x000f620000300800 */
[----:B------:R-:W-:Y:S01]  /*31ff0*/  IMAD R9, R26, 0x4, R3 ;  /* 0x000000041a097824 */ /* 0x000fe200078e0203 */
[----:B------:R-:W-:Y:S02]  /*32000*/  ISETP.LT.AND P1, PT, R12, UR15, !P0 ;  /* 0x0000000f0c007c0c */ /* 0x000fe4000c721270 */
[----:B---3--:R-:W-:Y:S01]  /*32010*/  ISETP.LT.AND P4, PT, R10, UR15, !P0 ;  /* 0x0000000f0a007c0c */ /* 0x008fe2000c781270 */
[C---:B------:R-:W-:Y:S01]  /*32020*/  IMAD R10, R26.reuse, 0x4, R9 ;  /* 0x000000041a0a7824 */ /* 0x040fe200078e0209 */
[----:B------:R-:W-:Y:S02]  /*32030*/  LEA R8, P6, R9, R0, 0x1 ;  /* 0x0000000009087211 */ /* 0x000fe400078c08ff */
[----:B----4-:R-:W-:Y:S01]  /*32040*/  ISETP.LT.AND P3, PT, R11, UR15, !P0 ;  /* 0x0000000f0b007c0c */ /* 0x010fe2000c761270 */
[----:B------:R-:W-:Y:S01]  /*32050*/  IMAD R22, R26, 0x4, R10 ;  /* 0x000000041a167824 */ /* 0x000fe200078e020a */
[----:B------:R-:W-:-:S02]  /*32060*/  LEA.HI.X.SX32 R9, R9, R2, 0x1, P6 ;  /* 0x0000000209097211 */ /* 0x000fc400030f0eff */
[C---:B------:R-:W-:Y:S02]  /*32070*/  LEA R14, P6, R10.reuse, R0, 0x1 ;  /* 0x000000000a0e7211 */ /* 0x040fe400078c08ff */
[----:B------:R-:W-:Y:S01]  /*32080*/  PRMT R3, R15, 0x7632, R3 ;  /* 0x000076320f037816 */ /* 0x000fe20000000003 */
[----:B------:R-:W-:Y:S01]  /*32090*/  @P1 STG.E.U16 desc[UR10][R8.64], R23 ;  /* 0x0000001708001986 */ /* 0x000fe2000c10150a */
[----:B------:R-:W-:Y:S02]  /*320a0*/  LEA.HI.X.SX32 R15, R10, R2, 0x1, P6 ;  /* 0x000000020a0f7211 */ /* 0x000fe400030f0eff */
[----:B------:R-:W-:Y:S02]  /*320b0*/  PRMT R20, R19, 0x7632, R20 ;  /* 0x0000763213147816 */ /* 0x000fe40000000014 */
[----:B0-----:R-:W-:Y:S01]  /*320c0*/  PRMT R27, R27, 0x7632, R27 ;  /* 0x000076321b1b7816 */ /* 0x001fe2000000001b */
[----:B------:R-:W0:Y:S04]  /*320d0*/  LDS.128 R4, [R16] ;  /* 0x0000000010047984 */ /* 0x000e280000000c00 */
[----:B-----5:R1:W-:Y:S01]  /*320e0*/  STL [R1+0xbb4], R28 ;  /* 0x000bb41c01007387 */ /* 0x0203e20000100800 */
[----:B------:R-:W-:-:S03]  /*320f0*/  LEA R12, P1, R22, R0, 0x1 ;  /* 0x00000000160c7211 */ /* 0x000fc600078208ff */
[----:B------:R3:W-:Y:S04]  /*32100*/  @P3 STG.E.U16 desc[UR10][R14.64], R3 ;  /* 0x000000030e003986 */ /* 0x0007e8000c10150a */
[----:B------:R-:W4:Y:S04]  /*32110*/  LDS.128 R8, [R24] ;  /* 0x0000000018087984 */ /* 0x000f280000000c00 */
[----:B-1----:R-:W5:Y:S01]  /*32120*/  LDL.LU R28, [R1+0xb0] ;  /* 0x0000b000011c7983 */ /* 0x002f620000300800 */
[----:B------:R-:W-:Y:S01]  /*32130*/  LEA.HI.X.SX32 R13, R22, R2, 0x1, P1 ;  /* 0x00000002160d7211 */ /* 0x000fe200008f0eff */
[----:B------:R-:W-:Y:S01]  /*32140*/  IMAD R22, R26, 0x4, R22 ;  /* 0x000000041a167824 */ /* 0x000fe200078e0216 */
[C---:B------:R-:W-:Y:S01]  /*32150*/  ISETP.LT.AND P1, PT, R25.reuse, UR15, !P0 ;  /* 0x0000000f19007c0c */ /* 0x040fe2000c721270 */
[----:B---3--:R-:W-:Y:S01]  /*32160*/  IMAD R3, R25, R26, RZ ;  /* 0x0000001a19037224 */ /* 0x008fe200078e02ff */
[----:B------:R-:W-:Y:S01]  /*32170*/  PRMT R23, R23, 0x7632, R23 ;  /* 0x0000763217177816 */ /* 0x000fe20000000017 */
[----:B------:R1:W-:Y:S04]  /*32180*/  @P2 STG.E.U16 desc[UR10][R12.64], R20 ;  /* 0x000000140c002986 */ /* 0x0003e8000c10150a */
[----:B------:R3:W-:Y:S01]  /*32190*/  LDS.128 R12, [R24+0x200] ;  /* 0x00020000180c7984 */ /* 0x0007e20000000c00 */
[----:B--2---:R-:W-:-:S03]  /*321a0*/  ISETP.LT.AND P3, PT, R29, UR15, !P0 ;  /* 0x0000000f1d007c0c */ /* 0x004fc6000c761270 */
[----:B------:R-:W2:Y:S01]  /*321b0*/  LDL.LU R29, [R1+0xc4] ;  /* 0x0000c400011d7983 */ /* 0x000ea20000300800 */
[----:B-1----:R-:W-:-:S03]  /*321c0*/  LEA R20, P2, R22, R0, 0x1 ;  /* 0x0000000016147211 */ /* 0x002fc600078408ff */
[----:B------:R-:W1:Y:S01]  /*321d0*/  LDS.128 R16, [R16+0x200] ;  /* 0x0002000010107984 */ /* 0x000e620000000c00 */
[C---:B---3--:R-:W-:Y:S02]  /*321e0*/  LEA R24, P6, R3.reuse, R0, 0x1 ;  /* 0x0000000003187211 */ /* 0x048fe400078c08ff */
[-C--:B------:R-:W-:Y:S02]  /*321f0*/  LEA.HI.X.SX32 R21, R22, R2.reuse, 0x1, P2 ;  /* 0x0000000216157211 */ /* 0x080fe400010f0eff */
[----:B------:R-:W-:Y:S02]  /*32200*/  LEA.HI.X.SX32 R25, R3, R2, 0x1, P6 ;  /* 0x0000000203197211 */ /* 0x000fe400030f0eff */
[----:B------:R-:W3:Y:S01]  /*32210*/  LDL.LU R3, [R1+0xb4] ;  /* 0x0000b40001037983 */ /* 0x000ee20000300800 */
[----:B------:R-:W-:-:S03]  /*32220*/  IMAD R22, R26, 0x8, R22 ;  /* 0x000000081a167824 */ /* 0x000fc600078e0216 */
[----:B------:R0:W-:Y:S04]  /*32230*/  @P4 STG.E.U16 desc[UR10][R20.64], R27 ;  /* 0x0000001b14004986 */ /* 0x0001e8000c10150a */
[----:B------:R1:W-:Y:S01]  /*32240*/  @P1 STG.E.U16 desc[UR10][R24.64], R23 ;  /* 0x0000001718001986 */ /* 0x0003e2000c10150a */
[----:B0-----:R-:W0:Y:S01]  /*32250*/  LDC R27, c[0x0][0x3b8] ;  /* 0x0000ee00ff1b7b82 */ /* 0x001e220000000800 */
[----:B-----5:R-:W-:Y:S02]  /*32260*/  ISETP.LT.AND P2, PT, R28, UR15, !P0 ;  /* 0x0000000f1c007c0c */ /* 0x020fe4000c741270 */
[----:B------:R-:W5:Y:S04]  /*32270*/  LDL.LU R28, [R1+0xbb4] ;  /* 0x000bb400011c7983 */ /* 0x000f680000300800 */
[----:B------:R-:W2:Y:S04]  /*32280*/  LDL.LU R26, [R1+0xc8] ;  /* 0x0000c800011a7983 */ /* 0x000ea80000300800 */
[----:B-1----:R-:W2:Y:S01]  /*32290*/  LDL.LU R24, [R1+0xb8] ;  /* 0x0000b80001187983 */ /* 0x002ea20000300800 */
[----:B------:R-:W-:-:S03]  /*322a0*/  LEA R20, P6, R22, R0, 0x1 ;  /* 0x0000000016147211 */ /* 0x000fc600078c08ff */
[----:B------:R-:W4:Y:S01]  /*322b0*/  LDL.LU R25, [R1+0xd0] ;  /* 0x0000d00001197983 */ /* 0x000f220000300800 */
[----:B------:R-:W-:Y:S02]  /*322c0*/  LEA.HI.X.SX32 R21, R22, R2, 0x1, P6 ;  /* 0x0000000216157211 */ /* 0x000fe400030f0eff */
[----:B---3--:R-:W-:Y:S01]  /*322d0*/  ISETP.LT.AND P4, PT, R3, UR15, !P0 ;  /* 0x0000000f03007c0c */ /* 0x008fe2000c781270 */
[----:B0-----:R-:W-:Y:S02]  /*322e0*/  IMAD R3, R27, 0x4, R22 ;  /* 0x000000041b037824 */ /* 0x001fe400078e0216 */
[----:B------:R0:W-:Y:S03]  /*322f0*/  @P5 STG.E.U16 desc[UR10][R20.64], R4 ;  /* 0x0000000414005986 */ /* 0x0001e6000c10150a */
[----:B------:R-:W-:-:S04]  /*32300*/  LEA R22, P6, R3, R0, 0x1 ;  /* 0x0000000003167211 */ /* 0x000fc800078c08ff */
[----:B------:R-:W-:Y:S02]  /*32310*/  LEA.HI.X.SX32 R23, R3, R2, 0x1, P6 ;  /* 0x0000000203177211 */ /* 0x000fe400030f0eff */
[----:B--2---:R-:W-:Y:S01]  /*32320*/  ISETP.LT.AND P1, PT, R24, UR15, !P0 ;  /* 0x0000000f18007c0c */ /* 0x004fe2000c721270 */
[C---:B------:R-:W-:Y:S01]  /*32330*/  IMAD R24, R27.reuse, 0x4, R3 ;  /* 0x000000041b187824 */ /* 0x040fe200078e0203 */
[----:B-----5:R-:W-:Y:S02]  /*32340*/  ISETP.LT.AND P5, PT, R28, UR15, !P0 ;  /* 0x0000000f1c007c0c */ /* 0x020fe4000c7a1270 */
[----:B------:R-:W2:Y:S02]  /*32350*/  LDL.LU R28, [R1+0xd4] ;  /* 0x0000d400011c7983 */ /* 0x000ea40000300800 */
[----:B0-----:R-:W-:Y:S01]  /*32360*/  LEA R20, P6, R24, R0, 0x1 ;  /* 0x0000000018147211 */ /* 0x001fe200078c08ff */
[----:B------:R-:W-:-:S03]  /*32370*/  IMAD R3, R27, 0x4, R24 ;  /* 0x000000041b037824 */ /* 0x000fc600078e0218 */
[----:B------:R-:W-:Y:S02]  /*32380*/  LEA.HI.X.SX32 R21, R24, R2, 0x1, P6 ;  /* 0x0000000218157211 */ /* 0x000fe400030f0eff */
[----:B------:R-:W3:Y:S04]  /*32390*/  LDL.LU R24, [R1+0xc0] ;  /* 0x0000c00001187983 */ /* 0x000ee80000300800 */
[----:B----4-:R0:W-:Y:S04]  /*323a0*/  @P3 STG.E.U16 desc[UR10][R22.64], R8 ;  /* 0x0000000816003986 */ /* 0x0101e8000c10150a */
[----:B------:R-:W-:Y:S01]  /*323b0*/  @P2 STG.E.U16 desc[UR10][R20.64], R16 ;  /* 0x0000001014002986 */ /* 0x000fe2000c10150a */
[----:B------:R-:W-:-:S03]  /*323c0*/  ISETP.LT.AND P2, PT, R29, UR15, !P0 ;  /* 0x0000000f1d007c0c */ /* 0x000fc6000c741270 */
[----:B------:R-:W4:Y:S01]  /*323d0*/  LDL.LU R29, [R1+0xdc] ;  /* 0x0000dc00011d7983 */ /* 0x000f220000300800 */
[----:B0-----:R-:W-:-:S04]  /*323e0*/  LEA R22, P6, R3, R0, 0x1 ;  /* 0x0000000003167211 */ /* 0x001fc800078c08ff */
[----:B------:R-:W-:-:S05]  /*323f0*/  LEA.HI.X.SX32 R23, R3, R2, 0x1, P6 ;  /* 0x0000000203177211 */ /* 0x000fca00030f0eff */
[----:B------:R0:W-:Y:S01]  /*32400*/  @P4 STG.E.U16 desc[UR10][R22.64], R12 ;  /* 0x0000000c16004986 */ /* 0x0001e2000c10150a */
[----:B------:R-:W-:-:S03]  /*32410*/  ISETP.LT.AND P4, PT, R26, UR15, !P0 ;  /* 0x0000000f1a007c0c */ /* 0x000fc6000c781270 */
[----:B------:R-:W5:Y:S01]  /*32420*/  LDL.LU R26, [R1+0xe0] ;  /* 0x0000e000011a7983 */ /* 0x000f620000300800 */
[----:B------:R-:W-:Y:S02]  /*32430*/  PRMT R8, R8, 0x7632, R8 ;  /* 0x0000763208087816 */ /* 0x000fe40000000008 */
[----:B0-----:R-:W-:Y:S02]  /*32440*/  PRMT R12, R4, 0x7632, R12 ;  /* 0x00007632040c7816 */ /* 0x001fe4000000000c */
[----:B---3--:R-:W-:Y:S01]  /*32450*/  ISETP.LT.AND P3, PT, R24, UR15, !P0 ;  /* 0x0000000f18007c0c */ /* 0x008fe2000c761270 */
[----:B------:R-:W-:-:S04]  /*32460*/  IMAD R24, R27, 0x4, R3 ;  /* 0x000000041b187824 */ /* 0x000fc800078e0203 */
[----:B------:R-:W-:Y:S01]  /*32470*/  IMAD R3, R27, 0x4, R24 ;  /* 0x000000041b037824 */ /* 0x000fe200078e0218 */
[----:B------:R-:W-:-:S04]  /*32480*/  LEA R20, P6, R24, R0, 0x1 ;  /* 0x0000000018147211 */ /* 0x000fc800078c08ff */
[----:B------:R-:W-:Y:S02]  /*32490*/  LEA.HI.X.SX32 R21, R24, R2, 0x1, P6 ;  /* 0x0000000218157211 */ /* 0x000fe400030f0eff */
[C---:B------:R-:W-:Y:S01]  /*324a0*/  LEA R22, P6, R3.reuse, R0, 0x1 ;  /* 0x0000000003167211 */ /* 0x040fe200078c08ff */
[----:B------:R-:W3:Y:S03]  /*324b0*/  LDL.LU R24, [R1+0xe4] ;  /* 0x0000e40001187983 */ /* 0x000ee60000300800 */
[----:B------:R-:W-:Y:S01]  /*324c0*/  LEA.HI.X.SX32 R23, R3, R2, 0x1, P6 ;  /* 0x0000000203177211 */ /* 0x000fe200030f0eff */
[----:B------:R-:W-:Y:S04]  /*324d0*/  @P1 STG.E.U16 desc[UR10][R20.64], R12 ;  /* 0x0000000c14001986 */ /* 0x000fe8000c10150a */
[----:B------:R0:W-:Y:S01]  /*324e0*/  @P5 STG.E.U16 desc[UR10][R22.64], R8 ;  /* 0x0000000816005986 */ /* 0x0001e2000c10150a */
[----:B--2---:R-:W-:-:S03]  /*324f0*/  ISETP.LT.AND P5, PT, R28, UR15, !P0 ;  /* 0x0000000f1c007c0c */ /* 0x004fc6000c7a1270 */
[----:B0-----:R-:W2:Y:S04]  /*32500*/  LDL.LU R8, [R1+0xd8] ;  /* 0x0000d80001087983 */ /* 0x001ea80000300800 */
[----:B------:R-:W2:Y:S01]  /*32510*/  LDL.LU R28, [R1+0xe8] ;  /* 0x0000e800011c7983 */ /* 0x000ea20000300800 */
[----:B------:R-:W-:-:S04]  /*32520*/  IMAD R4, R27, 0x4, R3 ;  /* 0x000000041b047824 */ /* 0x000fc800078e0203 */
[C---:B------:R-:W-:Y:S01]  /*32530*/  IMAD R3, R27.reuse, 0x4, R4 ;  /* 0x000000041b037824 */ /* 0x040fe200078e0204 */
[----:B------:R-:W-:Y:S02]  /*32540*/  LEA R20, P6, R4, R0, 0x1 ;  /* 0x0000000004147211 */ /* 0x000fe400078c08ff */
[----:B------:R-:W-:Y:S02]  /*32550*/  PRMT R16, R16, 0x7632, R16 ;  /* 0x0000763210107816 */ /* 0x000fe40000000010 */
[----:B------:R-:W-:Y:S01]  /*32560*/  LEA.HI.X.SX32 R21, R4, R2, 0x1, P6 ;  /* 0x0000000204157211 */ /* 0x000fe200030f0eff */
[----:B------:R-:W-:Y:S01]  /*32570*/  IMAD R4, R27, 0x4, R3 ;  /* 0x000000041b047824 */ /* 0x000fe200078e0203 */
[----:B------:R-:W-:-:S03]  /*32580*/  LEA R22, P6, R3, R0, 0x1 ;  /* 0x0000000003167211 */ /* 0x000fc600078c08ff */
[----:B------:R0:W-:Y:S01]  /*32590*/  @P3 STG.E.U16 desc[UR10][R20.64], R16 ;  /* 0x0000001014003986 */ /* 0x0001e2000c10150a */
[----:B------:R-:W-:Y:S01]  /*325a0*/  LEA.HI.X.SX32 R23, R3, R2, 0x1, P6 ;  /* 0x0000000203177211 */ /* 0x000fe200030f0eff */
[----:B------:R-:W-:Y:S01]  /*325b0*/  IMAD R3, R27, 0x4, R4 ;  /* 0x000000041b037824 */ /* 0x000fe200078e0204 */
[----:B------:R-:W-:Y:S02]  /*325c0*/  PRMT R12, R12, 0x7632, R12 ;  /* 0x000076320c0c7816 */ /* 0x000fe4000000000c */
[----:B------:R-:W-:Y:S02]  /*325d0*/  ISETP.LT.AND P1, PT, R25, UR15, !P0 ;  /* 0x0000000f19007c0c */ /* 0x000fe4000c721270 */
[----:B------:R-:W2:Y:S01]  /*325e0*/  LDL.LU R25, [R1+0xec] ;  /* 0x0000ec0001197983 */ /* 0x000ea20000300800 */
[----:B0-----:R-:W-:-:S03]  /*325f0*/  LEA R20, P6, R4, R0, 0x1 ;  /* 0x0000000004147211 */ /* 0x001fc600078c08ff */
[----:B------:R0:W-:Y:S01]  /*32600*/  @P2 STG.E.U16 desc[UR10][R22.64], R12 ;  /* 0x0000000c16002986 */ /* 0x0001e2000c10150a */
[----:B------:R-:W-:Y:S01]  /*32610*/  LEA.HI.X.SX32 R21, R4, R2, 0x1, P6 ;  /* 0x0000000204157211 */ /* 0x000fe200030f0eff */
[----:B------:R-:W-:Y:S01]  /*32620*/  IMAD R4, R27, 0x4, R3 ;  /* 0x000000041b047824 */ /* 0x000fe200078e0203 */
[----:B----4-:R-:W-:Y:S02]  /*32630*/  ISETP.LT.AND P2, PT, R29, UR15, !P0 ;  /* 0x0000000f1d007c0c */ /* 0x010fe4000c741270 */
[----:B------:R-:W4:Y:S01]  /*32640*/  LDL.LU R29, [R1+0x68] ;  /* 0x00006800011d7983 */ /* 0x000f220000300800 */
[----:B0-----:R-:W-:-:S03]  /*32650*/  LEA R22, P6, R3, R0, 0x1 ;  /* 0x0000000003167211 */ /* 0x001fc600078c08ff */
[----:B------:R0:W-:Y:S01]  /*32660*/  @P4 STG.E.U16 desc[UR10][R20.64], R5 ;  /* 0x0000000514004986 */ /* 0x0001e2000c10150a */
[----:B-----5:R-:W-:Y:S02]  /*32670*/  ISETP.LT.AND P4, PT, R26, UR15, !P0 ;  /* 0x0000000f1a007c0c */ /* 0x020fe4000c781270 */
[----:B------:R-:W-:Y:S01]  /*32680*/  LEA.HI.X.SX32 R23, R3, R2, 0x1, P6 ;  /* 0x0000000203177211 */ /* 0x000fe200030f0eff */
[----:B------:R-:W5:Y:S01]  /*32690*/  LDL.LU R26, [R1+0xf0] ;  /* 0x0000f000011a7983 */ /* 0x000f620000300800 */
[----:B0-----:R-:W-:-:S04]  /*326a0*/  LEA R20, P6, R4, R0, 0x1 ;  /* 0x0000000004147211 */ /* 0x001fc800078c08ff */
[----:B------:R-:W-:Y:S01]  /*326b0*/  LEA.HI.X.SX32 R21, R4, R2, 0x1, P6 ;  /* 0x0000000204157211 */ /* 0x000fe200030f0eff */
[----:B------:R0:W-:Y:S04]  /*326c0*/  @P1 STG.E.U16 desc[UR10][R22.64], R9 ;  /* 0x0000000916001986 */ /* 0x0001e8000c10150a */
[----:B------:R1:W-:Y:S01]  /*326d0*/  @P5 STG.E.U16 desc[UR10][R20.64], R17 ;  /* 0x0000001114005986 */ /* 0x0003e2000c10150a */
[----:B---3--:R-:W-:-:S03]  /*326e0*/  ISETP.LT.AND P1, PT, R24, UR15, !P0 ;  /* 0x0000000f18007c0c */ /* 0x008fc6000c721270 */
[----:B------:R-:W3:Y:S01]  /*326f0*/  LDL.LU R24, [R1+0xf4] ;  /* 0x0000f40001187983 */ /* 0x000ee20000300800 */
[----:B--2---:R-:W-:-:S03]  /*32700*/  ISETP.LT.AND P5, PT, R28, UR15, !P0 ;  /* 0x0000000f1c007c0c */ /* 0x004fc6000c7a1270 */
[----:B------:R-:W2:Y:S01]  /*32710*/  LDL.LU R28, [R1+0xf8] ;  /* 0x0000f800011c7983 */ /* 0x000ea20000300800 */
[----:B------:R-:W-:Y:S01]  /*32720*/  IMAD R3, R27, 0x4, R4 ;  /* 0x000000041b037824 */ /* 0x000fe200078e0204 */
[----:B------:R-:W-:Y:S02]  /*32730*/  ISETP.LT.AND P3, PT, R8, UR15, !P0 ;  /* 0x0000000f08007c0c */ /* 0x000fe4000c761270 */
[----:B0-----:R-:W-:Y:S01]  /*32740*/  PRMT R9, R5, 0x7632, R9 ;  /* 0x0000763205097816 */ /* 0x001fe20000000009 */
[----:B------:R-:W-:Y:S01]  /*32750*/  IMAD R8, R27, 0x4, R3 ;  /* 0x000000041b087824 */ /* 0x000fe200078e0203 */
[C---:B------:R-:W-:Y:S01]  /*32760*/  LEA R22, P6, R3.reuse, R0, 0x1 ;  /* 0x0000000003167211 */ /* 0x040fe200078c08ff */
[----:B------:R-:W2:Y:S03]  /*32770*/  LDL.LU R16, [R1+0xfc] ;  /* 0x0000fc0001107983 */ /* 0x000ea60000300800 */
[----:B------:R-:W-:Y:S01]  /*32780*/  LEA.HI.X.SX32 R23, R3, R2, 0x1, P6 ;  /* 0x0000000203177211 */ /* 0x000fe200030f0eff */
[----:B------:R-:W-:Y:S01]  /*32790*/  IMAD R3, R27, 0x4, R8 ;  /* 0x000000041b037824 */ /* 0x000fe200078e0208 */
[----:B------:R-:W-:-:S04]  /*327a0*/  LEA R4, P6, R8, R0, 0x1 ;  /* 0x0000000008047211 */ /* 0x000fc800078c08ff */
[----:B------:R-:W-:Y:S02]  /*327b0*/  LEA.HI.X.SX32 R5, R8, R2, 0x1, P6 ;  /* 0x0000000208057211 */ /* 0x000fe400030f0eff */
[----:B-1----:R-:W-:Y:S01]  /*327c0*/  LEA R20, P6, R3, R0, 0x1 ;  /* 0x0000000003147211 */ /* 0x002fe200078c08ff */
[----:B------:R-:W-:Y:S01]  /*327d0*/  @P3 STG.E.U16 desc[UR10][R22.64], R13 ;  /* 0x0000000d16003986 */ /* 0x000fe2000c10150a */
[----:B------:R-:W-:Y:S02]  /*327e0*/  IMAD R12, R27, 0x4, R3 ;  /* 0x000000041b0c7824 */ /* 0x000fe400078e0203 */
[----:B------:R-:W-:Y:S01]  /*327f0*/  LEA.HI.X.SX32 R21, R3, R2, 0x1, P6 ;  /* 0x0000000203157211 */ /* 0x000fe200030f0eff */
[----:B------:R0:W-:Y:S01]  /*32800*/  @P2 STG.E.U16 desc[UR10][R4.64], R9 ;  /* 0x0000000904002986 */ /* 0x0001e2000c10150a */
[----:B------:R-:W-:-:S03]  /*32810*/  ISETP.LT.AND P3, PT, R25, UR15, !P0 ;  /* 0x0000000f19007c0c */ /* 0x000fc6000c761270 */
[----:B------:R-:W2:Y:S01]  /*32820*/  LDL.LU R25, [R1+0x100] ;  /* 0x0001000001197983 */ /* 0x000ea20000300800 */
[----:B0-----:R-:W-:Y:S01]  /*32830*/  PRMT R9, R9, 0x7632, R9 ;  /* 0x0000763209097816 */ /* 0x001fe20000000009 */
[C---:B----4-:R-:W-:Y:S01]  /*32840*/  IMAD R3, R29.reuse, R27, RZ ;  /* 0x0000001b1d037224 */ /* 0x050fe200078e02ff */
[C---:B------:R-:W-:Y:S02]  /*32850*/  LEA R4, P6, R12.reuse, R0, 0x1 ;  /* 0x000000000c047211 */ /* 0x040fe400078c08ff */
[----:B------:R-:W-:Y:S01]  /*32860*/  ISETP.LT.AND P2, PT, R29, UR15, !P0 ;  /* 0x0000000f1d007c0c */ /* 0x000fe2000c741270 */
[----:B------:R0:W-:Y:S01]  /*32870*/  @P4 STG.E.U16 desc[UR10][R20.64], R9 ;  /* 0x0000000914004986 */ /* 0x0001e2000c10150a */
[----:B------:R-:W-:Y:S02]  /*32880*/  LEA.HI.X.SX32 R5, R12, R2, 0x1, P6 ;  /* 0x000000020c057211 */ /* 0x000fe400030f0eff */
[----:B-----5:R-:W-:Y:S01]  /*32890*/  ISETP.LT.AND P4, PT, R26, UR15, !P0 ;  /* 0x0000000f1a007c0c */ /* 0x020fe2000c781270 */
[----:B------:R-:W4:Y:S01]  /*328a0*/  LDL.LU R29, [R1+0x104] ;  /* 0x00010400011d7983 */ /* 0x000f220000300800 */
[----:B------:R-:W-:-:S03]  /*328b0*/  LEA R8, P6, R3, R0, 0x1 ;  /* 0x0000000003087211 */ /* 0x000fc600078c08ff */
[----:B------:R-:W5:Y:S01]  /*328c0*/  LDL.LU R26, [R1+0x108] ;  /* 0x00010800011a7983 */ /* 0x000f620000300800 */
[----:B------:R-:W-:Y:S02]  /*328d0*/  PRMT R17, R17, 0x7632, R17 ;  /* 0x0000763211117816 */ /* 0x000fe40000000011 */
[----:B------:R-:W-:Y:S02]  /*328e0*/  PRMT R13, R13, 0x7632, R13 ;  /* 0x000076320d0d7816 */ /* 0x000fe4000000000d */
[----:B0-----:R-:W-:Y:S01]  /*328f0*/  LEA.HI.X.SX32 R9, R3, R2, 0x1, P6 ;  /* 0x0000000203097211 */ /* 0x001fe200030f0eff */
[----:B------:R0:W-:Y:S04]  /*32900*/  @P1 STG.E.U16 desc[UR10][R4.64], R17 ;  /* 0x0000001104001986 */ /* 0x0001e8000c10150a */
[----:B------:R1:W-:Y:S01]  /*32910*/  @P2 STG.E.U16 desc[UR10][R8.64], R13 ;  /* 0x0000000d08002986 */ /* 0x0003e2000c10150a */
[----:B---3--:R-:W-:-:S03]  /*32920*/  ISETP.LT.AND P1, PT, R24, UR15, !P0 ;  /* 0x0000000f18007c0c */ /* 0x008fc6000c721270 */
[----:B------:R-:W3:Y:S01]  /*32930*/  LDL.LU R24, [R1+0x10c] ;  /* 0x00010c0001187983 */ /* 0x000ee20000300800 */
[----:B--2---:R-:W-:-:S03]  /*32940*/  ISETP.LT.AND P2, PT, R28, UR15, !P0 ;  /* 0x0000000f1c007c0c */ /* 0x004fc6000c741270 */
[----:B------:R-:W2:Y:S01]  /*32950*/  LDL.LU R28, [R1+0x110] ;  /* 0x00011000011c7983 */ /* 0x000ea20000300800 */
[----:B------:R-:W-:-:S04]  /*32960*/  IMAD R12, R27, 0x8, R12 ;  /* 0x000000081b0c7824 */ /* 0x000fc800078e020c */
[----:B------:R-:W-:Y:S01]  /*32970*/  IMAD R3, R27, 0x4, R12 ;  /* 0x000000041b037824 */ /* 0x000fe200078e020c */
[----:B0-----:R-:W-:-:S04]  /*32980*/  LEA R4, P6, R12, R0, 0x1 ;  /* 0x000000000c047211 */ /* 0x001fc800078c08ff */
[----:B------:R-:W-:Y:S01]  /*32990*/  LEA.HI.X.SX32 R5, R12, R2, 0x1, P6 ;  /* 0x000000020c057211 */ /* 0x000fe200030f0eff */
[----:B------:R-:W-:Y:S01]  /*329a0*/  IMAD R12, R27, 0x4, R3 ;  /* 0x000000041b0c7824 */ /* 0x000fe200078e0203 */
[----:B-1----:R-:W-:-:S03]  /*329b0*/  LEA R8, P6, R3, R0, 0x1 ;  /* 0x0000000003087211 */ /* 0x002fc600078c08ff */
[----:B------:R0:W-:Y:S01]  /*329c0*/  @P5 STG.E.U16 desc[UR10][R4.64], R6 ;  /* 0x0000000604005986 */ /* 0x0001e2000c10150a */
[----:B------:R-:W-:Y:S01]  /*329d0*/  LEA.HI.X.SX32 R9, R3, R2, 0x1, P6 ;  /* 0x0000000203097211 */ /* 0x000fe200030f0eff */
[----:B------:R-:W-:-:S04]  /*329e0*/  IMAD R3, R27, 0x4, R12 ;  /* 0x000000041b037824 */ /* 0x000fc800078e020c */
[----:B------:R1:W-:Y:S01]  /*329f0*/  @P3 STG.E.U16 desc[UR10][R8.64], R10 ;  /* 0x0000000a08003986 */ /* 0x0003e2000c10150a */
[----:B0-----:R-:W-:Y:S01]  /*32a00*/  LEA R4, P6, R12, R0, 0x1 ;  /* 0x000000000c047211 */ /* 0x001fe200078c08ff */
[----:B------:R-:W-:-:S03]  /*32a10*/  IMAD R13, R27, 0x4, R3 ;  /* 0x000000041b0d7824 */ /* 0x000fc600078e0203 */
[----:B------:R-:W-:Y:S02]  /*32a20*/  LEA.HI.X.SX32 R5, R12, R2, 0x1, P6 ;  /* 0x000000020c057211 */ /* 0x000fe400030f0eff */
[----:B-1----:R-:W-:Y:S02]  /*32a30*/  LEA R8, P6, R3, R0, 0x1 ;  /* 0x0000000003087211 */ /* 0x002fe400078c08ff */
[----:B------:R-:W-:Y:S02]  /*32a40*/  ISETP.LT.AND P3, PT, R25, UR15, !P0 ;  /* 0x0000000f19007c0c */ /* 0x000fe4000c761270 */
[----:B------:R-:W-:Y:S01]  /*32a50*/  LEA.HI.X.SX32 R9, R3, R2, 0x1, P6 ;  /* 0x0000000203097211 */ /* 0x000fe200030f0eff */
[----:B------:R0:W-:Y:S01]  /*32a60*/  @P4 STG.E.U16 desc[UR10][R4.64], R18 ;  /* 0x0000001204004986 */ /* 0x0001e2000c10150a */
[----:B------:R-:W-:Y:S01]  /*32a70*/  IMAD R3, R27, 0x4, R13 ;  /* 0x000000041b037824 */ /* 0x000fe200078e020d */
[----:B------:R-:W-:Y:S02]  /*32a80*/  ISETP.LT.AND P5, PT, R16, UR15, !P0 ;  /* 0x0000000f10007c0c */ /* 0x000fe4000c7a1270 */
[----:B------:R-:W2:Y:S01]  /*32a90*/  LDL.LU R25, [R1+0x114] ;  /* 0x0001140001197983 */ /* 0x000ea20000300800 */
[----:B----4-:R-:W-:-:S03]  /*32aa0*/  ISETP.LT.AND P4, PT, R29, UR15, !P0 ;  /* 0x0000000f1d007c0c */ /* 0x010fc6000c781270 */
[----:B------:R1:W-:Y:S01]  /*32ab0*/  @P1 STG.E.U16 desc[UR10][R8.64], R14 ;  /* 0x0000000e08001986 */ /* 0x0003e2000c10150a */
[----:B-----5:R-:W-:Y:S02]  /*32ac0*/  ISETP.LT.AND P1, PT, R26, UR15, !P0 ;  /* 0x0000000f1a007c0c */ /* 0x020fe4000c721270 */
[C---:B0-----:R-:W-:Y:S01]  /*32ad0*/  LEA R4, P6, R13.reuse, R0, 0x1 ;  /* 0x000000000d047211 */ /* 0x041fe200078c08ff */
[----:B------:R-:W4:Y:S03]  /*32ae0*/  LDL.LU R29, [R1+0x118] ;  /* 0x00011800011d7983 */ /* 0x000f260000300800 */
[----:B------:R-:W-:Y:S01]  /*32af0*/  LEA.HI.X.SX32 R5, R13, R2, 0x1, P6 ;  /* 0x000000020d057211 */ /* 0x000fe200030f0eff */
[----:B------:R-:W5:Y:S01]  /*32b00*/  LDL.LU R26, [R1+0x6c] ;  /* 0x00006c00011a7983 */ /* 0x000f620000300800 */
[----:B-1----:R-:W-:Y:S02]  /*32b10*/  LEA R8, P6, R3, R0, 0x1 ;  /* 0x0000000003087211 */ /* 0x002fe400078c08ff */
[----:B------:R-:W-:-:S02]  /*32b20*/  PRMT R6, R6, 0x7632, R6 ;  /* 0x0000763206067816 */ /* 0x000fc40000000006 */
[----:B------:R-:W-:Y:S02]  /*32b30*/  LEA.HI.X.SX32 R9, R3, R2, 0x1, P6 ;  /* 0x0000000203097211 */ /* 0x000fe400030f0eff */
[----:B------:R-:W-:Y:S01]  /*32b40*/  PRMT R10, R10, 0x7632, R10 ;  /* 0x000076320a0a7816 */ /* 0x000fe2000000000a */
        /* <DEDUP_REMOVED lines=11> */
[C---:B------:R-:W-:Y:S02]  /*32c00*/  LEA R12, P6, R3.reuse, R0, 0x1 ;  /* 0x00000000030c7211 */ /* 0x040fe400078c08ff */
[----:B------:R-:W-:Y:S02]  /*32c10*/  PRMT R18, R18, 0x7632, R18 ;  /* 0x0000763212127816 */ /* 0x000fe40000000012 */
[----:B------:R-:W-:Y:S01]  /*32c20*/  LEA.HI.X.SX32 R13, R3, R2, 0x1, P6 ;  /* 0x00000002030d7211 */ /* 0x000fe200030f0eff */
[----:B------:R-:W-:Y:S02]  /*32c30*/  IMAD R3, R27, 0x4, R17 ;  /* 0x000000041b037824 */ /* 0x000fe400078e0211 */
[----:B------:R0:W-:Y:S01]  /*32c40*/  @P3 STG.E.U16 desc[UR10][R4.64], R18 ;  /* 0x0000001204003986 */ /* 0x0001e2000c10150a */
[-C--:B------:R-:W-:Y:S01]  /*32c50*/  LEA R16, P3, R17, R0.reuse, 0x1 ;  /* 0x0000000011107211 */ /* 0x080fe200078608ff */
[----:B-1----:R-:W-:Y:S01]  /*32c60*/  IMAD R9, R27, 0x4, R3 ;  /* 0x000000041b097824 */ /* 0x002fe200078e0203 */
[----:B------:R-:W-:-:S02]  /*32c70*/  LEA R20, P6, R3, R0, 0x1 ;  /* 0x0000000003147211 */ /* 0x000fc400078c08ff */
[----:B------:R-:W-:Y:S02]  /*32c80*/  PRMT R6, R14, 0x7632, R6 ;  /* 0x000076320e067816 */ /* 0x000fe40000000006 */
[-C--:B------:R-:W-:Y:S01]  /*32c90*/  LEA.HI.X.SX32 R21, R3, R2.reuse, 0x1, P6 ;  /* 0x0000000203157211 */ /* 0x080fe200030f0eff */
[----:B------:R-:W-:Y:S01]  /*32ca0*/  IMAD R3, R27, 0x4, R9 ;  /* 0x000000041b037824 */ /* 0x000fe200078e0209 */
[----:B------:R-:W-:Y:S01]  /*32cb0*/  LEA.HI.X.SX32 R17, R17, R2, 0x1, P3 ;  /* 0x0000000211117211 */ /* 0x000fe200018f0eff */
[----:B------:R1:W-:Y:S02]  /*32cc0*/  @P4 STG.E.U16 desc[UR10][R12.64], R6 ;  /* 0x000000060c004986 */ /* 0x0003e4000c10150a */
[----:B------:R-:W-:Y:S02]  /*32cd0*/  IMAD R23, R27, 0x4, R3 ;  /* 0x000000041b177824 */ /* 0x000fe400078e0203 */
[----:B------:R-:W-:Y:S01]  /*32ce0*/  @P1 STG.E.U16 desc[UR10][R16.64], R7 ;  /* 0x0000000710001986 */ /* 0x000fe2000c10150a */
[----:B0-----:R-:W-:-:S02]  /*32cf0*/  LEA R4, P1, R9, R0, 0x1 ;  /* 0x0000000009047211 */ /* 0x001fc400078208ff */
[----:B------:R-:W-:Y:S01]  /*32d00*/  ISETP.LT.AND P4, PT, R25, UR15, !P0 ;  /* 0x0000000f19007c0c */ /* 0x000fe2000c781270 */
[----:B------:R-:W-:Y:S01]  /*32d10*/  IMAD R25, R27, 0x4, R23 ;  /* 0x000000041b197824 */ /* 0x000fe200078e0217 */
[----:B------:R-:W-:Y:S02]  /*32d20*/  LEA.HI.X.SX32 R5, R9, R2, 0x1, P1 ;  /* 0x0000000209057211 */ /* 0x000fe400008f0eff */
[----:B------:R-:W-:Y:S02]  /*32d30*/  LEA R8, P1, R23, R0, 0x1 ;  /* 0x0000000017087211 */ /* 0x000fe400078208ff */
[----:B----4-:R-:W-:Y:S01]  /*32d40*/  ISETP.LT.AND P3, PT, R29, UR15, !P0 ;  /* 0x0000000f1d007c0c */ /* 0x010fe2000c761270 */
[----:B-----5:R-:W-:Y:S02]  /*32d50*/  IMAD R29, R26, R27, RZ ;  /* 0x0000001b1a1d7224 */ /* 0x020fe400078e02ff */
[----:B------:R-:W-:Y:S01]  /*32d60*/  IMAD R27, R27, 0x4, R25 ;  /* 0x000000041b1b7824 */ /* 0x000fe200078e0219 */
[----:B------:R0:W-:Y:S01]  /*32d70*/  @P2 STG.E.U16 desc[UR10][R20.64], R11 ;  /* 0x0000000b14002986 */ /* 0x0001e2000c10150a */
[----:B------:R-:W-:-:S02]  /*32d80*/  LEA.HI.X.SX32 R9, R23, R2, 0x1, P1 ;  /* 0x0000000217097211 */ /* 0x000fc400008f0eff */
[----:B-1----:R-:W-:-:S04]  /*32d90*/  LEA R12, P2, R3, R0, 0x1 ;  /* 0x00000000030c7211 */ /* 0x002fc800078408ff */
[----:B------:R-:W-:Y:S02]  /*32da0*/  LEA.HI.X.SX32 R13, R3, R2, 0x1, P2 ;  /* 0x00000002030d7211 */ /* 0x000fe400010f0eff */
[----:B0-----:R-:W-:-:S04]  /*32db0*/  LEA R20, P1, R27, R0, 0x1 ;  /* 0x000000001b147211 */ /* 0x001fc800078208ff */
[----:B------:R-:W-:Y:S02]  /*32dc0*/  LEA.HI.X.SX32 R21, R27, R2, 0x1, P1 ;  /* 0x000000021b157211 */ /* 0x000fe400008f0eff */
[----:B------:R-:W-:Y:S02]  /*32dd0*/  ISETP.LT.AND P1, PT, R26, UR15, !P0 ;  /* 0x0000000f1a007c0c */ /* 0x000fe4000c721270 */
[----:B------:R-:W-:Y:S02]  /*32de0*/  LEA R16, P6, R25, R0, 0x1 ;  /* 0x0000000019107211 */ /* 0x000fe400078c08ff */
[----:B------:R-:W-:Y:S02]  /*32df0*/  PRMT R7, R7, 0x7632, R7 ;  /* 0x0000763207077816 */ /* 0x000fe40000000007 */
[----:B------:R-:W-:Y:S02]  /*32e00*/  LEA.HI.X.SX32 R17, R25, R2, 0x1, P6 ;  /* 0x0000000219117211 */ /* 0x000fe400030f0eff */
[----:B------:R-:W-:Y:S01]  /*32e10*/  PRMT R11, R11, 0x7632, R11 ;  /* 0x000076320b0b7816 */ /* 0x000fe2000000000b */
[----:B------:R0:W-:Y:S01]  /*32e20*/  @P5 STG.E.U16 desc[UR10][R4.64], R19 ;  /* 0x0000001304005986 */ /* 0x0001e2000c10150a */
[----:B------:R-:W-:-:S03]  /*32e30*/  PRMT R10, R19, 0x7632, R10 ;  /* 0x00007632130a7816 */ /* 0x000fc6000000000a */
[----:B------:R0:W-:Y:S01]  /*32e40*/  @P4 STG.E.U16 desc[UR10][R12.64], R15 ;  /* 0x0000000f0c004986 */ /* 0x0001e2000c10150a */
[----:B------:R-:W-:-:S03]  /*32e50*/  LEA R22, P6, R29, R0, 0x1 ;  /* 0x000000001d167211 */ /* 0x000fc600078c08ff */
[----:B------:R0:W-:Y:S01]  /*32e60*/  @P3 STG.E.U16 desc[UR10][R8.64], R7 ;  /* 0x0000000708003986 */ /* 0x0001e2000c10150a */
[----:B------:R-:W-:Y:S02]  /*32e70*/  LEA.HI.X.SX32 R23, R29, R2, 0x1, P6 ;  /* 0x000000021d177211 */ /* 0x000fe400030f0eff */
[----:B---3--:R-:W-:Y:S02]  /*32e80*/  ISETP.LT.AND P2, PT, R24, UR15, !P0 ;  /* 0x0000000f18007c0c */ /* 0x008fe4000c741270 */
[----:B--2---:R-:W-:-:S11]  /*32e90*/  ISETP.LT.AND P0, PT, R28, UR15, !P0 ;  /* 0x0000000f1c007c0c */ /* 0x004fd6000c701270 */
[----:B------:R0:W-:Y:S04]  /*32ea0*/  @P2 STG.E.U16 desc[UR10][R16.64], R11 ;  /* 0x0000000b10002986 */ /* 0x0001e8000c10150a */
[----:B------:R0:W-:Y:S01]  /*32eb0*/  @P0 STG.E.U16 desc[UR10][R20.64], R10 ;  /* 0x0000000a14000986 */ /* 0x0001e2000c10150a */
[----:B------:R-:W-:Y:S05]  /*32ec0*/  @!P1 EXIT ;  /* 0x000000000000994d */ /* 0x000fea0003800000 */
[----:B0-----:R-:W-:-:S05]  /*32ed0*/  PRMT R11, R15, 0x7632, R11 ;  /* 0x000076320f0b7816 */ /* 0x001fca000000000b */
[----:B------:R-:W-:Y:S01]  /*32ee0*/  STG.E.U16 desc[UR10][R22.64], R11 ;  /* 0x0000000b16007986 */ /* 0x000fe2000c10150a */
[----:B------:R-:W-:Y:S05]  /*32ef0*/  EXIT ;  /* 0x000000000000794d */ /* 0x000fea0003800000 */
.L_x_3:
[----:B------:R-:W-:-:S00]  /*32f00*/  BRA `(.L_x_3) ;  /* 0xfffffffc00fc7947 */ /* 0x000fc0000383ffff */
[----:B------:R-:W-:-:S00]  /*32f10*/  NOP ;  /* 0x0000000000007918 */ /* 0x000fc00000000000 */
        /* <DEDUP_REMOVED lines=14> */
.L_x_4:


//--------------------- .nv.shared.matmul_kernel  --------------------------
	.section	.nv.shared.matmul_kernel,"aw",@nobits
	.sectionflags	@""
	.align	16
	.zero		1024


//--------------------- .nv.shared.reserved.0     --------------------------
	.section	.nv.shared.reserved.0,"aw",@nobits
	.weak		__nv_reservedSMEM_offset_0_alias
	.size		__nv_reservedSMEM_offset_0_alias, 0, 64
	.other		__nv_reservedSMEM_offset_0_alias,@"STO_CUDA_RESERVED_SHARED STV_DEFAULT"
__nv_reservedSMEM_offset_0_alias:
	.zero		0
	.zero		64


//--------------------- .nv.constant0.matmul_kernel --------------------------
	.section	.nv.constant0.matmul_kernel,"a",@progbits
	.sectionflags	@""
	.align	4
.nv.constant0.matmul_kernel:
	.zero		976


//--------------------- SYMBOLS --------------------------

	.type		.nv.reservedSmem.offset0,@object
	.size		.nv.reservedSmem.offset0,0x4
	.type		.nv.reservedSmem.cap,@object
	.size		.nv.reservedSmem.cap,0x4
